// auto-generated by cutlass_sweep.gemm — config: {"arch": "sm_100", "cluster_m": 2, "cluster_n": 1, "dtype": "e4m3", "dtype_b": "e4m3", "layout": "nt", "stages": 0, "tile_k": 32, "tile_m": 256, "tile_n": 192}
#include "cutlass/cutlass.h"
#include "cutlass/gemm/collective/collective_builder.hpp"
#include "cutlass/gemm/device/gemm_universal_adapter.h"
#include "cutlass/gemm/kernel/gemm_universal.hpp"
#include "cutlass/epilogue/collective/collective_builder.hpp"

using ElemA = cutlass::float_e4m3_t;
using ElemB = cutlass::float_e4m3_t;
using ElemCD = cutlass::float_e4m3_t;
using Acc  = float;
using TileShape    = cute::Shape<cute::_256, cute::_192, cute::_32>;
using ClusterShape = cute::Shape<cute::_2, cute::_1, cute::_1>;

using CollectiveEpilogue = typename cutlass::epilogue::collective::CollectiveBuilder<
    cutlass::arch::Sm100, cutlass::arch::OpClassTensorOp,
    TileShape, ClusterShape,
    cutlass::epilogue::collective::EpilogueTileAuto,
    Acc, Acc,
    ElemCD, cutlass::layout::RowMajor, 128 / cutlass::sizeof_bits<ElemCD>::value,
    ElemCD, cutlass::layout::RowMajor, 128 / cutlass::sizeof_bits<ElemCD>::value,
    cutlass::epilogue::collective::EpilogueScheduleAuto
  >::CollectiveOp;

using CollectiveMainloop = typename cutlass::gemm::collective::CollectiveBuilder<
    cutlass::arch::Sm100, cutlass::arch::OpClassTensorOp,
    ElemA, cutlass::layout::RowMajor, 128 / cutlass::sizeof_bits<ElemA>::value,
    ElemB, cutlass::layout::ColumnMajor, 128 / cutlass::sizeof_bits<ElemB>::value,
    Acc,
    TileShape, ClusterShape,
    cutlass::gemm::collective::StageCountAutoCarveout<static_cast<int>(sizeof(typename CollectiveEpilogue::SharedStorage))>,
    cutlass::gemm::collective::KernelScheduleAuto
  >::CollectiveOp;

using GemmKernel = cutlass::gemm::kernel::GemmUniversal<
    cute::Shape<int,int,int,int>,
    CollectiveMainloop,
    CollectiveEpilogue
>;
using Gemm = cutlass::gemm::device::GemmUniversalAdapter<GemmKernel>;

// Force the device kernel symbol into the cubin without needing a host main.
auto* _anchor = &cutlass::device_kernel<GemmKernel>;


// ===== COMPILED SASS (sm_100a) =====

	.target	sm_100a

	.elftype	@"ET_EXEC"


//--------------------- .note.nv.tkinfo           --------------------------
	.section	.note.nv.tkinfo,"",@"SHT_NOTE"
	.sectionflags	@"SHF_NOTE_NV_TKINFO"
	.tkinfo
        /*0018*/ 	.word	0x00000002
        /*0030*/ 	.string	""
        /*0030*/ 	.string	"ptxas"
        /*0030*/ 	.string	"Cuda compilation tools, release 13.0, V13.0.88"
        /*0030*/ 	.string	"Build cuda_13.0.r13.0/compiler.36424714_0"
        /*0030*/ 	.string	"-arch sm_100a -m 64 "



//--------------------- .note.nv.cuinfo           --------------------------
	.section	.note.nv.cuinfo,"",@"SHT_NOTE"
	.sectionflags	@"SHF_NOTE_NV_CUINFO"
        /*0018*/ 	.short	0x0002
        /*001a*/ 	.short	0x0064
        /*001c*/ 	.short	0x0082
	.zero		2


//--------------------- .nv.info                  --------------------------
	.section	.nv.info,"",@"SHT_CUDA_INFO"
	.align	4


	//----- nvinfo : EIATTR_REGCOUNT
	.align		4
        /*0000*/ 	.byte	0x04, 0x2f
        /*0002*/ 	.short	(.L_20 - .L_19)
	.align		4
.L_19:
        /*0004*/ 	.word	index@(_ZN7cutlass13device_kernelINS_4gemm6kernel13GemmUniversalIN4cute5tupleIJiiiiEEENS1_10collective13CollectiveMmaINS1_35MainloopSm100TmaUmmaWarpSpecializedILi26ELi2ELi2ENS5_IJNS4_1CILi2EEENSA_ILi1EEESC_EEEEENS5_IJNSA_ILi256EEENSA_ILi192EEENSA_ILi32EEEEEENS_12float_e4m3_tENS5_IJlSC_lEEESJ_SK_NS4_8TiledMMAINS4_8MMA_AtomIJNS4_10MMA_TraitsINS4_25SM100_MMA_F8F6F4_2x1SM_SSEJSJ_SJ_fSF_SG_NS4_17integral_constantINS4_4UMMA5MajorELSR_0EEESS_NSP_INSQ_7ScaleInELST_0EEESU_EEEEEENS4_6LayoutINS5_IJSC_SC_SC_EEENS5_IJNSA_ILi0EEESZ_SZ_EEEEENS5_IJNS4_10UnderscoreES12_S12_EEEEENS4_18SM100_TMA_2SM_LOADENS4_14ComposedLayoutINS4_7SwizzleILi1ELi4ELi3EEENS4_18smem_ptr_flag_bitsILi8EEENSX_INS5_IJNSA_ILi8EEESH_EEENS5_IJSH_SC_EEEEEEEvNS4_8identityES15_S1F_vS1G_EENS_8epilogue10collective18CollectiveEpilogueINS1I_23Sm100TmaWarpSpecializedILi3ELi2ELi64ELb0ELb0EEEJNS5_IJNSA_ILi128EEESG_SH_EEENS5_IJNSX_IS1N_SC_EENSX_INSA_ILi64EEESC_EEEEESJ_SK_SJ_SK_NS1I_6fusion15FusionCallbacksIS1M_NS1T_17LinearCombinationISJ_fSJ_fLNS_15FloatRoundStyleE2EEES1O_S1S_JEEENS4_5SM1004TMEM4LOAD26SM100_TMEM_LOAD_32dp32b64xENS4_13SM90_TMA_LOADENS16_INS17_ILi2ELi4ELi3EEES1A_NSX_INS5_IJS1B_S1Q_EEENS5_IJS1Q_SC_EEEEEEENS4_39AutoVectorizingCopyWithAssumedAlignmentILi128EEENS4_14SM90_TMA_STOREES28_S2A_S2A_EEEvvEEEEvNT_6ParamsE)
        /*0008*/ 	.word	0x000000d6


	//----- nvinfo : EIATTR_FRAME_SIZE
	.align		4
.L_20:
        /*000c*/ 	.byte	0x04, 0x11
        /*000e*/ 	.short	(.L_22 - .L_21)
	.align		4
.L_21:
        /*0010*/ 	.word	index@($__internal_2_$__cuda_sm10x_tcgen05_guardrail_trap_unallocated_columns_being_dealloced)
        /*0014*/ 	.word	0x00000000


	//----- nvinfo : EIATTR_FRAME_SIZE
	.align		4
.L_22:
        /*0018*/ 	.byte	0x04, 0x11
        /*001a*/ 	.short	(.L_24 - .L_23)
	.align		4
.L_23:
        /*001c*/ 	.word	index@($__internal_1_$__cuda_sm10x_tcgen05_guardrail_trap_phase_invalid_during_alloc)
        /*0020*/ 	.word	0x00000000


	//----- nvinfo : EIATTR_FRAME_SIZE
	.align		4
.L_24:
        /*0024*/ 	.byte	0x04, 0x11
        /*0026*/ 	.short	(.L_26 - .L_25)
	.align		4
.L_25:
        /*0028*/ 	.word	index@($__internal_0_$__cuda_sm10x_tcgen05_guardrail_trap_col_being_dealloced_not_returned_by_alloc)
        /*002c*/ 	.word	0x00000000


	//----- nvinfo : EIATTR_FRAME_SIZE
	.align		4
.L_26:
        /*0030*/ 	.byte	0x04, 0x11
        /*0032*/ 	.short	(.L_28 - .L_27)
	.align		4
.L_27:
        /*0034*/ 	.word	index@(_ZN7cutlass13device_kernelINS_4gemm6kernel13GemmUniversalIN4cute5tupleIJiiiiEEENS1_10collective13CollectiveMmaINS1_35MainloopSm100TmaUmmaWarpSpecializedILi26ELi2ELi2ENS5_IJNS4_1CILi2EEENSA_ILi1EEESC_EEEEENS5_IJNSA_ILi256EEENSA_ILi192EEENSA_ILi32EEEEEENS_12float_e4m3_tENS5_IJlSC_lEEESJ_SK_NS4_8TiledMMAINS4_8MMA_AtomIJNS4_10MMA_TraitsINS4_25SM100_MMA_F8F6F4_2x1SM_SSEJSJ_SJ_fSF_SG_NS4_17integral_constantINS4_4UMMA5MajorELSR_0EEESS_NSP_INSQ_7ScaleInELST_0EEESU_EEEEEENS4_6LayoutINS5_IJSC_SC_SC_EEENS5_IJNSA_ILi0EEESZ_SZ_EEEEENS5_IJNS4_10UnderscoreES12_S12_EEEEENS4_18SM100_TMA_2SM_LOADENS4_14ComposedLayoutINS4_7SwizzleILi1ELi4ELi3EEENS4_18smem_ptr_flag_bitsILi8EEENSX_INS5_IJNSA_ILi8EEESH_EEENS5_IJSH_SC_EEEEEEEvNS4_8identityES15_S1F_vS1G_EENS_8epilogue10collective18CollectiveEpilogueINS1I_23Sm100TmaWarpSpecializedILi3ELi2ELi64ELb0ELb0EEEJNS5_IJNSA_ILi128EEESG_SH_EEENS5_IJNSX_IS1N_SC_EENSX_INSA_ILi64EEESC_EEEEESJ_SK_SJ_SK_NS1I_6fusion15FusionCallbacksIS1M_NS1T_17LinearCombinationISJ_fSJ_fLNS_15FloatRoundStyleE2EEES1O_S1S_JEEENS4_5SM1004TMEM4LOAD26SM100_TMEM_LOAD_32dp32b64xENS4_13SM90_TMA_LOADENS16_INS17_ILi2ELi4ELi3EEES1A_NSX_INS5_IJS1B_S1Q_EEENS5_IJS1Q_SC_EEEEEEENS4_39AutoVectorizingCopyWithAssumedAlignmentILi128EEENS4_14SM90_TMA_STOREES28_S2A_S2A_EEEvvEEEEvNT_6ParamsE)
        /*0038*/ 	.word	0x00000000


	//----- nvinfo : EIATTR_MIN_STACK_SIZE
	.align		4
.L_28:
        /*003c*/ 	.byte	0x04, 0x12
        /*003e*/ 	.short	(.L_30 - .L_29)
	.align		4
.L_29:
        /*0040*/ 	.word	index@(_ZN7cutlass13device_kernelINS_4gemm6kernel13GemmUniversalIN4cute5tupleIJiiiiEEENS1_10collective13CollectiveMmaINS1_35MainloopSm100TmaUmmaWarpSpecializedILi26ELi2ELi2ENS5_IJNS4_1CILi2EEENSA_ILi1EEESC_EEEEENS5_IJNSA_ILi256EEENSA_ILi192EEENSA_ILi32EEEEEENS_12float_e4m3_tENS5_IJlSC_lEEESJ_SK_NS4_8TiledMMAINS4_8MMA_AtomIJNS4_10MMA_TraitsINS4_25SM100_MMA_F8F6F4_2x1SM_SSEJSJ_SJ_fSF_SG_NS4_17integral_constantINS4_4UMMA5MajorELSR_0EEESS_NSP_INSQ_7ScaleInELST_0EEESU_EEEEEENS4_6LayoutINS5_IJSC_SC_SC_EEENS5_IJNSA_ILi0EEESZ_SZ_EEEEENS5_IJNS4_10UnderscoreES12_S12_EEEEENS4_18SM100_TMA_2SM_LOADENS4_14ComposedLayoutINS4_7SwizzleILi1ELi4ELi3EEENS4_18smem_ptr_flag_bitsILi8EEENSX_INS5_IJNSA_ILi8EEESH_EEENS5_IJSH_SC_EEEEEEEvNS4_8identityES15_S1F_vS1G_EENS_8epilogue10collective18CollectiveEpilogueINS1I_23Sm100TmaWarpSpecializedILi3ELi2ELi64ELb0ELb0EEEJNS5_IJNSA_ILi128EEESG_SH_EEENS5_IJNSX_IS1N_SC_EENSX_INSA_ILi64EEESC_EEEEESJ_SK_SJ_SK_NS1I_6fusion15FusionCallbacksIS1M_NS1T_17LinearCombinationISJ_fSJ_fLNS_15FloatRoundStyleE2EEES1O_S1S_JEEENS4_5SM1004TMEM4LOAD26SM100_TMEM_LOAD_32dp32b64xENS4_13SM90_TMA_LOADENS16_INS17_ILi2ELi4ELi3EEES1A_NSX_INS5_IJS1B_S1Q_EEENS5_IJS1Q_SC_EEEEEEENS4_39AutoVectorizingCopyWithAssumedAlignmentILi128EEENS4_14SM90_TMA_STOREES28_S2A_S2A_EEEvvEEEEvNT_6ParamsE)
        /*0044*/ 	.word	0x00000000
.L_30:


//--------------------- .nv.compat                --------------------------
	.section	.nv.compat,"",@"SHT_CUDA_COMPAT_INFO"
	.align	4
        /*0000*/ 	.byte	0x02, 0x09, 0x01, 0x00, 0x02, 0x02, 0x02, 0x00, 0x02, 0x05, 0x05, 0x00, 0x03, 0x07, 0x01, 0x01
        /*0010*/ 	.byte	0x02, 0x03, 0x01, 0x00, 0x02, 0x06, 0x01, 0x00, 0x04, 0x0b, 0x08, 0x00, 0x09, 0x00, 0x00, 0x00
        /*0020*/ 	.byte	0x00, 0x00, 0x00, 0x00


//--------------------- .nv.info._ZN7cutlass13device_kernelINS_4gemm6kernel13GemmUniversalIN4cute5tupleIJiiiiEEENS1_10collective13CollectiveMmaINS1_35MainloopSm100TmaUmmaWarpSpecializedILi26ELi2ELi2ENS5_IJNS4_1CILi2EEENSA_ILi1EEESC_EEEEENS5_IJNSA_ILi256EEENSA_ILi192EEENSA_ILi32EEEEEENS_12float_e4m3_tENS5_IJlSC_lEEESJ_SK_NS4_8TiledMMAINS4_8MMA_AtomIJNS4_10MMA_TraitsINS4_25SM100_MMA_F8F6F4_2x1SM_SSEJSJ_SJ_fSF_SG_NS4_17integral_constantINS4_4UMMA5MajorELSR_0EEESS_NSP_INSQ_7ScaleInELST_0EEESU_EEEEEENS4_6LayoutINS5_IJSC_SC_SC_EEENS5_IJNSA_ILi0EEESZ_SZ_EEEEENS5_IJNS4_10UnderscoreES12_S12_EEEEENS4_18SM100_TMA_2SM_LOADENS4_14ComposedLayoutINS4_7SwizzleILi1ELi4ELi3EEENS4_18smem_ptr_flag_bitsILi8EEENSX_INS5_IJNSA_ILi8EEESH_EEENS5_IJSH_SC_EEEEEEEvNS4_8identityES15_S1F_vS1G_EENS_8epilogue10collective18CollectiveEpilogueINS1I_23Sm100TmaWarpSpecializedILi3ELi2ELi64ELb0ELb0EEEJNS5_IJNSA_ILi128EEESG_SH_EEENS5_IJNSX_IS1N_SC_EENSX_INSA_ILi64EEESC_EEEEESJ_SK_SJ_SK_NS1I_6fusion15FusionCallbacksIS1M_NS1T_17LinearCombinationISJ_fSJ_fLNS_15FloatRoundStyleE2EEES1O_S1S_JEEENS4_5SM1004TMEM4LOAD26SM100_TMEM_LOAD_32dp32b64xENS4_13SM90_TMA_LOADENS16_INS17_ILi2ELi4ELi3EEES1A_NSX_INS5_IJS1B_S1Q_EEENS5_IJS1Q_SC_EEEEEEENS4_39AutoVectorizingCopyWithAssumedAlignmentILi128EEENS4_14SM90_TMA_STOREES28_S2A_S2A_EEEvvEEEEvNT_6ParamsE --------------------------
	.section	.nv.info._ZN7cutlass13device_kernelINS_4gemm6kernel13GemmUniversalIN4cute5tupleIJiiiiEEENS1_10collective13CollectiveMmaINS1_35MainloopSm100TmaUmmaWarpSpecializedILi26ELi2ELi2ENS5_IJNS4_1CILi2EEENSA_ILi1EEESC_EEEEENS5_IJNSA_ILi256EEENSA_ILi192EEENSA_ILi32EEEEEENS_12float_e4m3_tENS5_IJlSC_lEEESJ_SK_NS4_8TiledMMAINS4_8MMA_AtomIJNS4_10MMA_TraitsINS4_25SM100_MMA_F8F6F4_2x1SM_SSEJSJ_SJ_fSF_SG_NS4_17integral_constantINS4_4UMMA5MajorELSR_0EEESS_NSP_INSQ_7ScaleInELST_0EEESU_EEEEEENS4_6LayoutINS5_IJSC_SC_SC_EEENS5_IJNSA_ILi0EEESZ_SZ_EEEEENS5_IJNS4_10UnderscoreES12_S12_EEEEENS4_18SM100_TMA_2SM_LOADENS4_14ComposedLayoutINS4_7SwizzleILi1ELi4ELi3EEENS4_18smem_ptr_flag_bitsILi8EEENSX_INS5_IJNSA_ILi8EEESH_EEENS5_IJSH_SC_EEEEEEEvNS4_8identityES15_S1F_vS1G_EENS_8epilogue10collective18CollectiveEpilogueINS1I_23Sm100TmaWarpSpecializedILi3ELi2ELi64ELb0ELb0EEEJNS5_IJNSA_ILi128EEESG_SH_EEENS5_IJNSX_IS1N_SC_EENSX_INSA_ILi64EEESC_EEEEESJ_SK_SJ_SK_NS1I_6fusion15FusionCallbacksIS1M_NS1T_17LinearCombinationISJ_fSJ_fLNS_15FloatRoundStyleE2EEES1O_S1S_JEEENS4_5SM1004TMEM4LOAD26SM100_TMEM_LOAD_32dp32b64xENS4_13SM90_TMA_LOADENS16_INS17_ILi2ELi4ELi3EEES1A_NSX_INS5_IJS1B_S1Q_EEENS5_IJS1Q_SC_EEEEEEENS4_39AutoVectorizingCopyWithAssumedAlignmentILi128EEENS4_14SM90_TMA_STOREES28_S2A_S2A_EEEvvEEEEvNT_6ParamsE,"",@"SHT_CUDA_INFO"
	.sectionflags	@""
	.align	4


	//----- nvinfo : EIATTR_CUDA_API_VERSION
	.align		4
        /*0000*/ 	.byte	0x04, 0x37
        /*0002*/ 	.short	(.L_32 - .L_31)
.L_31:
        /*0004*/ 	.word	0x00000082


	//----- nvinfo : EIATTR_KPARAM_INFO
	.align		4
.L_32:
        /*0008*/ 	.byte	0x04, 0x17
        /*000a*/ 	.short	(.L_34 - .L_33)
.L_33:
        /*000c*/ 	.word	0x00000000
        /*0010*/ 	.short	0x0000
        /*0012*/ 	.short	0x0000
        /*0014*/ 	.byte	0x00, 0xf0, 0x01, 0x20


	//----- nvinfo : EIATTR_AT_ENTRY_FRAGMENTS
	.align		4
.L_34:
        /*0018*/ 	.byte	0x04, 0x4f
        /*001a*/ 	.short	(.L_36 - .L_35)


	//   ....[0]....
.L_35:
        /*001c*/ 	.word	0x00000007


	//----- nvinfo : EIATTR_RESERVED_SMEM_USED
	.align		4
.L_36:
        /*0020*/ 	.byte	0x01, 0x41
	.zero		2


	//----- nvinfo : EIATTR_SPARSE_MMA_MASK
	.align		4
        /*0024*/ 	.byte	0x03, 0x50
        /*0026*/ 	.short	0x0000


	//----- nvinfo : EIATTR_TCGEN05_2CTA_USED
	.align		4
        /*0028*/ 	.byte	0x01, 0x52
	.zero		2


	//----- nvinfo : EIATTR_MAXREG_COUNT
	.align		4
        /*002c*/ 	.byte	0x03, 0x1b
        /*002e*/ 	.short	0x00ff


	//----- nvinfo : EIATTR_NUM_BARRIERS
	.align		4
        /*0030*/ 	.byte	0x02, 0x4c
        /*0032*/ 	.byte	0x07
	.zero		1


	//----- nvinfo : EIATTR_EXTERNS
	.align		4
        /*0034*/ 	.byte	0x04, 0x0f
        /*0036*/ 	.short	(.L_38 - .L_37)


	//   ....[0]....
	.align		4
.L_37:
        /*0038*/ 	.word	index@(__assertfail)


	//----- nvinfo : EIATTR_MERCURY_ISA_VERSION
	.align		4
.L_38:
        /*003c*/ 	.byte	0x03, 0x5f
        /*003e*/ 	.short	0x0101


	//----- nvinfo : EIATTR_INT_WARP_WIDE_INSTR_OFFSETS
	.align		4
        /*0040*/ 	.byte	0x04, 0x31
        /*0042*/ 	.short	(.L_40 - .L_39)


	//   ....[0]....
.L_39:
        /*0044*/ 	.word	0x00000fa0


	//   ....[1]....
        /*0048*/ 	.word	0x00001040


	//   ....[2]....
        /*004c*/ 	.word	0x00002390


	//   ....[3]....
        /*0050*/ 	.word	0x00004c60


	//   ....[4]....
        /*0054*/ 	.word	0x00004c80


	//   ....[5]....
        /*0058*/ 	.word	0x00004cb0


	//   ....[6]....
        /*005c*/ 	.word	0x000055e0


	//   ....[7]....
        /*0060*/ 	.word	0x00005650


	//   ....[8]....
        /*0064*/ 	.word	0x00005750


	//   ....[9]....
        /*0068*/ 	.word	0x000057e0


	//   ....[10]....
        /*006c*/ 	.word	0x000059c0


	//   ....[11]....
        /*0070*/ 	.word	0x00005b20


	//----- nvinfo : EIATTR_COOP_GROUP_MASK_REGIDS
	.align		4
.L_40:
        /*0074*/ 	.byte	0x04, 0x29
        /*0076*/ 	.short	(.L_42 - .L_41)


	//   ....[0]....
.L_41:
        /*0078*/ 	.word	0xffffffff


	//   ....[1]....
        /*007c*/ 	.word	0xffffffff


	//   ....[2]....
        /*0080*/ 	.word	0xffffffff


	//   ....[3]....
        /*0084*/ 	.word	0xffffffff


	//   ....[4]....
        /*0088*/ 	.word	0xffffffff


	//   ....[5]....
        /*008c*/ 	.word	0xffffffff


	//   ....[6]....
        /*0090*/ 	.word	0xffffffff


	//   ....[7]....
        /*0094*/ 	.word	0xffffffff


	//   ....[8]....
        /*0098*/ 	.word	0xffffffff


	//   ....[9]....
        /*009c*/ 	.word	0xffffffff


	//   ....[10]....
        /*00a0*/ 	.word	0xffffffff


	//   ....[11]....
        /*00a4*/ 	.word	0xffffffff


	//   ....[12]....
        /*00a8*/ 	.word	0xffffffff


	//   ....[13]....
        /*00ac*/ 	.word	0xffffffff


	//----- nvinfo : EIATTR_COOP_GROUP_INSTR_OFFSETS
	.align		4
.L_42:
        /*00b0*/ 	.byte	0x04, 0x28
        /*00b2*/ 	.short	(.L_44 - .L_43)


	//   ....[0]....
.L_43:
        /*00b4*/ 	.word	0x000000c0


	//   ....[1]....
        /*00b8*/ 	.word	0x00000500


	//   ....[2]....
        /*00bc*/ 	.word	0x00000970


	//   ....[3]....
        /*00c0*/ 	.word	0x00000ae0


	//   ....[4]....
        /*00c4*/ 	.word	0x00000bd0


	//   ....[5]....
        /*00c8*/ 	.word	0x00000d30


	//   ....[6]....
        /*00cc*/ 	.word	0x00000e80


	//   ....[7]....
        /*00d0*/ 	.word	0x000010c0


	//   ....[8]....
        /*00d4*/ 	.word	0x00002270


	//   ....[9]....
        /*00d8*/ 	.word	0x00003cb0


	//   ....[10]....
        /*00dc*/ 	.word	0x00004180


	//   ....[11]....
        /*00e0*/ 	.word	0x000041b0


	//   ....[12]....
        /*00e4*/ 	.word	0x00004b70


	//   ....[13]....
        /*00e8*/ 	.word	0x00004d70


	//----- nvinfo : EIATTR_VRC_CTA_INIT_COUNT
	.align		4
.L_44:
        /*00ec*/ 	.byte	0x02, 0x4a
        /*00ee*/ 	.byte	0x80
	.zero		1


	//----- nvinfo : EIATTR_SYSCALL_OFFSETS
	.align		4
        /*00f0*/ 	.byte	0x04, 0x46
        /*00f2*/ 	.short	(.L_46 - .L_45)


	//   ....[0]....
.L_45:
        /*00f4*/ 	.word	0x00006570


	//   ....[1]....
        /*00f8*/ 	.word	0x00006690


	//   ....[2]....
        /*00fc*/ 	.word	0x00006ed0


	//   ....[3]....
        /*0100*/ 	.word	0x00008520


	//   ....[4]....
        /*0104*/ 	.word	0x00009b60


	//----- nvinfo : EIATTR_MBARRIER_INSTR_OFFSETS
	.align		4
.L_46:
        /*0108*/ 	.byte	0x04, 0x39
        /*010a*/ 	.short	(.L_48 - .L_47)


	//   ....[0]....
.L_47:
        /*010c*/ 	.word	0x00000610
        /*0110*/ 	.word	0x000000ff
        /*0114*/ 	.word	0x00000000
        /*0118*/ 	.short	0x0100
        /*011a*/ 	.byte	0x05
	.zero		1


	//   ....[1]....
        /*011c*/ 	.word	0x00000620
        /*0120*/ 	.word	0x000000ff
        /*0124*/ 	.word	0x000000d0
        /*0128*/ 	.short	0x0100
        /*012a*/ 	.byte	0x05
	.zero		1


	//   ....[2]....
        /*012c*/ 	.word	0x00000630
        /*0130*/ 	.word	0x000000ff
        /*0134*/ 	.word	0x00000008
        /*0138*/ 	.short	0x0100
        /*013a*/ 	.byte	0x05
	.zero		1


	//   ....[3]....
        /*013c*/ 	.word	0x00000640
        /*0140*/ 	.word	0x000000ff
        /*0144*/ 	.word	0x000000d8
        /*0148*/ 	.short	0x0100
        /*014a*/ 	.byte	0x05
	.zero		1


	//   ....[4]....
        /*014c*/ 	.word	0x00000650
        /*0150*/ 	.word	0x000000ff
        /*0154*/ 	.word	0x00000010
        /*0158*/ 	.short	0x0100
        /*015a*/ 	.byte	0x05
	.zero		1


	//   ....[5]....
        /*015c*/ 	.word	0x00000660
        /*0160*/ 	.word	0x000000ff
        /*0164*/ 	.word	0x000000e0
        /*0168*/ 	.short	0x0100
        /*016a*/ 	.byte	0x05
	.zero		1


	//   ....[6]....
        /*016c*/ 	.word	0x00000670
        /*0170*/ 	.word	0x000000ff
        /*0174*/ 	.word	0x00000018
        /*0178*/ 	.short	0x0100
        /*017a*/ 	.byte	0x05
	.zero		1


	//   ....[7]....
        /*017c*/ 	.word	0x00000680
        /*0180*/ 	.word	0x000000ff
        /*0184*/ 	.word	0x000000e8
        /*0188*/ 	.short	0x0100
        /*018a*/ 	.byte	0x05
	.zero		1


	//   ....[8]....
        /*018c*/ 	.word	0x00000690
        /*0190*/ 	.word	0x000000ff
        /*0194*/ 	.word	0x00000020
        /*0198*/ 	.short	0x0100
        /*019a*/ 	.byte	0x05
	.zero		1


	//   ....[9]....
        /*019c*/ 	.word	0x000006a0
        /*01a0*/ 	.word	0x000000ff
        /*01a4*/ 	.word	0x000000f0
        /*01a8*/ 	.short	0x0100
        /*01aa*/ 	.byte	0x05
	.zero		1


	//   ....[10]....
        /*01ac*/ 	.word	0x000006b0
        /*01b0*/ 	.word	0x000000ff
        /*01b4*/ 	.word	0x00000028
        /*01b8*/ 	.short	0x0100
        /*01ba*/ 	.byte	0x05
	.zero		1


	//   ....[11]....
        /*01bc*/ 	.word	0x000006c0
        /*01c0*/ 	.word	0x000000ff
        /*01c4*/ 	.word	0x000000f8
        /*01c8*/ 	.short	0x0100
        /*01ca*/ 	.byte	0x05
	.zero		1


	//   ....[12]....
        /*01cc*/ 	.word	0x000006d0
        /*01d0*/ 	.word	0x000000ff
        /*01d4*/ 	.word	0x00000030
        /*01d8*/ 	.short	0x0100
        /*01da*/ 	.byte	0x05
	.zero		1


	//   ....[13]....
        /*01dc*/ 	.word	0x000006e0
        /*01e0*/ 	.word	0x000000ff
        /*01e4*/ 	.word	0x00000100
        /*01e8*/ 	.short	0x0100
        /*01ea*/ 	.byte	0x05
	.zero		1


	//   ....[14]....
        /*01ec*/ 	.word	0x000006f0
        /*01f0*/ 	.word	0x000000ff
        /*01f4*/ 	.word	0x00000038
        /*01f8*/ 	.short	0x0100
        /*01fa*/ 	.byte	0x05
	.zero		1


	//   ....[15]....
        /*01fc*/ 	.word	0x00000700
        /*0200*/ 	.word	0x000000ff
        /*0204*/ 	.word	0x00000108
        /*0208*/ 	.short	0x0100
        /*020a*/ 	.byte	0x05
	.zero		1


	//   ....[16]....
        /*020c*/ 	.word	0x00000710
        /*0210*/ 	.word	0x000000ff
        /*0214*/ 	.word	0x00000040
        /*0218*/ 	.short	0x0100
        /*021a*/ 	.byte	0x05
	.zero		1


	//   ....[17]....
        /*021c*/ 	.word	0x00000720
        /*0220*/ 	.word	0x000000ff
        /*0224*/ 	.word	0x00000110
        /*0228*/ 	.short	0x0100
        /*022a*/ 	.byte	0x05
	.zero		1


	//   ....[18]....
        /*022c*/ 	.word	0x00000730
        /*0230*/ 	.word	0x000000ff
        /*0234*/ 	.word	0x00000048
        /*0238*/ 	.short	0x0100
        /*023a*/ 	.byte	0x05
	.zero		1


	//   ....[19]....
        /*023c*/ 	.word	0x00000740
        /*0240*/ 	.word	0x000000ff
        /*0244*/ 	.word	0x00000118
        /*0248*/ 	.short	0x0100
        /*024a*/ 	.byte	0x05
	.zero		1


	//   ....[20]....
        /*024c*/ 	.word	0x00000750
        /*0250*/ 	.word	0x000000ff
        /*0254*/ 	.word	0x00000050
        /*0258*/ 	.short	0x0100
        /*025a*/ 	.byte	0x05
	.zero		1


	//   ....[21]....
        /*025c*/ 	.word	0x00000760
        /*0260*/ 	.word	0x000000ff
        /*0264*/ 	.word	0x00000120
        /*0268*/ 	.short	0x0100
        /*026a*/ 	.byte	0x05
	.zero		1


	//   ....[22]....
        /*026c*/ 	.word	0x00000770
        /*0270*/ 	.word	0x000000ff
        /*0274*/ 	.word	0x00000058
        /*0278*/ 	.short	0x0100
        /*027a*/ 	.byte	0x05
	.zero		1


	//   ....[23]....
        /*027c*/ 	.word	0x00000780
        /*0280*/ 	.word	0x000000ff
        /*0284*/ 	.word	0x00000128
        /*0288*/ 	.short	0x0100
        /*028a*/ 	.byte	0x05
	.zero		1


	//   ....[24]....
        /*028c*/ 	.word	0x00000790
        /*0290*/ 	.word	0x000000ff
        /*0294*/ 	.word	0x00000060
        /*0298*/ 	.short	0x0100
        /*029a*/ 	.byte	0x05
	.zero		1


	//   ....[25]....
        /*029c*/ 	.word	0x000007a0
        /*02a0*/ 	.word	0x000000ff
        /*02a4*/ 	.word	0x00000130
        /*02a8*/ 	.short	0x0100
        /*02aa*/ 	.byte	0x05
	.zero		1


	//   ....[26]....
        /*02ac*/ 	.word	0x000007b0
        /*02b0*/ 	.word	0x000000ff
        /*02b4*/ 	.word	0x00000068
        /*02b8*/ 	.short	0x0100
        /*02ba*/ 	.byte	0x05
	.zero		1


	//   ....[27]....
        /*02bc*/ 	.word	0x000007c0
        /*02c0*/ 	.word	0x000000ff
        /*02c4*/ 	.word	0x00000138
        /*02c8*/ 	.short	0x0100
        /*02ca*/ 	.byte	0x05
	.zero		1


	//   ....[28]....
        /*02cc*/ 	.word	0x000007d0
        /*02d0*/ 	.word	0x000000ff
        /*02d4*/ 	.word	0x00000070
        /*02d8*/ 	.short	0x0100
        /*02da*/ 	.byte	0x05
	.zero		1


	//   ....[29]....
        /*02dc*/ 	.word	0x000007e0
        /*02e0*/ 	.word	0x000000ff
        /*02e4*/ 	.word	0x00000140
        /*02e8*/ 	.short	0x0100
        /*02ea*/ 	.byte	0x05
	.zero		1


	//   ....[30]....
        /*02ec*/ 	.word	0x000007f0
        /*02f0*/ 	.word	0x000000ff
        /*02f4*/ 	.word	0x00000078
        /*02f8*/ 	.short	0x0100
        /*02fa*/ 	.byte	0x05
	.zero		1


	//   ....[31]....
        /*02fc*/ 	.word	0x00000800
        /*0300*/ 	.word	0x000000ff
        /*0304*/ 	.word	0x00000148
        /*0308*/ 	.short	0x0100
        /*030a*/ 	.byte	0x05
	.zero		1


	//   ....[32]....
        /*030c*/ 	.word	0x00000810
        /*0310*/ 	.word	0x000000ff
        /*0314*/ 	.word	0x00000080
        /*0318*/ 	.short	0x0100
        /*031a*/ 	.byte	0x05
	.zero		1


	//   ....[33]....
        /*031c*/ 	.word	0x00000820
        /*0320*/ 	.word	0x000000ff
        /*0324*/ 	.word	0x00000150
        /*0328*/ 	.short	0x0100
        /*032a*/ 	.byte	0x05
	.zero		1


	//   ....[34]....
        /*032c*/ 	.word	0x00000830
        /*0330*/ 	.word	0x000000ff
        /*0334*/ 	.word	0x00000088
        /*0338*/ 	.short	0x0100
        /*033a*/ 	.byte	0x05
	.zero		1


	//   ....[35]....
        /*033c*/ 	.word	0x00000840
        /*0340*/ 	.word	0x000000ff
        /*0344*/ 	.word	0x00000158
        /*0348*/ 	.short	0x0100
        /*034a*/ 	.byte	0x05
	.zero		1


	//   ....[36]....
        /*034c*/ 	.word	0x00000850
        /*0350*/ 	.word	0x000000ff
        /*0354*/ 	.word	0x00000090
        /*0358*/ 	.short	0x0100
        /*035a*/ 	.byte	0x05
	.zero		1


	//   ....[37]....
        /*035c*/ 	.word	0x00000860
        /*0360*/ 	.word	0x000000ff
        /*0364*/ 	.word	0x00000160
        /*0368*/ 	.short	0x0100
        /*036a*/ 	.byte	0x05
	.zero		1


	//   ....[38]....
        /*036c*/ 	.word	0x00000870
        /*0370*/ 	.word	0x000000ff
        /*0374*/ 	.word	0x00000098
        /*0378*/ 	.short	0x0100
        /*037a*/ 	.byte	0x05
	.zero		1


	//   ....[39]....
        /*037c*/ 	.word	0x00000880
        /*0380*/ 	.word	0x000000ff
        /*0384*/ 	.word	0x00000168
        /*0388*/ 	.short	0x0100
        /*038a*/ 	.byte	0x05
	.zero		1


	//   ....[40]....
        /*038c*/ 	.word	0x00000890
        /*0390*/ 	.word	0x000000ff
        /*0394*/ 	.word	0x000000a0
        /*0398*/ 	.short	0x0100
        /*039a*/ 	.byte	0x05
	.zero		1


	//   ....[41]....
        /*039c*/ 	.word	0x000008a0
        /*03a0*/ 	.word	0x000000ff
        /*03a4*/ 	.word	0x00000170
        /*03a8*/ 	.short	0x0100
        /*03aa*/ 	.byte	0x05
	.zero		1


	//   ....[42]....
        /*03ac*/ 	.word	0x000008b0
        /*03b0*/ 	.word	0x000000ff
        /*03b4*/ 	.word	0x000000a8
        /*03b8*/ 	.short	0x0100
        /*03ba*/ 	.byte	0x05
	.zero		1


	//   ....[43]....
        /*03bc*/ 	.word	0x000008c0
        /*03c0*/ 	.word	0x000000ff
        /*03c4*/ 	.word	0x00000178
        /*03c8*/ 	.short	0x0100
        /*03ca*/ 	.byte	0x05
	.zero		1


	//   ....[44]....
        /*03cc*/ 	.word	0x000008d0
        /*03d0*/ 	.word	0x000000ff
        /*03d4*/ 	.word	0x000000b0
        /*03d8*/ 	.short	0x0100
        /*03da*/ 	.byte	0x05
	.zero		1


	//   ....[45]....
        /*03dc*/ 	.word	0x000008e0
        /*03e0*/ 	.word	0x000000ff
        /*03e4*/ 	.word	0x00000180
        /*03e8*/ 	.short	0x0100
        /*03ea*/ 	.byte	0x05
	.zero		1


	//   ....[46]....
        /*03ec*/ 	.word	0x000008f0
        /*03f0*/ 	.word	0x000000ff
        /*03f4*/ 	.word	0x000000b8
        /*03f8*/ 	.short	0x0100
        /*03fa*/ 	.byte	0x05
	.zero		1


	//   ....[47]....
        /*03fc*/ 	.word	0x00000900
        /*0400*/ 	.word	0x000000ff
        /*0404*/ 	.word	0x00000188
        /*0408*/ 	.short	0x0100
        /*040a*/ 	.byte	0x05
	.zero		1


	//   ....[48]....
        /*040c*/ 	.word	0x00000910
        /*0410*/ 	.word	0x000000ff
        /*0414*/ 	.word	0x000000c0
        /*0418*/ 	.short	0x0100
        /*041a*/ 	.byte	0x05
	.zero		1


	//   ....[49]....
        /*041c*/ 	.word	0x00000920
        /*0420*/ 	.word	0x000000ff
        /*0424*/ 	.word	0x00000190
        /*0428*/ 	.short	0x0100
        /*042a*/ 	.byte	0x05
	.zero		1


	//   ....[50]....
        /*042c*/ 	.word	0x00000930
        /*0430*/ 	.word	0x000000ff
        /*0434*/ 	.word	0x000000c8
        /*0438*/ 	.short	0x0100
        /*043a*/ 	.byte	0x05
	.zero		1


	//   ....[51]....
        /*043c*/ 	.word	0x00000940
        /*0440*/ 	.word	0x000000ff
        /*0444*/ 	.word	0x00000198
        /*0448*/ 	.short	0x0100
        /*044a*/ 	.byte	0x05
	.zero		1


	//   ....[52]....
        /*044c*/ 	.word	0x00000a70
        /*0450*/ 	.word	0x000000ff
        /*0454*/ 	.word	0x000001a0
        /*0458*/ 	.short	0x0100
        /*045a*/ 	.byte	0x06
	.zero		1


	//   ....[53]....
        /*045c*/ 	.word	0x00000a80
        /*0460*/ 	.word	0x000000ff
        /*0464*/ 	.word	0x000001b8
        /*0468*/ 	.short	0x0100
        /*046a*/ 	.byte	0x06
	.zero		1


	//   ....[54]....
        /*046c*/ 	.word	0x00000a90
        /*0470*/ 	.word	0x000000ff
        /*0474*/ 	.word	0x000001a8
        /*0478*/ 	.short	0x0100
        /*047a*/ 	.byte	0x06
	.zero		1


	//   ....[55]....
        /*047c*/ 	.word	0x00000aa0
        /*0480*/ 	.word	0x000000ff
        /*0484*/ 	.word	0x000001c0
        /*0488*/ 	.short	0x0100
        /*048a*/ 	.byte	0x06
	.zero		1


	//   ....[56]....
        /*048c*/ 	.word	0x00000ab0
        /*0490*/ 	.word	0x000000ff
        /*0494*/ 	.word	0x000001b0
        /*0498*/ 	.short	0x0100
        /*049a*/ 	.byte	0x06
	.zero		1


	//   ....[57]....
        /*049c*/ 	.word	0x00000ac0
        /*04a0*/ 	.word	0x000000ff
        /*04a4*/ 	.word	0x000001c8
        /*04a8*/ 	.short	0x0100
        /*04aa*/ 	.byte	0x06
	.zero		1


	//   ....[58]....
        /*04ac*/ 	.word	0x00000ba0
        /*04b0*/ 	.word	0x000000ff
        /*04b4*/ 	.word	0x000001d0
        /*04b8*/ 	.short	0x0100
        /*04ba*/ 	.byte	0x05
	.zero		1


	//   ....[59]....
        /*04bc*/ 	.word	0x00000bb0
        /*04c0*/ 	.word	0x000000ff
        /*04c4*/ 	.word	0x000001d8
        /*04c8*/ 	.short	0x0100
        /*04ca*/ 	.byte	0x05
	.zero		1


	//   ....[60]....
        /*04cc*/ 	.word	0x00000ce0
        /*04d0*/ 	.word	0x000000ff
        /*04d4*/ 	.word	0x000001e0
        /*04d8*/ 	.short	0x0100
        /*04da*/ 	.byte	0x05
	.zero		1


	//   ....[61]....
        /*04dc*/ 	.word	0x00000cf0
        /*04e0*/ 	.word	0x000000ff
        /*04e4*/ 	.word	0x000001f0
        /*04e8*/ 	.short	0x0100
        /*04ea*/ 	.byte	0x05
	.zero		1


	//   ....[62]....
        /*04ec*/ 	.word	0x00000d00
        /*04f0*/ 	.word	0x000000ff
        /*04f4*/ 	.word	0x000001e8
        /*04f8*/ 	.short	0x0100
        /*04fa*/ 	.byte	0x05
	.zero		1


	//   ....[63]....
        /*04fc*/ 	.word	0x00000d10
        /*0500*/ 	.word	0x000000ff
        /*0504*/ 	.word	0x000001f8
        /*0508*/ 	.short	0x0100
        /*050a*/ 	.byte	0x05
	.zero		1


	//   ....[64]....
        /*050c*/ 	.word	0x00000e30
        /*0510*/ 	.word	0x000000ff
        /*0514*/ 	.word	0x00000200
        /*0518*/ 	.short	0x0100
        /*051a*/ 	.byte	0x06
	.zero		1


	//   ....[65]....
        /*051c*/ 	.word	0x00000e40
        /*0520*/ 	.word	0x000000ff
        /*0524*/ 	.word	0x00000210
        /*0528*/ 	.short	0x0100
        /*052a*/ 	.byte	0x06
	.zero		1


	//   ....[66]....
        /*052c*/ 	.word	0x00000e50
        /*0530*/ 	.word	0x000000ff
        /*0534*/ 	.word	0x00000208
        /*0538*/ 	.short	0x0100
        /*053a*/ 	.byte	0x06
	.zero		1


	//   ....[67]....
        /*053c*/ 	.word	0x00000e60
        /*0540*/ 	.word	0x000000ff
        /*0544*/ 	.word	0x00000218
        /*0548*/ 	.short	0x0100
        /*054a*/ 	.byte	0x06
	.zero		1


	//   ....[68]....
        /*054c*/ 	.word	0x00000f50
        /*0550*/ 	.word	0x000000ff
        /*0554*/ 	.word	0x00000220
        /*0558*/ 	.short	0x0100
        /*055a*/ 	.byte	0x05
	.zero		1


	//   ....[69]....
        /*055c*/ 	.word	0x00000f60
        /*0560*/ 	.word	0x000000ff
        /*0564*/ 	.word	0x00000230
        /*0568*/ 	.short	0x0100
        /*056a*/ 	.byte	0x05
	.zero		1


	//   ....[70]....
        /*056c*/ 	.word	0x00000f70
        /*0570*/ 	.word	0x000000ff
        /*0574*/ 	.word	0x00000228
        /*0578*/ 	.short	0x0100
        /*057a*/ 	.byte	0x05
	.zero		1


	//   ....[71]....
        /*057c*/ 	.word	0x00000f80
        /*0580*/ 	.word	0x000000ff
        /*0584*/ 	.word	0x00000238
        /*0588*/ 	.short	0x0100
        /*058a*/ 	.byte	0x05
	.zero		1


	//   ....[72]....
        /*058c*/ 	.word	0x00001070
        /*0590*/ 	.word	0x000000ff
        /*0594*/ 	.word	0x00000240
        /*0598*/ 	.short	0x0100
        /*059a*/ 	.byte	0x04
	.zero		1


	//   ....[73]....
        /*059c*/ 	.word	0x00001a70
        /*05a0*/ 	.word	0x00000003
        /*05a4*/ 	.word	0x00000230
        /*05a8*/ 	.short	0x010a
        /*05aa*/ 	.byte	0xff
	.zero		1


	//   ....[74]....
        /*05ac*/ 	.word	0x00001aa0
        /*05b0*/ 	.word	0x00000003
        /*05b4*/ 	.word	0x00000220
        /*05b8*/ 	.short	0x0101
        /*05ba*/ 	.byte	0xff
	.zero		1


	//   ....[75]....
        /*05bc*/ 	.word	0x00001bb0
        /*05c0*/ 	.word	0x000000ff
        /*05c4*/ 	.word	0x000000d0
        /*05c8*/ 	.short	0x010a
        /*05ca*/ 	.byte	0x05
	.zero		1


	//   ....[76]....
        /*05cc*/ 	.word	0x00001c70
        /*05d0*/ 	.word	0x000000ff
        /*05d4*/ 	.word	0x000000d0
        /*05d8*/ 	.short	0x010a
        /*05da*/ 	.byte	0x21
	.zero		1


	//   ....[77]....
        /*05dc*/ 	.word	0x00001e20
        /*05e0*/ 	.word	0x000000ff
        /*05e4*/ 	.word	0x000000d0
        /*05e8*/ 	.short	0x010a
        /*05ea*/ 	.byte	0x08
	.zero		1


	//   ....[78]....
        /*05ec*/ 	.word	0x00001f20
        /*05f0*/ 	.word	0x000000ff
        /*05f4*/ 	.word	0x000001d8
        /*05f8*/ 	.short	0x0101
        /*05fa*/ 	.byte	0x04
	.zero		1


	//   ....[79]....
        /*05fc*/ 	.word	0x00001f40
        /*0600*/ 	.word	0x000000ff
        /*0604*/ 	.word	0x000000d0
        /*0608*/ 	.short	0x010a
        /*060a*/ 	.byte	0x05
	.zero		1


	//   ....[80]....
        /*060c*/ 	.word	0x00001fc0
        /*0610*/ 	.word	0x000000ff
        /*0614*/ 	.word	0x000000d0
        /*0618*/ 	.short	0x010a
        /*061a*/ 	.byte	0x11
	.zero		1


	//   ....[81]....
        /*061c*/ 	.word	0x00002150
        /*0620*/ 	.word	0x000000ff
        /*0624*/ 	.word	0x000000d0
        /*0628*/ 	.short	0x010a
        /*062a*/ 	.byte	0x08
	.zero		1


	//   ....[82]....
        /*062c*/ 	.word	0x000022a0
        /*0630*/ 	.word	0x00000002
        /*0634*/ 	.word	0x000001e0
        /*0638*/ 	.short	0x010a
        /*063a*/ 	.byte	0xff
	.zero		1


	//   ....[83]....
        /*063c*/ 	.word	0x00002360
        /*0640*/ 	.word	0x00000002
        /*0644*/ 	.word	0x00000000
        /*0648*/ 	.short	0x0101
        /*064a*/ 	.byte	0xff
	.zero		1


	//   ....[84]....
        /*064c*/ 	.word	0x000028c0
        /*0650*/ 	.word	0x000000ff
        /*0654*/ 	.word	0x00000000
        /*0658*/ 	.short	0x010a
        /*065a*/ 	.byte	0x05
	.zero		1


	//   ....[85]....
        /*065c*/ 	.word	0x00002950
        /*0660*/ 	.word	0x000000ff
        /*0664*/ 	.word	0x00000000
        /*0668*/ 	.short	0x010a
        /*066a*/ 	.byte	0x05
	.zero		1


	//   ....[86]....
        /*066c*/ 	.word	0x000029e0
        /*0670*/ 	.word	0x000000ff
        /*0674*/ 	.word	0x00000000
        /*0678*/ 	.short	0x010a
        /*067a*/ 	.byte	0x05
	.zero		1


	//   ....[87]....
        /*067c*/ 	.word	0x00002a70
        /*0680*/ 	.word	0x000000ff
        /*0684*/ 	.word	0x00000000
        /*0688*/ 	.short	0x010a
        /*068a*/ 	.byte	0x05
	.zero		1


	//   ....[88]....
        /*068c*/ 	.word	0x00002b00
        /*0690*/ 	.word	0x000000ff
        /*0694*/ 	.word	0x00000000
        /*0698*/ 	.short	0x010a
        /*069a*/ 	.byte	0x05
	.zero		1


	//   ....[89]....
        /*069c*/ 	.word	0x00002b90
        /*06a0*/ 	.word	0x000000ff
        /*06a4*/ 	.word	0x00000000
        /*06a8*/ 	.short	0x010a
        /*06aa*/ 	.byte	0x05
	.zero		1


	//   ....[90]....
        /*06ac*/ 	.word	0x00002c20
        /*06b0*/ 	.word	0x000000ff
        /*06b4*/ 	.word	0x00000000
        /*06b8*/ 	.short	0x010a
        /*06ba*/ 	.byte	0x05
	.zero		1


	//   ....[91]....
        /*06bc*/ 	.word	0x00002cb0
        /*06c0*/ 	.word	0x000000ff
        /*06c4*/ 	.word	0x00000000
        /*06c8*/ 	.short	0x010a
        /*06ca*/ 	.byte	0x05
	.zero		1


	//   ....[92]....
        /*06cc*/ 	.word	0x00002d40
        /*06d0*/ 	.word	0x000000ff
        /*06d4*/ 	.word	0x00000000
        /*06d8*/ 	.short	0x010a
        /*06da*/ 	.byte	0x05
	.zero		1


	//   ....[93]....
        /*06dc*/ 	.word	0x00002dd0
        /*06e0*/ 	.word	0x000000ff
        /*06e4*/ 	.word	0x00000000
        /*06e8*/ 	.short	0x010a
        /*06ea*/ 	.byte	0x05
	.zero		1


	//   ....[94]....
        /*06ec*/ 	.word	0x00002e60
        /*06f0*/ 	.word	0x000000ff
        /*06f4*/ 	.word	0x00000000
        /*06f8*/ 	.short	0x010a
        /*06fa*/ 	.byte	0x05
	.zero		1


	//   ....[95]....
        /*06fc*/ 	.word	0x00002ef0
        /*0700*/ 	.word	0x000000ff
        /*0704*/ 	.word	0x00000000
        /*0708*/ 	.short	0x010a
        /*070a*/ 	.byte	0x05
	.zero		1


	//   ....[96]....
        /*070c*/ 	.word	0x00002f80
        /*0710*/ 	.word	0x000000ff
        /*0714*/ 	.word	0x00000000
        /*0718*/ 	.short	0x010a
        /*071a*/ 	.byte	0x05
	.zero		1


	//   ....[97]....
        /*071c*/ 	.word	0x00003010
        /*0720*/ 	.word	0x000000ff
        /*0724*/ 	.word	0x00000000
        /*0728*/ 	.short	0x010a
        /*072a*/ 	.byte	0x05
	.zero		1


	//   ....[98]....
        /*072c*/ 	.word	0x000030a0
        /*0730*/ 	.word	0x000000ff
        /*0734*/ 	.word	0x00000000
        /*0738*/ 	.short	0x010a
        /*073a*/ 	.byte	0x05
	.zero		1


	//   ....[99]....
        /*073c*/ 	.word	0x00003130
        /*0740*/ 	.word	0x000000ff
        /*0744*/ 	.word	0x00000000
        /*0748*/ 	.short	0x010a
        /*074a*/ 	.byte	0x05
	.zero		1


	//   ....[100]....
        /*074c*/ 	.word	0x000031c0
        /*0750*/ 	.word	0x000000ff
        /*0754*/ 	.word	0x00000000
        /*0758*/ 	.short	0x010a
        /*075a*/ 	.byte	0x05
	.zero		1


	//   ....[101]....
        /*075c*/ 	.word	0x00003250
        /*0760*/ 	.word	0x000000ff
        /*0764*/ 	.word	0x00000000
        /*0768*/ 	.short	0x010a
        /*076a*/ 	.byte	0x05
	.zero		1


	//   ....[102]....
        /*076c*/ 	.word	0x000032e0
        /*0770*/ 	.word	0x000000ff
        /*0774*/ 	.word	0x00000000
        /*0778*/ 	.short	0x010a
        /*077a*/ 	.byte	0x05
	.zero		1


	//   ....[103]....
        /*077c*/ 	.word	0x00003370
        /*0780*/ 	.word	0x000000ff
        /*0784*/ 	.word	0x00000000
        /*0788*/ 	.short	0x010a
        /*078a*/ 	.byte	0x05
	.zero		1


	//   ....[104]....
        /*078c*/ 	.word	0x00003400
        /*0790*/ 	.word	0x000000ff
        /*0794*/ 	.word	0x00000000
        /*0798*/ 	.short	0x010a
        /*079a*/ 	.byte	0x05
	.zero		1


	//   ....[105]....
        /*079c*/ 	.word	0x00003490
        /*07a0*/ 	.word	0x000000ff
        /*07a4*/ 	.word	0x00000000
        /*07a8*/ 	.short	0x010a
        /*07aa*/ 	.byte	0x05
	.zero		1


	//   ....[106]....
        /*07ac*/ 	.word	0x00003520
        /*07b0*/ 	.word	0x000000ff
        /*07b4*/ 	.word	0x00000000
        /*07b8*/ 	.short	0x010a
        /*07ba*/ 	.byte	0x05
	.zero		1


	//   ....[107]....
        /*07bc*/ 	.word	0x000035b0
        /*07c0*/ 	.word	0x000000ff
        /*07c4*/ 	.word	0x00000000
        /*07c8*/ 	.short	0x010a
        /*07ca*/ 	.byte	0x05
	.zero		1


	//   ....[108]....
        /*07cc*/ 	.word	0x00003640
        /*07d0*/ 	.word	0x000000ff
        /*07d4*/ 	.word	0x00000000
        /*07d8*/ 	.short	0x010a
        /*07da*/ 	.byte	0x05
	.zero		1


	//   ....[109]....
        /*07dc*/ 	.word	0x000036e0
        /*07e0*/ 	.word	0x00000000
        /*07e4*/ 	.word	0x00000000
        /*07e8*/ 	.short	0x010a
        /*07ea*/ 	.byte	0xff
	.zero		1


	//   ....[110]....
        /*07ec*/ 	.word	0x00003810
        /*07f0*/ 	.word	0x00000000
        /*07f4*/ 	.word	0x00000220
        /*07f8*/ 	.short	0x010a
        /*07fa*/ 	.byte	0xff
	.zero		1


	//   ....[111]....
        /*07fc*/ 	.word	0x00003880
        /*0800*/ 	.word	0x00000004
        /*0804*/ 	.word	0x00000000
        /*0808*/ 	.short	0x0101
        /*080a*/ 	.byte	0xff
	.zero		1


	//   ....[112]....
        /*080c*/ 	.word	0x000038a0
        /*0810*/ 	.word	0x000000ff
        /*0814*/ 	.word	0x000001f0
        /*0818*/ 	.short	0x010a
        /*081a*/ 	.byte	0x05
	.zero		1


	//   ....[113]....
        /*081c*/ 	.word	0x000039c0
        /*0820*/ 	.word	0x00000000
        /*0824*/ 	.word	0x000001e0
        /*0828*/ 	.short	0x010a
        /*082a*/ 	.byte	0xff
	.zero		1


	//   ....[114]....
        /*082c*/ 	.word	0x00003ac0
        /*0830*/ 	.word	0x00000000
        /*0834*/ 	.word	0x00000000
        /*0838*/ 	.short	0x0101
        /*083a*/ 	.byte	0xff
	.zero		1


	//   ....[115]....
        /*083c*/ 	.word	0x00003b50
        /*0840*/ 	.word	0x000000ff
        /*0844*/ 	.word	0x000001f0
        /*0848*/ 	.short	0x0106
        /*084a*/ 	.byte	0x05
	.zero		1


	//   ....[116]....
        /*084c*/ 	.word	0x00003b70
        /*0850*/ 	.word	0x000000ff
        /*0854*/ 	.word	0x000001f0
        /*0858*/ 	.short	0x010a
        /*085a*/ 	.byte	0x05
	.zero		1


	//   ....[117]....
        /*085c*/ 	.word	0x00003c00
        /*0860*/ 	.word	0x000000ff
        /*0864*/ 	.word	0x000001f0
        /*0868*/ 	.short	0x0106
        /*086a*/ 	.byte	0x04
	.zero		1


	//   ....[118]....
        /*086c*/ 	.word	0x00003c40
        /*0870*/ 	.word	0x00000000
        /*0874*/ 	.word	0x000001f0
        /*0878*/ 	.short	0x010a
        /*087a*/ 	.byte	0xff
	.zero		1


	//   ....[119]....
        /*087c*/ 	.word	0x00003e80
        /*0880*/ 	.word	0x000000ff
        /*0884*/ 	.word	0x00000008
        /*0888*/ 	.short	0x010a
        /*088a*/ 	.byte	0x04
	.zero		1


	//   ....[120]....
        /*088c*/ 	.word	0x00003ea0
        /*0890*/ 	.word	0x000000ff
        /*0894*/ 	.word	0x00000008
        /*0898*/ 	.short	0x010a
        /*089a*/ 	.byte	0x04
	.zero		1


	//   ....[121]....
        /*089c*/ 	.word	0x00004030
        /*08a0*/ 	.word	0x000000ff
        /*08a4*/ 	.word	0x00000008
        /*08a8*/ 	.short	0x010a
        /*08aa*/ 	.byte	0x04
	.zero		1


	//   ....[122]....
        /*08ac*/ 	.word	0x00004050
        /*08b0*/ 	.word	0x000000ff
        /*08b4*/ 	.word	0x00000008
        /*08b8*/ 	.short	0x010a
        /*08ba*/ 	.byte	0x04
	.zero		1


	//   ....[123]....
        /*08bc*/ 	.word	0x00004110
        /*08c0*/ 	.word	0x000000ff
        /*08c4*/ 	.word	0x00000000
        /*08c8*/ 	.short	0x0101
        /*08ca*/ 	.byte	0x05
	.zero		1


	//   ....[124]....
        /*08cc*/ 	.word	0x000043f0
        /*08d0*/ 	.word	0x00000000
        /*08d4*/ 	.word	0x000001e0
        /*08d8*/ 	.short	0x010a
        /*08da*/ 	.byte	0xff
	.zero		1


	//   ....[125]....
        /*08dc*/ 	.word	0x000044b0
        /*08e0*/ 	.word	0x00000000
        /*08e4*/ 	.word	0x00000000
        /*08e8*/ 	.short	0x0101
        /*08ea*/ 	.byte	0xff
	.zero		1


	//   ....[126]....
        /*08ec*/ 	.word	0x00004560
        /*08f0*/ 	.word	0x000000ff
        /*08f4*/ 	.word	0x00000000
        /*08f8*/ 	.short	0x010a
        /*08fa*/ 	.byte	0x05
	.zero		1


	//   ....[127]....
        /*08fc*/ 	.word	0x00004570
        /*0900*/ 	.word	0x000000ff
        /*0904*/ 	.word	0x00000210
        /*0908*/ 	.short	0x010a
        /*090a*/ 	.byte	0x13
	.zero		1


	//   ....[128]....
        /*090c*/ 	.word	0x00004630
        /*0910*/ 	.word	0x000000ff
        /*0914*/ 	.word	0x00000000
        /*0918*/ 	.short	0x010a
        /*091a*/ 	.byte	0x07
	.zero		1


	//   ....[129]....
        /*091c*/ 	.word	0x00004760
        /*0920*/ 	.word	0x000000ff
        /*0924*/ 	.word	0x00000000
        /*0928*/ 	.short	0x010a
        /*092a*/ 	.byte	0x18
	.zero		1


	//   ....[130]....
        /*092c*/ 	.word	0x00004970
        /*0930*/ 	.word	0x000000ff
        /*0934*/ 	.word	0x00000000
        /*0938*/ 	.short	0x010a
        /*093a*/ 	.byte	0x05
	.zero		1


	//   ....[131]....
        /*093c*/ 	.word	0x00004a10
        /*0940*/ 	.word	0x00000000
        /*0944*/ 	.word	0x00000000
        /*0948*/ 	.short	0x010a
        /*094a*/ 	.byte	0xff
	.zero		1


	//   ....[132]....
        /*094c*/ 	.word	0x00004a50
        /*0950*/ 	.word	0x00000000
        /*0954*/ 	.word	0x00000000
        /*0958*/ 	.short	0x010a
        /*095a*/ 	.byte	0xff
	.zero		1


	//   ....[133]....
        /*095c*/ 	.word	0x00004ac0
        /*0960*/ 	.word	0x000000ff
        /*0964*/ 	.word	0x00000000
        /*0968*/ 	.short	0x0101
        /*096a*/ 	.byte	0x05
	.zero		1


	//   ....[134]....
        /*096c*/ 	.word	0x00004b00
        /*0970*/ 	.word	0x000000ff
        /*0974*/ 	.word	0x00000240
        /*0978*/ 	.short	0x010a
        /*097a*/ 	.byte	0x0b
	.zero		1


	//   ....[135]....
        /*097c*/ 	.word	0x00004b60
        /*0980*/ 	.word	0x000000ff
        /*0984*/ 	.word	0x00000000
        /*0988*/ 	.short	0x0101
        /*098a*/ 	.byte	0x05
	.zero		1


	//   ....[136]....
        /*098c*/ 	.word	0x00004f90
        /*0990*/ 	.word	0x00000000
        /*0994*/ 	.word	0x000001e0
        /*0998*/ 	.short	0x010a
        /*099a*/ 	.byte	0xff
	.zero		1


	//   ....[137]....
        /*099c*/ 	.word	0x00005050
        /*09a0*/ 	.word	0x00000000
        /*09a4*/ 	.word	0x00000000
        /*09a8*/ 	.short	0x0101
        /*09aa*/ 	.byte	0xff
	.zero		1


	//   ....[138]....
        /*09ac*/ 	.word	0x00005370
        /*09b0*/ 	.word	0x000000ff
        /*09b4*/ 	.word	0x000001d8
        /*09b8*/ 	.short	0x010a
        /*09ba*/ 	.byte	0x06
	.zero		1


	//   ....[139]....
        /*09bc*/ 	.word	0x00005560
        /*09c0*/ 	.word	0x000000ff
        /*09c4*/ 	.word	0x000001b8
        /*09c8*/ 	.short	0x010a
        /*09ca*/ 	.byte	0x06
	.zero		1


	//   ....[140]....
        /*09cc*/ 	.word	0x000056f0
        /*09d0*/ 	.word	0x000000ff
        /*09d4*/ 	.word	0x000001a0
        /*09d8*/ 	.short	0x010b
        /*09da*/ 	.byte	0x06
	.zero		1


	//   ....[141]....
        /*09dc*/ 	.word	0x00005700
        /*09e0*/ 	.word	0x000000ff
        /*09e4*/ 	.word	0x00000000
        /*09e8*/ 	.short	0x0101
        /*09ea*/ 	.byte	0x08
	.zero		1


	//   ....[142]....
        /*09ec*/ 	.word	0x00005710
        /*09f0*/ 	.word	0x000000ff
        /*09f4*/ 	.word	0x000001c0
        /*09f8*/ 	.short	0x010a
        /*09fa*/ 	.byte	0x06
	.zero		1


	//   ....[143]....
        /*09fc*/ 	.word	0x000058b0
        /*0a00*/ 	.word	0x000000ff
        /*0a04*/ 	.word	0x000001a8
        /*0a08*/ 	.short	0x010b
        /*0a0a*/ 	.byte	0x06
	.zero		1


	//   ....[144]....
        /*0a0c*/ 	.word	0x00005920
        /*0a10*/ 	.word	0x000000ff
        /*0a14*/ 	.word	0x00000000
        /*0a18*/ 	.short	0x0101
        /*0a1a*/ 	.byte	0x08
	.zero		1


	//   ....[145]....
        /*0a1c*/ 	.word	0x00005950
        /*0a20*/ 	.word	0x000000ff
        /*0a24*/ 	.word	0x000001c8
        /*0a28*/ 	.short	0x010a
        /*0a2a*/ 	.byte	0x06
	.zero		1


	//   ....[146]....
        /*0a2c*/ 	.word	0x00005b60
        /*0a30*/ 	.word	0x000000ff
        /*0a34*/ 	.word	0x000001b0
        /*0a38*/ 	.short	0x010b
        /*0a3a*/ 	.byte	0x06
	.zero		1


	//   ....[147]....
        /*0a3c*/ 	.word	0x00005b80
        /*0a40*/ 	.word	0x000000ff
        /*0a44*/ 	.word	0x00000000
        /*0a48*/ 	.short	0x0101
        /*0a4a*/ 	.byte	0x07
	.zero		1


	//   ....[148]....
        /*0a4c*/ 	.word	0x00005bb0
        /*0a50*/ 	.word	0x000000ff
        /*0a54*/ 	.word	0x000001b8
        /*0a58*/ 	.short	0x010a
        /*0a5a*/ 	.byte	0x06
	.zero		1


	//   ....[149]....
        /*0a5c*/ 	.word	0x00005bd0
        /*0a60*/ 	.word	0x000000ff
        /*0a64*/ 	.word	0x000001c0
        /*0a68*/ 	.short	0x010a
        /*0a6a*/ 	.byte	0x06
	.zero		1


	//   ....[150]....
        /*0a6c*/ 	.word	0x00005c10
        /*0a70*/ 	.word	0x00000000
        /*0a74*/ 	.word	0x000001c8
        /*0a78*/ 	.short	0x010a
        /*0a7a*/ 	.byte	0xff
	.zero		1


	//   ....[151]....
        /*0a7c*/ 	.word	0x00005f40
        /*0a80*/ 	.word	0x00000000
        /*0a84*/ 	.word	0x000001e0
        /*0a88*/ 	.short	0x010a
        /*0a8a*/ 	.byte	0xff
	.zero		1


	//   ....[152]....
        /*0a8c*/ 	.word	0x00006050
        /*0a90*/ 	.word	0x00000000
        /*0a94*/ 	.word	0x00000000
        /*0a98*/ 	.short	0x0101
        /*0a9a*/ 	.byte	0xff
	.zero		1


	//   ....[153]....
        /*0a9c*/ 	.word	0x00006a80
        /*0aa0*/ 	.word	0x00000003
        /*0aa4*/ 	.word	0x000001a0
        /*0aa8*/ 	.short	0x010a
        /*0aaa*/ 	.byte	0xff
	.zero		1


	//   ....[154]....
        /*0aac*/ 	.word	0x00006ac0
        /*0ab0*/ 	.word	0x000000b9
        /*0ab4*/ 	.word	0x00000200
        /*0ab8*/ 	.short	0x010a
        /*0aba*/ 	.byte	0xff
	.zero		1


	//   ....[155]....
        /*0abc*/ 	.word	0x00006bf0
        /*0ac0*/ 	.word	0x00000003
        /*0ac4*/ 	.word	0x000001a0
        /*0ac8*/ 	.short	0x010a
        /*0aca*/ 	.byte	0xff
	.zero		1


	//   ....[156]....
        /*0acc*/ 	.word	0x00006d30
        /*0ad0*/ 	.word	0x00000000
        /*0ad4*/ 	.word	0x00000000
        /*0ad8*/ 	.short	0x0101
        /*0ada*/ 	.byte	0xff
	.zero		1


	//   ....[157]....
        /*0adc*/ 	.word	0x00006db0
        /*0ae0*/ 	.word	0x000000b9
        /*0ae4*/ 	.word	0x00000200
        /*0ae8*/ 	.short	0x010a
        /*0aea*/ 	.byte	0xff
	.zero		1


	//   ....[158]....
        /*0aec*/ 	.word	0x00008190
        /*0af0*/ 	.word	0x00000004
        /*0af4*/ 	.word	0x000001a0
        /*0af8*/ 	.short	0x010a
        /*0afa*/ 	.byte	0xff
	.zero		1


	//   ....[159]....
        /*0afc*/ 	.word	0x00008260
        /*0b00*/ 	.word	0x00000004
        /*0b04*/ 	.word	0x000001a0
        /*0b08*/ 	.short	0x010a
        /*0b0a*/ 	.byte	0xff
	.zero		1


	//   ....[160]....
        /*0b0c*/ 	.word	0x000083c0
        /*0b10*/ 	.word	0x00000003
        /*0b14*/ 	.word	0x00000000
        /*0b18*/ 	.short	0x0101
        /*0b1a*/ 	.byte	0xff
	.zero		1


	//   ....[161]....
        /*0b1c*/ 	.word	0x000097d0
        /*0b20*/ 	.word	0x00000003
        /*0b24*/ 	.word	0x000001a0
        /*0b28*/ 	.short	0x010a
        /*0b2a*/ 	.byte	0xff
	.zero		1


	//   ....[162]....
        /*0b2c*/ 	.word	0x000098a0
        /*0b30*/ 	.word	0x00000003
        /*0b34*/ 	.word	0x000001a0
        /*0b38*/ 	.short	0x010a
        /*0b3a*/ 	.byte	0xff
	.zero		1


	//   ....[163]....
        /*0b3c*/ 	.word	0x00009a00
        /*0b40*/ 	.word	0x00000003
        /*0b44*/ 	.word	0x00000000
        /*0b48*/ 	.short	0x0101
        /*0b4a*/ 	.byte	0xff
	.zero		1


	//   ....[164]....
        /*0b4c*/ 	.word	0x00009e70
        /*0b50*/ 	.word	0x000000b9
        /*0b54*/ 	.word	0x00000000
        /*0b58*/ 	.short	0x0101
        /*0b5a*/ 	.byte	0xff
	.zero		1


	//   ....[165]....
        /*0b5c*/ 	.word	0x0000af10
        /*0b60*/ 	.word	0x00000003
        /*0b64*/ 	.word	0x00000230
        /*0b68*/ 	.short	0x010a
        /*0b6a*/ 	.byte	0xff
	.zero		1


	//   ....[166]....
        /*0b6c*/ 	.word	0x0000af70
        /*0b70*/ 	.word	0x00000002
        /*0b74*/ 	.word	0x000000d0
        /*0b78*/ 	.short	0x010a
        /*0b7a*/ 	.byte	0xff
	.zero		1


	//   ....[167]....
        /*0b7c*/ 	.word	0x0000afd0
        /*0b80*/ 	.word	0x00000002
        /*0b84*/ 	.word	0x000000d0
        /*0b88*/ 	.short	0x010a
        /*0b8a*/ 	.byte	0xff
	.zero		1


	//   ....[168]....
        /*0b8c*/ 	.word	0x0000b020
        /*0b90*/ 	.word	0x00000002
        /*0b94*/ 	.word	0x000001e0
        /*0b98*/ 	.short	0x010a
        /*0b9a*/ 	.byte	0xff
	.zero		1


	//   ....[169]....
        /*0b9c*/ 	.word	0x0000b080
        /*0ba0*/ 	.word	0x00000000
        /*0ba4*/ 	.word	0x00000000
        /*0ba8*/ 	.short	0x010a
        /*0baa*/ 	.byte	0xff
	.zero		1


	//   ....[170]....
        /*0bac*/ 	.word	0x0000b0e0
        /*0bb0*/ 	.word	0x00000000
        /*0bb4*/ 	.word	0x00000000
        /*0bb8*/ 	.short	0x010a
        /*0bba*/ 	.byte	0xff
	.zero		1


	//   ....[171]....
        /*0bbc*/ 	.word	0x0000b140
        /*0bc0*/ 	.word	0x00000000
        /*0bc4*/ 	.word	0x00000000
        /*0bc8*/ 	.short	0x010a
        /*0bca*/ 	.byte	0xff
	.zero		1


	//   ....[172]....
        /*0bcc*/ 	.word	0x0000b1a0
        /*0bd0*/ 	.word	0x00000000
        /*0bd4*/ 	.word	0x00000000
        /*0bd8*/ 	.short	0x010a
        /*0bda*/ 	.byte	0xff
	.zero		1


	//   ....[173]....
        /*0bdc*/ 	.word	0x0000b200
        /*0be0*/ 	.word	0x00000000
        /*0be4*/ 	.word	0x00000000
        /*0be8*/ 	.short	0x010a
        /*0bea*/ 	.byte	0xff
	.zero		1


	//   ....[174]....
        /*0bec*/ 	.word	0x0000b260
        /*0bf0*/ 	.word	0x00000000
        /*0bf4*/ 	.word	0x00000000
        /*0bf8*/ 	.short	0x010a
        /*0bfa*/ 	.byte	0xff
	.zero		1


	//   ....[175]....
        /*0bfc*/ 	.word	0x0000b2c0
        /*0c00*/ 	.word	0x00000000
        /*0c04*/ 	.word	0x00000000
        /*0c08*/ 	.short	0x010a
        /*0c0a*/ 	.byte	0xff
	.zero		1


	//   ....[176]....
        /*0c0c*/ 	.word	0x0000b320
        /*0c10*/ 	.word	0x00000000
        /*0c14*/ 	.word	0x00000000
        /*0c18*/ 	.short	0x010a
        /*0c1a*/ 	.byte	0xff
	.zero		1


	//   ....[177]....
        /*0c1c*/ 	.word	0x0000b380
        /*0c20*/ 	.word	0x00000000
        /*0c24*/ 	.word	0x00000000
        /*0c28*/ 	.short	0x010a
        /*0c2a*/ 	.byte	0xff
	.zero		1


	//   ....[178]....
        /*0c2c*/ 	.word	0x0000b3e0
        /*0c30*/ 	.word	0x00000000
        /*0c34*/ 	.word	0x00000000
        /*0c38*/ 	.short	0x010a
        /*0c3a*/ 	.byte	0xff
	.zero		1


	//   ....[179]....
        /*0c3c*/ 	.word	0x0000b440
        /*0c40*/ 	.word	0x00000000
        /*0c44*/ 	.word	0x00000000
        /*0c48*/ 	.short	0x010a
        /*0c4a*/ 	.byte	0xff
	.zero		1


	//   ....[180]....
        /*0c4c*/ 	.word	0x0000b4a0
        /*0c50*/ 	.word	0x00000000
        /*0c54*/ 	.word	0x00000000
        /*0c58*/ 	.short	0x010a
        /*0c5a*/ 	.byte	0xff
	.zero		1


	//   ....[181]....
        /*0c5c*/ 	.word	0x0000b500
        /*0c60*/ 	.word	0x00000000
        /*0c64*/ 	.word	0x00000000
        /*0c68*/ 	.short	0x010a
        /*0c6a*/ 	.byte	0xff
	.zero		1


	//   ....[182]....
        /*0c6c*/ 	.word	0x0000b560
        /*0c70*/ 	.word	0x00000000
        /*0c74*/ 	.word	0x00000000
        /*0c78*/ 	.short	0x010a
        /*0c7a*/ 	.byte	0xff
	.zero		1


	//   ....[183]....
        /*0c7c*/ 	.word	0x0000b5c0
        /*0c80*/ 	.word	0x00000000
        /*0c84*/ 	.word	0x00000000
        /*0c88*/ 	.short	0x010a
        /*0c8a*/ 	.byte	0xff
	.zero		1


	//   ....[184]....
        /*0c8c*/ 	.word	0x0000b620
        /*0c90*/ 	.word	0x00000000
        /*0c94*/ 	.word	0x00000000
        /*0c98*/ 	.short	0x010a
        /*0c9a*/ 	.byte	0xff
	.zero		1


	//   ....[185]....
        /*0c9c*/ 	.word	0x0000b680
        /*0ca0*/ 	.word	0x00000000
        /*0ca4*/ 	.word	0x00000000
        /*0ca8*/ 	.short	0x010a
        /*0caa*/ 	.byte	0xff
	.zero		1


	//   ....[186]....
        /*0cac*/ 	.word	0x0000b6e0
        /*0cb0*/ 	.word	0x00000000
        /*0cb4*/ 	.word	0x00000000
        /*0cb8*/ 	.short	0x010a
        /*0cba*/ 	.byte	0xff
	.zero		1


	//   ....[187]....
        /*0cbc*/ 	.word	0x0000b740
        /*0cc0*/ 	.word	0x00000000
        /*0cc4*/ 	.word	0x00000000
        /*0cc8*/ 	.short	0x010a
        /*0cca*/ 	.byte	0xff
	.zero		1


	//   ....[188]....
        /*0ccc*/ 	.word	0x0000b7a0
        /*0cd0*/ 	.word	0x00000000
        /*0cd4*/ 	.word	0x00000000
        /*0cd8*/ 	.short	0x010a
        /*0cda*/ 	.byte	0xff
	.zero		1


	//   ....[189]....
        /*0cdc*/ 	.word	0x0000b800
        /*0ce0*/ 	.word	0x00000000
        /*0ce4*/ 	.word	0x00000000
        /*0ce8*/ 	.short	0x010a
        /*0cea*/ 	.byte	0xff
	.zero		1


	//   ....[190]....
        /*0cec*/ 	.word	0x0000b860
        /*0cf0*/ 	.word	0x00000000
        /*0cf4*/ 	.word	0x00000000
        /*0cf8*/ 	.short	0x010a
        /*0cfa*/ 	.byte	0xff
	.zero		1


	//   ....[191]....
        /*0cfc*/ 	.word	0x0000b8c0
        /*0d00*/ 	.word	0x00000000
        /*0d04*/ 	.word	0x00000000
        /*0d08*/ 	.short	0x010a
        /*0d0a*/ 	.byte	0xff
	.zero		1


	//   ....[192]....
        /*0d0c*/ 	.word	0x0000b920
        /*0d10*/ 	.word	0x00000000
        /*0d14*/ 	.word	0x00000000
        /*0d18*/ 	.short	0x010a
        /*0d1a*/ 	.byte	0xff
	.zero		1


	//   ....[193]....
        /*0d1c*/ 	.word	0x0000b980
        /*0d20*/ 	.word	0x00000000
        /*0d24*/ 	.word	0x00000000
        /*0d28*/ 	.short	0x010a
        /*0d2a*/ 	.byte	0xff
	.zero		1


	//   ....[194]....
        /*0d2c*/ 	.word	0x0000b9d0
        /*0d30*/ 	.word	0x00000000
        /*0d34*/ 	.word	0x00000220
        /*0d38*/ 	.short	0x010a
        /*0d3a*/ 	.byte	0xff
	.zero		1


	//   ....[195]....
        /*0d3c*/ 	.word	0x0000ba30
        /*0d40*/ 	.word	0x00000000
        /*0d44*/ 	.word	0x000001f0
        /*0d48*/ 	.short	0x010a
        /*0d4a*/ 	.byte	0xff
	.zero		1


	//   ....[196]....
        /*0d4c*/ 	.word	0x0000ba80
        /*0d50*/ 	.word	0x00000000
        /*0d54*/ 	.word	0x000001e0
        /*0d58*/ 	.short	0x010a
        /*0d5a*/ 	.byte	0xff
	.zero		1


	//   ....[197]....
        /*0d5c*/ 	.word	0x0000bae0
        /*0d60*/ 	.word	0x00000000
        /*0d64*/ 	.word	0x000001f0
        /*0d68*/ 	.short	0x010a
        /*0d6a*/ 	.byte	0xff
	.zero		1


	//   ....[198]....
        /*0d6c*/ 	.word	0x0000bb40
        /*0d70*/ 	.word	0x00000004
        /*0d74*/ 	.word	0x00000008
        /*0d78*/ 	.short	0x010a
        /*0d7a*/ 	.byte	0xff
	.zero		1


	//   ....[199]....
        /*0d7c*/ 	.word	0x0000bc20
        /*0d80*/ 	.word	0x00000002
        /*0d84*/ 	.word	0x00000008
        /*0d88*/ 	.short	0x010a
        /*0d8a*/ 	.byte	0xff
	.zero		1


	//   ....[200]....
        /*0d8c*/ 	.word	0x0000bc70
        /*0d90*/ 	.word	0x00000000
        /*0d94*/ 	.word	0x000001e0
        /*0d98*/ 	.short	0x010a
        /*0d9a*/ 	.byte	0xff
	.zero		1


	//   ....[201]....
        /*0d9c*/ 	.word	0x0000bcd0
        /*0da0*/ 	.word	0x00000000
        /*0da4*/ 	.word	0x00000210
        /*0da8*/ 	.short	0x010a
        /*0daa*/ 	.byte	0xff
	.zero		1


	//   ....[202]....
        /*0dac*/ 	.word	0x0000bd30
        /*0db0*/ 	.word	0x00000000
        /*0db4*/ 	.word	0x00000000
        /*0db8*/ 	.short	0x010a
        /*0dba*/ 	.byte	0xff
	.zero		1


	//   ....[203]....
        /*0dbc*/ 	.word	0x0000bd90
        /*0dc0*/ 	.word	0x00000000
        /*0dc4*/ 	.word	0x00000000
        /*0dc8*/ 	.short	0x010a
        /*0dca*/ 	.byte	0xff
	.zero		1


	//   ....[204]....
        /*0dcc*/ 	.word	0x0000bdf0
        /*0dd0*/ 	.word	0x00000000
        /*0dd4*/ 	.word	0x00000240
        /*0dd8*/ 	.short	0x010a
        /*0dda*/ 	.byte	0xff
	.zero		1


	//   ....[205]....
        /*0ddc*/ 	.word	0x0000be40
        /*0de0*/ 	.word	0x00000000
        /*0de4*/ 	.word	0x000001e0
        /*0de8*/ 	.short	0x010a
        /*0dea*/ 	.byte	0xff
	.zero		1


	//   ....[206]....
        /*0dec*/ 	.word	0x0000bea0
        /*0df0*/ 	.word	0x00000000
        /*0df4*/ 	.word	0x000001d8
        /*0df8*/ 	.short	0x010a
        /*0dfa*/ 	.byte	0xff
	.zero		1


	//   ....[207]....
        /*0dfc*/ 	.word	0x0000bf00
        /*0e00*/ 	.word	0x00000003
        /*0e04*/ 	.word	0x000001b8
        /*0e08*/ 	.short	0x010a
        /*0e0a*/ 	.byte	0xff
	.zero		1


	//   ....[208]....
        /*0e0c*/ 	.word	0x0000bf60
        /*0e10*/ 	.word	0x00000003
        /*0e14*/ 	.word	0x000001c0
        /*0e18*/ 	.short	0x010a
        /*0e1a*/ 	.byte	0xff
	.zero		1


	//   ....[209]....
        /*0e1c*/ 	.word	0x0000bfc0
        /*0e20*/ 	.word	0x00000003
        /*0e24*/ 	.word	0x000001c8
        /*0e28*/ 	.short	0x010a
        /*0e2a*/ 	.byte	0xff
	.zero		1


	//   ....[210]....
        /*0e2c*/ 	.word	0x0000c020
        /*0e30*/ 	.word	0x00000000
        /*0e34*/ 	.word	0x000001b8
        /*0e38*/ 	.short	0x010a
        /*0e3a*/ 	.byte	0xff
	.zero		1


	//   ....[211]....
        /*0e3c*/ 	.word	0x0000c080
        /*0e40*/ 	.word	0x00000000
        /*0e44*/ 	.word	0x000001c0
        /*0e48*/ 	.short	0x010a
        /*0e4a*/ 	.byte	0xff
	.zero		1


	//   ....[212]....
        /*0e4c*/ 	.word	0x0000c0d0
        /*0e50*/ 	.word	0x00000000
        /*0e54*/ 	.word	0x000001e0
        /*0e58*/ 	.short	0x010a
        /*0e5a*/ 	.byte	0xff
	.zero		1


	//   ....[213]....
        /*0e5c*/ 	.word	0x0000c120
        /*0e60*/ 	.word	0x00000003
        /*0e64*/ 	.word	0x000001a0
        /*0e68*/ 	.short	0x010a
        /*0e6a*/ 	.byte	0xff
	.zero		1


	//   ....[214]....
        /*0e6c*/ 	.word	0x0000c170
        /*0e70*/ 	.word	0x000000b9
        /*0e74*/ 	.word	0x00000200
        /*0e78*/ 	.short	0x010a
        /*0e7a*/ 	.byte	0xff
	.zero		1


	//   ....[215]....
        /*0e7c*/ 	.word	0x0000c1c0
        /*0e80*/ 	.word	0x00000004
        /*0e84*/ 	.word	0x000001a0
        /*0e88*/ 	.short	0x010a
        /*0e8a*/ 	.byte	0xff
	.zero		1


	//   ....[216]....
        /*0e8c*/ 	.word	0x0000c210
        /*0e90*/ 	.word	0x00000003
        /*0e94*/ 	.word	0x000001a0
        /*0e98*/ 	.short	0x010a
        /*0e9a*/ 	.byte	0xff
	.zero		1


	//----- nvinfo : EIATTR_NUM_MBARRIERS
	.align		4
.L_48:
        /*0e9c*/ 	.byte	0x03, 0x38
        /*0e9e*/ 	.short	0x0049


	//----- nvinfo : EIATTR_EXIT_INSTR_OFFSETS
	.align		4
        /*0ea0*/ 	.byte	0x04, 0x1c
        /*0ea2*/ 	.short	(.L_50 - .L_49)


	//   ....[0]....
.L_49:
        /*0ea4*/ 	.word	0x00003710


	//   ....[1]....
        /*0ea8*/ 	.word	0x00003c10


	//   ....[2]....
        /*0eac*/ 	.word	0x00003c70


	//   ....[3]....
        /*0eb0*/ 	.word	0x00004d80


	//   ....[4]....
        /*0eb4*/ 	.word	0x00005c40


	//   ....[5]....
        /*0eb8*/ 	.word	0x00005c80


	//   ....[6]....
        /*0ebc*/ 	.word	0x0000af00


	//----- nvinfo : EIATTR_MAX_THREADS
	.align		4
.L_50:
        /*0ec0*/ 	.byte	0x04, 0x05
        /*0ec2*/ 	.short	(.L_52 - .L_51)
.L_51:
        /*0ec4*/ 	.word	0x00000100
        /*0ec8*/ 	.word	0x00000001
        /*0ecc*/ 	.word	0x00000001


	//----- nvinfo : EIATTR_CRS_STACK_SIZE
	.align		4
.L_52:
        /*0ed0*/ 	.byte	0x04, 0x1e
        /*0ed2*/ 	.short	(.L_54 - .L_53)
.L_53:
        /*0ed4*/ 	.word	0x00000000


	//----- nvinfo : EIATTR_CBANK_PARAM_SIZE
	.align		4
.L_54:
        /*0ed8*/ 	.byte	0x03, 0x19
        /*0eda*/ 	.short	0x0800


	//----- nvinfo : EIATTR_PARAM_CBANK
	.align		4
        /*0edc*/ 	.byte	0x04, 0x0a
        /*0ede*/ 	.short	(.L_56 - .L_55)
	.align		4
.L_55:
        /*0ee0*/ 	.word	index@(.nv.constant0._ZN7cutlass13device_kernelINS_4gemm6kernel13GemmUniversalIN4cute5tupleIJiiiiEEENS1_10collective13CollectiveMmaINS1_35MainloopSm100TmaUmmaWarpSpecializedILi26ELi2ELi2ENS5_IJNS4_1CILi2EEENSA_ILi1EEESC_EEEEENS5_IJNSA_ILi256EEENSA_ILi192EEENSA_ILi32EEEEEENS_12float_e4m3_tENS5_IJlSC_lEEESJ_SK_NS4_8TiledMMAINS4_8MMA_AtomIJNS4_10MMA_TraitsINS4_25SM100_MMA_F8F6F4_2x1SM_SSEJSJ_SJ_fSF_SG_NS4_17integral_constantINS4_4UMMA5MajorELSR_0EEESS_NSP_INSQ_7ScaleInELST_0EEESU_EEEEEENS4_6LayoutINS5_IJSC_SC_SC_EEENS5_IJNSA_ILi0EEESZ_SZ_EEEEENS5_IJNS4_10UnderscoreES12_S12_EEEEENS4_18SM100_TMA_2SM_LOADENS4_14ComposedLayoutINS4_7SwizzleILi1ELi4ELi3EEENS4_18smem_ptr_flag_bitsILi8EEENSX_INS5_IJNSA_ILi8EEESH_EEENS5_IJSH_SC_EEEEEEEvNS4_8identityES15_S1F_vS1G_EENS_8epilogue10collective18CollectiveEpilogueINS1I_23Sm100TmaWarpSpecializedILi3ELi2ELi64ELb0ELb0EEEJNS5_IJNSA_ILi128EEESG_SH_EEENS5_IJNSX_IS1N_SC_EENSX_INSA_ILi64EEESC_EEEEESJ_SK_SJ_SK_NS1I_6fusion15FusionCallbacksIS1M_NS1T_17LinearCombinationISJ_fSJ_fLNS_15FloatRoundStyleE2EEES1O_S1S_JEEENS4_5SM1004TMEM4LOAD26SM100_TMEM_LOAD_32dp32b64xENS4_13SM90_TMA_LOADENS16_INS17_ILi2ELi4ELi3EEES1A_NSX_INS5_IJS1B_S1Q_EEENS5_IJS1Q_SC_EEEEEEENS4_39AutoVectorizingCopyWithAssumedAlignmentILi128EEENS4_14SM90_TMA_STOREES28_S2A_S2A_EEEvvEEEEvNT_6ParamsE)
        /*0ee4*/ 	.short	0x0380
        /*0ee6*/ 	.short	0x0800


	//----- nvinfo : EIATTR_SW_WAR
	.align		4
.L_56:
        /*0ee8*/ 	.byte	0x04, 0x36
        /*0eea*/ 	.short	(.L_58 - .L_57)
.L_57:
        /*0eec*/ 	.word	0x00000008
.L_58:


//--------------------- .nv.callgraph             --------------------------
	.section	.nv.callgraph,"",@"SHT_CUDA_CALLGRAPH"
	.align	4
	.sectionentsize	8
	.align		4
        /*0000*/ 	.word	0x00000000
	.align		4
        /*0004*/ 	.word	0xffffffff
	.align		4
        /*0008*/ 	.word	index@(_ZN7cutlass13device_kernelINS_4gemm6kernel13GemmUniversalIN4cute5tupleIJiiiiEEENS1_10collective13CollectiveMmaINS1_35MainloopSm100TmaUmmaWarpSpecializedILi26ELi2ELi2ENS5_IJNS4_1CILi2EEENSA_ILi1EEESC_EEEEENS5_IJNSA_ILi256EEENSA_ILi192EEENSA_ILi32EEEEEENS_12float_e4m3_tENS5_IJlSC_lEEESJ_SK_NS4_8TiledMMAINS4_8MMA_AtomIJNS4_10MMA_TraitsINS4_25SM100_MMA_F8F6F4_2x1SM_SSEJSJ_SJ_fSF_SG_NS4_17integral_constantINS4_4UMMA5MajorELSR_0EEESS_NSP_INSQ_7ScaleInELST_0EEESU_EEEEEENS4_6LayoutINS5_IJSC_SC_SC_EEENS5_IJNSA_ILi0EEESZ_SZ_EEEEENS5_IJNS4_10UnderscoreES12_S12_EEEEENS4_18SM100_TMA_2SM_LOADENS4_14ComposedLayoutINS4_7SwizzleILi1ELi4ELi3EEENS4_18smem_ptr_flag_bitsILi8EEENSX_INS5_IJNSA_ILi8EEESH_EEENS5_IJSH_SC_EEEEEEEvNS4_8identityES15_S1F_vS1G_EENS_8epilogue10collective18CollectiveEpilogueINS1I_23Sm100TmaWarpSpecializedILi3ELi2ELi64ELb0ELb0EEEJNS5_IJNSA_ILi128EEESG_SH_EEENS5_IJNSX_IS1N_SC_EENSX_INSA_ILi64EEESC_EEEEESJ_SK_SJ_SK_NS1I_6fusion15FusionCallbacksIS1M_NS1T_17LinearCombinationISJ_fSJ_fLNS_15FloatRoundStyleE2EEES1O_S1S_JEEENS4_5SM1004TMEM4LOAD26SM100_TMEM_LOAD_32dp32b64xENS4_13SM90_TMA_LOADENS16_INS17_ILi2ELi4ELi3EEES1A_NSX_INS5_IJS1B_S1Q_EEENS5_IJS1Q_SC_EEEEEEENS4_39AutoVectorizingCopyWithAssumedAlignmentILi128EEENS4_14SM90_TMA_STOREES28_S2A_S2A_EEEvvEEEEvNT_6ParamsE)
	.align		4
        /*000c*/ 	.word	index@(__assertfail)
	.align		4
        /*0010*/ 	.word	0x00000000
	.align		4
        /*0014*/ 	.word	0xfffffffe
	.align		4
        /*0018*/ 	.word	0x00000000
	.align		4
        /*001c*/ 	.word	0xfffffffd
	.align		4
        /*0020*/ 	.word	0x00000000
	.align		4
        /*0024*/ 	.word	0xfffffffc


//--------------------- .nv.constant4             --------------------------
	.section	.nv.constant4,"a",@progbits
	.align	8
	.align		8
.nv.constant4:
        /*0000*/ 	.dword	__assertfail
	.align		8
        /*0008*/ 	.dword	__unnamed_1
	.align		8
        /*0010*/ 	.dword	__unnamed_2
	.align		8
        /*0018*/ 	.dword	__unnamed_3
	.align		8
        /*0020*/ 	.dword	_ZN40_INTERNAL_d031b9c3_4_k_cu_67d6906f_154404cuda3std3__45__cpo5beginE
	.align		8
        /*0028*/ 	.dword	_ZN40_INTERNAL_d031b9c3_4_k_cu_67d6906f_154404cuda3std3__45__cpo3endE
	.align		8
        /*0030*/ 	.dword	_ZN40_INTERNAL_d031b9c3_4_k_cu_67d6906f_154404cuda3std3__45__cpo6cbeginE
	.align		8
        /*0038*/ 	.dword	_ZN40_INTERNAL_d031b9c3_4_k_cu_67d6906f_154404cuda3std3__45__cpo4cendE
	.align		8
        /*0040*/ 	.dword	_ZN40_INTERNAL_d031b9c3_4_k_cu_67d6906f_154404cuda3std3__442_GLOBAL__N__d031b9c3_4_k_cu_67d6906f_154406ignoreE
	.align		8
        /*0048*/ 	.dword	_ZN40_INTERNAL_d031b9c3_4_k_cu_67d6906f_154404cuda3std3__419piecewise_constructE
	.align		8
        /*0050*/ 	.dword	_ZN40_INTERNAL_d031b9c3_4_k_cu_67d6906f_154404cuda3std3__48in_placeE
	.align		8
        /*0058*/ 	.dword	_ZN40_INTERNAL_d031b9c3_4_k_cu_67d6906f_154404cuda3std6ranges3__45__cpo4swapE
	.align		8
        /*0060*/ 	.dword	_ZN40_INTERNAL_d031b9c3_4_k_cu_67d6906f_154404cuda3std6ranges3__45__cpo9iter_moveE
	.align		8
        /*0068*/ 	.dword	_ZN40_INTERNAL_d031b9c3_4_k_cu_67d6906f_154404cute7productE
	.align		8
        /*0070*/ 	.dword	_ZN40_INTERNAL_d031b9c3_4_k_cu_67d6906f_154404cute1_E
	.align		8
        /*0078*/ 	.dword	$str$25
	.align		8
        /*0080*/ 	.dword	$str$26
	.align		8
        /*0088*/ 	.dword	$str$27
	.align		8
        /*0090*/ 	.dword	$str$28


//--------------------- .text._ZN7cutlass13device_kernelINS_4gemm6kernel13GemmUniversalIN4cute5tupleIJiiiiEEENS1_10collective13CollectiveMmaINS1_35MainloopSm100TmaUmmaWarpSpecializedILi26ELi2ELi2ENS5_IJNS4_1CILi2EEENSA_ILi1EEESC_EEEEENS5_IJNSA_ILi256EEENSA_ILi192EEENSA_ILi32EEEEEENS_12float_e4m3_tENS5_IJlSC_lEEESJ_SK_NS4_8TiledMMAINS4_8MMA_AtomIJNS4_10MMA_TraitsINS4_25SM100_MMA_F8F6F4_2x1SM_SSEJSJ_SJ_fSF_SG_NS4_17integral_constantINS4_4UMMA5MajorELSR_0EEESS_NSP_INSQ_7ScaleInELST_0EEESU_EEEEEENS4_6LayoutINS5_IJSC_SC_SC_EEENS5_IJNSA_ILi0EEESZ_SZ_EEEEENS5_IJNS4_10UnderscoreES12_S12_EEEEENS4_18SM100_TMA_2SM_LOADENS4_14ComposedLayoutINS4_7SwizzleILi1ELi4ELi3EEENS4_18smem_ptr_flag_bitsILi8EEENSX_INS5_IJNSA_ILi8EEESH_EEENS5_IJSH_SC_EEEEEEEvNS4_8identityES15_S1F_vS1G_EENS_8epilogue10collective18CollectiveEpilogueINS1I_23Sm100TmaWarpSpecializedILi3ELi2ELi64ELb0ELb0EEEJNS5_IJNSA_ILi128EEESG_SH_EEENS5_IJNSX_IS1N_SC_EENSX_INSA_ILi64EEESC_EEEEESJ_SK_SJ_SK_NS1I_6fusion15FusionCallbacksIS1M_NS1T_17LinearCombinationISJ_fSJ_fLNS_15FloatRoundStyleE2EEES1O_S1S_JEEENS4_5SM1004TMEM4LOAD26SM100_TMEM_LOAD_32dp32b64xENS4_13SM90_TMA_LOADENS16_INS17_ILi2ELi4ELi3EEES1A_NSX_INS5_IJS1B_S1Q_EEENS5_IJS1Q_SC_EEEEEEENS4_39AutoVectorizingCopyWithAssumedAlignmentILi128EEENS4_14SM90_TMA_STOREES28_S2A_S2A_EEEvvEEEEvNT_6ParamsE --------------------------
	.section	.text._ZN7cutlass13device_kernelINS_4gemm6kernel13GemmUniversalIN4cute5tupleIJiiiiEEENS1_10collective13CollectiveMmaINS1_35MainloopSm100TmaUmmaWarpSpecializedILi26ELi2ELi2ENS5_IJNS4_1CILi2EEENSA_ILi1EEESC_EEEEENS5_IJNSA_ILi256EEENSA_ILi192EEENSA_ILi32EEEEEENS_12float_e4m3_tENS5_IJlSC_lEEESJ_SK_NS4_8TiledMMAINS4_8MMA_AtomIJNS4_10MMA_TraitsINS4_25SM100_MMA_F8F6F4_2x1SM_SSEJSJ_SJ_fSF_SG_NS4_17integral_constantINS4_4UMMA5MajorELSR_0EEESS_NSP_INSQ_7ScaleInELST_0EEESU_EEEEEENS4_6LayoutINS5_IJSC_SC_SC_EEENS5_IJNSA_ILi0EEESZ_SZ_EEEEENS5_IJNS4_10UnderscoreES12_S12_EEEEENS4_18SM100_TMA_2SM_LOADENS4_14ComposedLayoutINS4_7SwizzleILi1ELi4ELi3EEENS4_18smem_ptr_flag_bitsILi8EEENSX_INS5_IJNSA_ILi8EEESH_EEENS5_IJSH_SC_EEEEEEEvNS4_8identityES15_S1F_vS1G_EENS_8epilogue10collective18CollectiveEpilogueINS1I_23Sm100TmaWarpSpecializedILi3ELi2ELi64ELb0ELb0EEEJNS5_IJNSA_ILi128EEESG_SH_EEENS5_IJNSX_IS1N_SC_EENSX_INSA_ILi64EEESC_EEEEESJ_SK_SJ_SK_NS1I_6fusion15FusionCallbacksIS1M_NS1T_17LinearCombinationISJ_fSJ_fLNS_15FloatRoundStyleE2EEES1O_S1S_JEEENS4_5SM1004TMEM4LOAD26SM100_TMEM_LOAD_32dp32b64xENS4_13SM90_TMA_LOADENS16_INS17_ILi2ELi4ELi3EEES1A_NSX_INS5_IJS1B_S1Q_EEENS5_IJS1Q_SC_EEEEEEENS4_39AutoVectorizingCopyWithAssumedAlignmentILi128EEENS4_14SM90_TMA_STOREES28_S2A_S2A_EEEvvEEEEvNT_6ParamsE,"ax",@progbits
	.align	128
.text._ZN7cutlass13device_kernelINS_4gemm6kernel13GemmUniversalIN4cute5tupleIJiiiiEEENS1_10collective13CollectiveMmaINS1_35MainloopSm100TmaUmmaWarpSpecializedILi26ELi2ELi2ENS5_IJNS4_1CILi2EEENSA_ILi1EEESC_EEEEENS5_IJNSA_ILi256EEENSA_ILi192EEENSA_ILi32EEEEEENS_12float_e4m3_tENS5_IJlSC_lEEESJ_SK_NS4_8TiledMMAINS4_8MMA_AtomIJNS4_10MMA_TraitsINS4_25SM100_MMA_F8F6F4_2x1SM_SSEJSJ_SJ_fSF_SG_NS4_17integral_constantINS4_4UMMA5MajorELSR_0EEESS_NSP_INSQ_7ScaleInELST_0EEESU_EEEEEENS4_6LayoutINS5_IJSC_SC_SC_EEENS5_IJNSA_ILi0EEESZ_SZ_EEEEENS5_IJNS4_10UnderscoreES12_S12_EEEEENS4_18SM100_TMA_2SM_LOADENS4_14ComposedLayoutINS4_7SwizzleILi1ELi4ELi3EEENS4_18smem_ptr_flag_bitsILi8EEENSX_INS5_IJNSA_ILi8EEESH_EEENS5_IJSH_SC_EEEEEEEvNS4_8identityES15_S1F_vS1G_EENS_8epilogue10collective18CollectiveEpilogueINS1I_23Sm100TmaWarpSpecializedILi3ELi2ELi64ELb0ELb0EEEJNS5_IJNSA_ILi128EEESG_SH_EEENS5_IJNSX_IS1N_SC_EENSX_INSA_ILi64EEESC_EEEEESJ_SK_SJ_SK_NS1I_6fusion15FusionCallbacksIS1M_NS1T_17LinearCombinationISJ_fSJ_fLNS_15FloatRoundStyleE2EEES1O_S1S_JEEENS4_5SM1004TMEM4LOAD26SM100_TMEM_LOAD_32dp32b64xENS4_13SM90_TMA_LOADENS16_INS17_ILi2ELi4ELi3EEES1A_NSX_INS5_IJS1B_S1Q_EEENS5_IJS1Q_SC_EEEEEEENS4_39AutoVectorizingCopyWithAssumedAlignmentILi128EEENS4_14SM90_TMA_STOREES28_S2A_S2A_EEEvvEEEEvNT_6ParamsE:
        .type           _ZN7cutlass13device_kernelINS_4gemm6kernel13GemmUniversalIN4cute5tupleIJiiiiEEENS1_10collective13CollectiveMmaINS1_35MainloopSm100TmaUmmaWarpSpecializedILi26ELi2ELi2ENS5_IJNS4_1CILi2EEENSA_ILi1EEESC_EEEEENS5_IJNSA_ILi256EEENSA_ILi192EEENSA_ILi32EEEEEENS_12float_e4m3_tENS5_IJlSC_lEEESJ_SK_NS4_8TiledMMAINS4_8MMA_AtomIJNS4_10MMA_TraitsINS4_25SM100_MMA_F8F6F4_2x1SM_SSEJSJ_SJ_fSF_SG_NS4_17integral_constantINS4_4UMMA5MajorELSR_0EEESS_NSP_INSQ_7ScaleInELST_0EEESU_EEEEEENS4_6LayoutINS5_IJSC_SC_SC_EEENS5_IJNSA_ILi0EEESZ_SZ_EEEEENS5_IJNS4_10UnderscoreES12_S12_EEEEENS4_18SM100_TMA_2SM_LOADENS4_14ComposedLayoutINS4_7SwizzleILi1ELi4ELi3EEENS4_18smem_ptr_flag_bitsILi8EEENSX_INS5_IJNSA_ILi8EEESH_EEENS5_IJSH_SC_EEEEEEEvNS4_8identityES15_S1F_vS1G_EENS_8epilogue10collective18CollectiveEpilogueINS1I_23Sm100TmaWarpSpecializedILi3ELi2ELi64ELb0ELb0EEEJNS5_IJNSA_ILi128EEESG_SH_EEENS5_IJNSX_IS1N_SC_EENSX_INSA_ILi64EEESC_EEEEESJ_SK_SJ_SK_NS1I_6fusion15FusionCallbacksIS1M_NS1T_17LinearCombinationISJ_fSJ_fLNS_15FloatRoundStyleE2EEES1O_S1S_JEEENS4_5SM1004TMEM4LOAD26SM100_TMEM_LOAD_32dp32b64xENS4_13SM90_TMA_LOADENS16_INS17_ILi2ELi4ELi3EEES1A_NSX_INS5_IJS1B_S1Q_EEENS5_IJS1Q_SC_EEEEEEENS4_39AutoVectorizingCopyWithAssumedAlignmentILi128EEENS4_14SM90_TMA_STOREES28_S2A_S2A_EEEvvEEEEvNT_6ParamsE,@function
        .size           _ZN7cutlass13device_kernelINS_4gemm6kernel13GemmUniversalIN4cute5tupleIJiiiiEEENS1_10collective13CollectiveMmaINS1_35MainloopSm100TmaUmmaWarpSpecializedILi26ELi2ELi2ENS5_IJNS4_1CILi2EEENSA_ILi1EEESC_EEEEENS5_IJNSA_ILi256EEENSA_ILi192EEENSA_ILi32EEEEEENS_12float_e4m3_tENS5_IJlSC_lEEESJ_SK_NS4_8TiledMMAINS4_8MMA_AtomIJNS4_10MMA_TraitsINS4_25SM100_MMA_F8F6F4_2x1SM_SSEJSJ_SJ_fSF_SG_NS4_17integral_constantINS4_4UMMA5MajorELSR_0EEESS_NSP_INSQ_7ScaleInELST_0EEESU_EEEEEENS4_6LayoutINS5_IJSC_SC_SC_EEENS5_IJNSA_ILi0EEESZ_SZ_EEEEENS5_IJNS4_10UnderscoreES12_S12_EEEEENS4_18SM100_TMA_2SM_LOADENS4_14ComposedLayoutINS4_7SwizzleILi1ELi4ELi3EEENS4_18smem_ptr_flag_bitsILi8EEENSX_INS5_IJNSA_ILi8EEESH_EEENS5_IJSH_SC_EEEEEEEvNS4_8identityES15_S1F_vS1G_EENS_8epilogue10collective18CollectiveEpilogueINS1I_23Sm100TmaWarpSpecializedILi3ELi2ELi64ELb0ELb0EEEJNS5_IJNSA_ILi128EEESG_SH_EEENS5_IJNSX_IS1N_SC_EENSX_INSA_ILi64EEESC_EEEEESJ_SK_SJ_SK_NS1I_6fusion15FusionCallbacksIS1M_NS1T_17LinearCombinationISJ_fSJ_fLNS_15FloatRoundStyleE2EEES1O_S1S_JEEENS4_5SM1004TMEM4LOAD26SM100_TMEM_LOAD_32dp32b64xENS4_13SM90_TMA_LOADENS16_INS17_ILi2ELi4ELi3EEES1A_NSX_INS5_IJS1B_S1Q_EEENS5_IJS1Q_SC_EEEEEEENS4_39AutoVectorizingCopyWithAssumedAlignmentILi128EEENS4_14SM90_TMA_STOREES28_S2A_S2A_EEEvvEEEEvNT_6ParamsE,(.L_x_243 - _ZN7cutlass13device_kernelINS_4gemm6kernel13GemmUniversalIN4cute5tupleIJiiiiEEENS1_10collective13CollectiveMmaINS1_35MainloopSm100TmaUmmaWarpSpecializedILi26ELi2ELi2ENS5_IJNS4_1CILi2EEENSA_ILi1EEESC_EEEEENS5_IJNSA_ILi256EEENSA_ILi192EEENSA_ILi32EEEEEENS_12float_e4m3_tENS5_IJlSC_lEEESJ_SK_NS4_8TiledMMAINS4_8MMA_AtomIJNS4_10MMA_TraitsINS4_25SM100_MMA_F8F6F4_2x1SM_SSEJSJ_SJ_fSF_SG_NS4_17integral_constantINS4_4UMMA5MajorELSR_0EEESS_NSP_INSQ_7ScaleInELST_0EEESU_EEEEEENS4_6LayoutINS5_IJSC_SC_SC_EEENS5_IJNSA_ILi0EEESZ_SZ_EEEEENS5_IJNS4_10UnderscoreES12_S12_EEEEENS4_18SM100_TMA_2SM_LOADENS4_14ComposedLayoutINS4_7SwizzleILi1ELi4ELi3EEENS4_18smem_ptr_flag_bitsILi8EEENSX_INS5_IJNSA_ILi8EEESH_EEENS5_IJSH_SC_EEEEEEEvNS4_8identityES15_S1F_vS1G_EENS_8epilogue10collective18CollectiveEpilogueINS1I_23Sm100TmaWarpSpecializedILi3ELi2ELi64ELb0ELb0EEEJNS5_IJNSA_ILi128EEESG_SH_EEENS5_IJNSX_IS1N_SC_EENSX_INSA_ILi64EEESC_EEEEESJ_SK_SJ_SK_NS1I_6fusion15FusionCallbacksIS1M_NS1T_17LinearCombinationISJ_fSJ_fLNS_15FloatRoundStyleE2EEES1O_S1S_JEEENS4_5SM1004TMEM4LOAD26SM100_TMEM_LOAD_32dp32b64xENS4_13SM90_TMA_LOADENS16_INS17_ILi2ELi4ELi3EEES1A_NSX_INS5_IJS1B_S1Q_EEENS5_IJS1Q_SC_EEEEEEENS4_39AutoVectorizingCopyWithAssumedAlignmentILi128EEENS4_14SM90_TMA_STOREES28_S2A_S2A_EEEvvEEEEvNT_6ParamsE)
        .other          _ZN7cutlass13device_kernelINS_4gemm6kernel13GemmUniversalIN4cute5tupleIJiiiiEEENS1_10collective13CollectiveMmaINS1_35MainloopSm100TmaUmmaWarpSpecializedILi26ELi2ELi2ENS5_IJNS4_1CILi2EEENSA_ILi1EEESC_EEEEENS5_IJNSA_ILi256EEENSA_ILi192EEENSA_ILi32EEEEEENS_12float_e4m3_tENS5_IJlSC_lEEESJ_SK_NS4_8TiledMMAINS4_8MMA_AtomIJNS4_10MMA_TraitsINS4_25SM100_MMA_F8F6F4_2x1SM_SSEJSJ_SJ_fSF_SG_NS4_17integral_constantINS4_4UMMA5MajorELSR_0EEESS_NSP_INSQ_7ScaleInELST_0EEESU_EEEEEENS4_6LayoutINS5_IJSC_SC_SC_EEENS5_IJNSA_ILi0EEESZ_SZ_EEEEENS5_IJNS4_10UnderscoreES12_S12_EEEEENS4_18SM100_TMA_2SM_LOADENS4_14ComposedLayoutINS4_7SwizzleILi1ELi4ELi3EEENS4_18smem_ptr_flag_bitsILi8EEENSX_INS5_IJNSA_ILi8EEESH_EEENS5_IJSH_SC_EEEEEEEvNS4_8identityES15_S1F_vS1G_EENS_8epilogue10collective18CollectiveEpilogueINS1I_23Sm100TmaWarpSpecializedILi3ELi2ELi64ELb0ELb0EEEJNS5_IJNSA_ILi128EEESG_SH_EEENS5_IJNSX_IS1N_SC_EENSX_INSA_ILi64EEESC_EEEEESJ_SK_SJ_SK_NS1I_6fusion15FusionCallbacksIS1M_NS1T_17LinearCombinationISJ_fSJ_fLNS_15FloatRoundStyleE2EEES1O_S1S_JEEENS4_5SM1004TMEM4LOAD26SM100_TMEM_LOAD_32dp32b64xENS4_13SM90_TMA_LOADENS16_INS17_ILi2ELi4ELi3EEES1A_NSX_INS5_IJS1B_S1Q_EEENS5_IJS1Q_SC_EEEEEEENS4_39AutoVectorizingCopyWithAssumedAlignmentILi128EEENS4_14SM90_TMA_STOREES28_S2A_S2A_EEEvvEEEEvNT_6ParamsE,@"STO_CUDA_ENTRY STV_DEFAULT"
_ZN7cutlass13device_kernelINS_4gemm6kernel13GemmUniversalIN4cute5tupleIJiiiiEEENS1_10collective13CollectiveMmaINS1_35MainloopSm100TmaUmmaWarpSpecializedILi26ELi2ELi2ENS5_IJNS4_1CILi2EEENSA_ILi1EEESC_EEEEENS5_IJNSA_ILi256EEENSA_ILi192EEENSA_ILi32EEEEEENS_12float_e4m3_tENS5_IJlSC_lEEESJ_SK_NS4_8TiledMMAINS4_8MMA_AtomIJNS4_10MMA_TraitsINS4_25SM100_MMA_F8F6F4_2x1SM_SSEJSJ_SJ_fSF_SG_NS4_17integral_constantINS4_4UMMA5MajorELSR_0EEESS_NSP_INSQ_7ScaleInELST_0EEESU_EEEEEENS4_6LayoutINS5_IJSC_SC_SC_EEENS5_IJNSA_ILi0EEESZ_SZ_EEEEENS5_IJNS4_10UnderscoreES12_S12_EEEEENS4_18SM100_TMA_2SM_LOADENS4_14ComposedLayoutINS4_7SwizzleILi1ELi4ELi3EEENS4_18smem_ptr_flag_bitsILi8EEENSX_INS5_IJNSA_ILi8EEESH_EEENS5_IJSH_SC_EEEEEEEvNS4_8identityES15_S1F_vS1G_EENS_8epilogue10collective18CollectiveEpilogueINS1I_23Sm100TmaWarpSpecializedILi3ELi2ELi64ELb0ELb0EEEJNS5_IJNSA_ILi128EEESG_SH_EEENS5_IJNSX_IS1N_SC_EENSX_INSA_ILi64EEESC_EEEEESJ_SK_SJ_SK_NS1I_6fusion15FusionCallbacksIS1M_NS1T_17LinearCombinationISJ_fSJ_fLNS_15FloatRoundStyleE2EEES1O_S1S_JEEENS4_5SM1004TMEM4LOAD26SM100_TMEM_LOAD_32dp32b64xENS4_13SM90_TMA_LOADENS16_INS17_ILi2ELi4ELi3EEES1A_NSX_INS5_IJS1B_S1Q_EEENS5_IJS1Q_SC_EEEEEEENS4_39AutoVectorizingCopyWithAssumedAlignmentILi128EEENS4_14SM90_TMA_STOREES28_S2A_S2A_EEEvvEEEEvNT_6ParamsE:
[----:B------:R-:W1:Y:S01]  /*0000*/  LDC R1, c[0x0][0x37c] ;  /* 0x0000df00ff017b82 */ /* 0x000e620000000800 */
[----:B------:R-:W2:Y:S01]  /*0010*/  S2R R180, SR_TID.X ;  /* 0x0000000000b47919 */ /* 0x000ea20000002100 */
[----:B------:R-:W3:Y:S06]  /*0020*/  LDCU.64 UR4, c[0x0][0x890] ;  /* 0x00011200ff0477ac */ /* 0x000eec0008000a00 */
[----:B------:R-:W4:Y:S01]  /*0030*/  S2UR UR37, SR_CgaCtaId ;  /* 0x00000000002579c3 */ /* 0x000f220000008800 */
[----:B------:R-:W-:Y:S02]  /*0040*/  PRMT R167, RZ, 0x7610, R167 ;  /* 0x00007610ffa77816 */ /* 0x000fe400000000a7 */
[----:B------:R-:W-:Y:S01]  /*0050*/  ELECT P1, URZ, PT ;  /* 0x0000000000ff782f */ /* 0x000fe20003820000 */
[----:B------:R-:W1:Y:S01]  /*0060*/  LDCU.64 UR46, c[0x0][0x358] ;  /* 0x00006b00ff2e77ac */ /* 0x000e620008000a00 */
[----:B---3--:R-:W-:-:S04]  /*0070*/  UISETP.NE.U32.AND UP0, UPT, UR4, URZ, UPT ;  /* 0x000000ff0400728c */ /* 0x008fc8000bf05070 */
[----:B------:R-:W-:Y:S02]  /*0080*/  UISETP.NE.AND.EX UP0, UPT, UR5, URZ, UPT, UP0 ;  /* 0x000000ff0500728c */ /* 0x000fe4000bf05300 */
[----:B----4-:R-:W-:Y:S02]  /*0090*/  ULOP3.LUT UR9, UR37, 0x1, URZ, 0xc0, !UPT ;  /* 0x0000000125097892 */ /* 0x010fe4000f8ec0ff */
[----:B------:R-:W-:Y:S01]  /*00a0*/  ULOP3.LUT UR8, UR37, 0x1, URZ, 0x3c, !UPT ;  /* 0x0000000125087892 */ /* 0x000fe2000f8e3cff */
[----:B--2---:R-:W-:-:S05]  /*00b0*/  SHF.R.U32.HI R168, RZ, 0x5, R180 ;  /* 0x00000005ffa87819 */ /* 0x004fca00000116b4 */
[----:B------:R-:W2:Y:S02]  /*00c0*/  SHFL.IDX PT, R0, R168, RZ, 0x1f ;  /* 0x00001fffa8007589 */ /* 0x000ea400000e0000 */
[----:B--2---:R-:W-:Y:S01]  /*00d0*/  R2UR UR10, R0 ;  /* 0x00000000000a72ca */ /* 0x004fe200000e0000 */
[----:B-1----:R-:W-:-:S14]  /*00e0*/  BRA.U UP0, `(.L_x_0) ;  /* 0x00000001002c7547 */ /* 0x002fdc000b800000 */
[----:B------:R-:W1:Y:S02]  /*00f0*/  LDCU.64 UR6, c[0x0][0x888] ;  /* 0x00011100ff0677ac */ /* 0x000e640008000a00 */
[----:B-1----:R-:W-:-:S04]  /*0100*/  UISETP.NE.U32.AND UP0, UPT, UR6, URZ, UPT ;  /* 0x000000ff0600728c */ /* 0x002fc8000bf05070 */
[----:B------:R-:W-:-:S09]  /*0110*/  UISETP.NE.AND.EX UP0, UPT, UR7, URZ, UPT, UP0 ;  /* 0x000000ff0700728c */ /* 0x000fd2000bf05300 */
[----:B------:R-:W-:Y:S05]  /*0120*/  BRA.U !UP0, `(.L_x_1) ;  /* 0x0000000108107547 */ /* 0x000fea000b800000 */
[----:B------:R-:W1:Y:S02]  /*0130*/  LDC.64 R2, c[0x0][0x888] ;  /* 0x00022200ff027b82 */ /* 0x000e640000000a00 */
[----:B-1----:R1:W5:Y:S01]  /*0140*/  LDG.E R81, desc[UR46][R2.64] ;  /* 0x0000002e02517981 */ /* 0x002362000c1e1900 */
[----:B------:R-:W-:Y:S01]  /*0150*/  HFMA2 R167, -RZ, RZ, 0, 5.9604644775390625e-08 ;  /* 0x00000001ffa77431 */ /* 0x000fe200000001ff */
[----:B------:R-:W-:Y:S05]  /*0160*/  BRA `(.L_x_0) ;  /* 0x00000000000c7947 */ /* 0x000fea0003800000 */
.L_x_1:
[----:B------:R-:W1:Y:S01]  /*0170*/  LDCU UR6, c[0x0][0x880] ;  /* 0x00011000ff0677ac */ /* 0x000e620008000800 */
[----:B------:R-:W-:Y:S01]  /*0180*/  HFMA2 R167, -RZ, RZ, 0, 5.9604644775390625e-08 ;  /* 0x00000001ffa77431 */ /* 0x000fe200000001ff */
[----:B-1----:R-:W-:-:S07]  /*0190*/  MOV R81, UR6 ;  /* 0x0000000600517c02 */ /* 0x002fce0008000f00 */
.L_x_0:
[----:B------:R-:W2:Y:S02]  /*01a0*/  LDCU.64 UR6, c[0x0][0x8b0] ;  /* 0x00011600ff0677ac */ /* 0x000ea40008000a00 */
[----:B--2---:R-:W-:-:S04]  /*01b0*/  UISETP.NE.U32.AND UP0, UPT, UR6, URZ, UPT ;  /* 0x000000ff0600728c */ /* 0x004fc8000bf05070 */
[----:B------:R-:W-:-:S09]  /*01c0*/  UISETP.NE.AND.EX UP0, UPT, UR7, URZ, UPT, UP0 ;  /* 0x000000ff0700728c */ /* 0x000fd2000bf05300 */
[----:B------:R-:W-:Y:S05]  /*01d0*/  BRA.U UP0, `(.L_x_2) ;  /* 0x0000000100247547 */ /* 0x000fea000b800000 */
[----:B------:R-:W2:Y:S02]  /*01e0*/  LDCU.64 UR6, c[0x0][0x8a8] ;  /* 0x00011500ff0677ac */ /* 0x000ea40008000a00 */
[----:B--2---:R-:W-:-:S04]  /*01f0*/  UISETP.NE.U32.AND UP0, UPT, UR6, URZ, UPT ;  /* 0x000000ff0600728c */ /* 0x004fc8000bf05070 */
[----:B------:R-:W-:-:S09]  /*0200*/  UISETP.NE.AND.EX UP0, UPT, UR7, URZ, UPT, UP0 ;  /* 0x000000ff0700728c */ /* 0x000fd2000bf05300 */
[----:B------:R-:W-:Y:S05]  /*0210*/  BRA.U !UP0, `(.L_x_3) ;  /* 0x00000001080c7547 */ /* 0x000fea000b800000 */
[----:B------:R-:W2:Y:S02]  /*0220*/  LDC.64 R76, c[0x0][0x8a8] ;  /* 0x00022a00ff4c7b82 */ /* 0x000ea40000000a00 */
[----:B--2---:R2:W5:Y:S01]  /*0230*/  LDG.E R76, desc[UR46][R76.64] ;  /* 0x0000002e4c4c7981 */ /* 0x004562000c1e1900 */
[----:B------:R-:W-:Y:S05]  /*0240*/  BRA `(.L_x_2) ;  /* 0x0000000000087947 */ /* 0x000fea0003800000 */
.L_x_3:
[----:B------:R-:W2:Y:S02]  /*0250*/  LDCU UR6, c[0x0][0x8a0] ;  /* 0x00011400ff0677ac */ /* 0x000ea40008000800 */
[----:B--2---:R-:W-:Y:S02]  /*0260*/  MOV R76, UR6 ;  /* 0x00000006004c7c02 */ /* 0x004fe40008000f00 */
.L_x_2:
[----:B------:R-:W-:Y:S01]  /*0270*/  IMAD.U32 R0, RZ, RZ, UR10 ;  /* 0x0000000aff007e24 */ /* 0x000fe2000f8e00ff */
[----:B------:R-:W-:Y:S04]  /*0280*/  BSSY.RECONVERGENT B0, `(.L_x_4) ;  /* 0x000000c000007945 */ /* 0x000fe80003800200 */
[C---:B------:R-:W-:Y:S02]  /*0290*/  ISETP.NE.OR P2, PT, R0.reuse, 0x1, !P1 ;  /* 0x000000010000780c */ /* 0x040fe40004f45670 */
[----:B------:R-:W-:-:S11]  /*02a0*/  ISETP.NE.OR P0, PT, R0, 0x3, !P1 ;  /* 0x000000030000780c */ /* 0x000fd60004f05670 */
[----:B------:R-:W-:Y:S05]  /*02b0*/  @P2 BRA `(.L_x_5) ;  /* 0x0000000000202947 */ /* 0x000fea0003800000 */
[----:B------:R-:W3:Y:S02]  /*02c0*/  LDCU.64 UR6, c[0x0][0x348] ;  /* 0x00006900ff0677ac */ /* 0x000ee40008000a00 */
[----:B---3--:R-:W-:Y:S02]  /*02d0*/  UIADD3 UR12, UP1, UPT, UR6, 0x80, URZ ;  /* 0x00000080060c7890 */ /* 0x008fe4000ff3e0ff */
[----:B------:R-:W-:Y:S02]  /*02e0*/  UIADD3 UR6, UP0, UPT, UR6, 0x180, URZ ;  /* 0x0000018006067890 */ /* 0x000fe4000ff1e0ff */
[----:B------:R-:W-:Y:S02]  /*02f0*/  UIADD3.X UR13, UPT, UPT, URZ, UR7, URZ, UP1, !UPT ;  /* 0x00000007ff0d7290 */ /* 0x000fe40008ffe4ff */
[----:B------:R-:W-:-:S07]  /*0300*/  UIADD3.X UR7, UPT, UPT, URZ, UR7, URZ, UP0, !UPT ;  /* 0x00000007ff077290 */ /* 0x000fce00087fe4ff */
[----:B------:R3:W-:Y:S02]  /*0310*/  UTMACCTL.PF [UR12] ;  /* 0x000000000c0079b9 */ /* 0x0007e40008040000 */
[----:B------:R3:W-:Y:S02]  /*0320*/  UTMACCTL.PF [UR6] ;  /* 0x00000000060079b9 */ /* 0x0007e40008040000 */
[----:B---3--:R-:W-:Y:S01]  /*0330*/  NOP ;  /* 0x0000000000007918 */ /* 0x008fe20000000000 */
.L_x_5:
[----:B------:R-:W-:Y:S05]  /*0340*/  BSYNC.RECONVERGENT B0 ;  /* 0x0000000000007941 */ /* 0x000fea0003800200 */
.L_x_4:
[----:B------:R-:W-:Y:S04]  /*0350*/  BSSY.RECONVERGENT B0, `(.L_x_6) ;  /* 0x000000a000007945 */ /* 0x000fe80003800200 */
        /* <DEDUP_REMOVED lines=9> */
.L_x_7:
[----:B------:R-:W-:Y:S05]  /*03f0*/  BSYNC.RECONVERGENT B0 ;  /* 0x0000000000007941 */ /* 0x000fea0003800200 */
.L_x_6:
[----:B------:R-:W3:Y:S01]  /*0400*/  LDCU.64 UR6, c[0x0][0x888] ;  /* 0x00011100ff0677ac */ /* 0x000ee20008000a00 */
[----:B------:R-:W-:Y:S02]  /*0410*/  UISETP.EQ.U32.AND UP1, UPT, UR4, URZ, UPT ;  /* 0x000000ff0400728c */ /* 0x000fe4000bf22070 */
[----:B------:R-:W-:Y:S02]  /*0420*/  UPLOP3.LUT UP5, UPT, UPT, UPT, UPT, 0x80, 0x8 ;  /* 0x000000000008789c */ /* 0x000fe40003faf070 */
[----:B---3--:R-:W-:-:S04]  /*0430*/  UISETP.NE.U32.AND UP0, UPT, UR6, URZ, UPT ;  /* 0x000000ff0600728c */ /* 0x008fc8000bf05070 */
[----:B------:R-:W-:-:S04]  /*0440*/  UISETP.NE.AND.EX UP0, UPT, UR7, URZ, UPT, UP0 ;  /* 0x000000ff0700728c */ /* 0x000fc8000bf05300 */
[----:B------:R-:W-:-:S04]  /*0450*/  UISETP.EQ.OR.EX UP2, UPT, UR5, URZ, !UP0, UP1 ;  /* 0x000000ff0500728c */ /* 0x000fc8000c742710 */
[----:B------:R-:W-:-:S05]  /*0460*/  UP2UR UR51, UPR, URZ, 0x4 ;  /* 0x00000004ff337883 */ /* 0x000fca0008000000 */
[----:B------:R-:W-:Y:S07]  /*0470*/  BRA.U !UP2, `(.L_x_8) ;  /* 0x000000010a207547 */ /* 0x000fee000b800000 */
[----:B------:R-:W-:Y:S01]  /*0480*/  UISETP.NE.U32.AND UP2, UPT, UR4, URZ, UPT ;  /* 0x000000ff0400728c */ /* 0x000fe2000bf45070 */
[----:B-----5:R-:W-:Y:S01]  /*0490*/  FSETP.NEU.AND P0, PT, R81, RZ, PT ;  /* 0x000000ff5100720b */ /* 0x020fe20003f0d000 */
[----:B------:R-:W-:Y:S02]  /*04a0*/  USEL UR4, URZ, 0xffffffff, UP0 ;  /* 0xffffffffff047887 */ /* 0x000fe40008000000 */
[----:B------:R-:W-:-:S10]  /*04b0*/  UISETP.NE.AND.EX UP2, UPT, UR5, URZ, UPT, UP2 ;  /* 0x000000ff0500728c */ /* 0x000fd4000bf45320 */
[----:B------:R-:W-:Y:S01]  /*04c0*/  VOTEU.ANY UP1, P0 ;  /* 0x0000000000ff7886 */ /* 0x000fe20000020100 */
[----:B------:R-:W-:-:S04]  /*04d0*/  @!UP2 USEL UR4, URZ, 0xffffffff, UP1 ;  /* 0xffffffffff04a887 */ /* 0x000fc80008800000 */
[----:B------:R-:W-:-:S04]  /*04e0*/  ULOP3.LUT UR4, UR4, 0x1, URZ, 0xc0, !UPT ;  /* 0x0000000104047892 */ /* 0x000fc8000f8ec0ff */
[----:B------:R-:W-:-:S11]  /*04f0*/  UISETP.NE.U32.AND UP5, UPT, UR4, 0x1, UPT ;  /* 0x000000010400788c */ /* 0x000fd6000bfa5070 */
.L_x_8:
[----:B------:R-:W3:Y:S01]  /*0500*/  SHFL.IDX PT, R0, R168, RZ, 0x1f ;  /* 0x00001fffa8007589 */ /* 0x000ee200000e0000 */
[----:B------:R-:W-:-:S04]  /*0510*/  UISETP.NE.AND UP1, UPT, UR10, 0x2, UPT ;  /* 0x000000020a00788c */ /* 0x000fc8000bf25270 */
[----:B------:R-:W-:Y:S02]  /*0520*/  UISETP.EQ.AND UP2, UPT, UR9, URZ, !UP1 ;  /* 0x000000ff0900728c */ /* 0x000fe4000cf42270 */
[----:B------:R-:W-:-:S04]  /*0530*/  USEL UR14, URZ, 0x1, UP1 ;  /* 0x00000001ff0e7887 */ /* 0x000fc80008800000 */
[----:B------:R-:W-:Y:S02]  /*0540*/  PLOP3.LUT P5, PT, P1, PT, UP2, 0x80, 0x8 ;  /* 0x000000000008781c */ /* 0x000fe40000faf028 */
[----:B---3--:R-:W-:-:S13]  /*0550*/  ISETP.NE.AND P0, PT, R0, RZ, PT ;  /* 0x000000ff0000720c */ /* 0x008fda0003f05270 */
[----:B------:R-:W-:Y:S05]  /*0560*/  @P0 BRA `(.L_x_9) ;  /* 0x0000000400000947 */ /* 0x000fea0003800000 */
[----:B------:R-:W-:Y:S01]  /*0570*/  ELECT P0, URZ, PT ;  /* 0x0000000000ff782f */ /* 0x000fe20003800000 */
[----:B------:R-:W-:-:S12]  /*0580*/  BSSY.RECONVERGENT B0, `(.L_x_9) ;  /* 0x000003e000007945 */ /* 0x000fd80003800200 */
[----:B------:R-:W-:Y:S05]  /*0590*/  @!P0 BRA `(.L_x_10) ;  /* 0x0000000000f08947 */ /* 0x000fea0003800000 */
[----:B------:R-:W-:Y:S01]  /*05a0*/  UMOV UR5, 0x400 ;  /* 0x0000040000057882 */ /* 0x000fe20000000000 */
[----:B------:R-:W-:Y:S01]  /*05b0*/  UMOV UR4, 0x1 ;  /* 0x0000000100047882 */ /* 0x000fe20000000000 */
[----:B------:R-:W-:Y:S02]  /*05c0*/  ULEA UR5, UR37, UR5, 0x18 ;  /* 0x0000000525057291 */ /* 0x000fe4000f8ec0ff */
[----:B------:R-:W-:-:S04]  /*05d0*/  UIADD3 UR6, UPT, UPT, -UR4, 0x100000, URZ ;  /* 0x0010000004067890 */ /* 0x000fc8000fffe1ff */
[----:B------:R-:W-:Y:S02]  /*05e0*/  USHF.L.U32 UR7, UR6, 0xb, URZ ;  /* 0x0000000b06077899 */ /* 0x000fe400080006ff */
[----:B------:R-:W-:Y:S01]  /*05f0*/  USHF.L.U32 UR6, UR6, 0x1, URZ ;  /* 0x0000000106067899 */ /* 0x000fe200080006ff */
[----:B------:R-:W3:Y:S11]  /*0600*/  FENCE.VIEW.ASYNC.S ;  /* 0x00000000000073c6 */ /* 0x000ef60000000000 */
[----:B---3--:R3:W4:Y:S01]  /*0610*/  SYNCS.EXCH.64 URZ, [UR5], UR6 ;  /* 0x0000000605ff75b2 */ /* 0x0087220008000100 */
[----:B------:R3:W1:Y:S01]  /*0620*/  SYNCS.EXCH.64 URZ, [UR5+0xd0], UR6 ;  /* 0x0000d00605ff75b2 */ /* 0x0006620008000100 */
        /* <DEDUP_REMOVED lines=49> */
[----:B------:R3:W1:Y:S02]  /*0940*/  SYNCS.EXCH.64 URZ, [UR5+0x198], UR6 ;  /* 0x0001980605ff75b2 */ /* 0x0006640008000100 */
[----:B---34-:R-:W-:Y:S01]  /*0950*/  NOP ;  /* 0x0000000000007918 */ /* 0x018fe20000000000 */
.L_x_10:
[----:B------:R-:W-:Y:S05]  /*0960*/  BSYNC.RECONVERGENT B0 ;  /* 0x0000000000007941 */ /* 0x000fea0003800200 */
.L_x_9:
[----:B------:R-:W3:Y:S01]  /*0970*/  SHFL.IDX PT, R0, R168, RZ, 0x1f ;  /* 0x00001fffa8007589 */ /* 0x000ee200000e0000 */
[----:B------:R-:W-:Y:S01]  /*0980*/  NOP ;  /* 0x0000000000007918 */ /* 0x000fe20000000000 */
[----:B---3--:R-:W-:-:S13]  /*0990*/  ISETP.NE.AND P0, PT, R0, 0x1, PT ;  /* 0x000000010000780c */ /* 0x008fda0003f05270 */
[----:B------:R-:W-:Y:S05]  /*09a0*/  @P0 BRA `(.L_x_11) ;  /* 0x00000000004c0947 */ /* 0x000fea0003800000 */
[----:B------:R-:W-:Y:S01]  /*09b0*/  UMOV UR6, 0x400 ;  /* 0x0000040000067882 */ /* 0x000fe20000000000 */
[----:B------:R-:W-:Y:S01]  /*09c0*/  UMOV UR5, 0x20 ;  /* 0x0000002000057882 */ /* 0x000fe20000000000 */
[----:B------:R-:W-:Y:S01]  /*09d0*/  UMOV UR4, 0x80 ;  /* 0x0000008000047882 */ /* 0x000fe20000000000 */
[----:B------:R-:W-:Y:S02]  /*09e0*/  ULEA UR6, UR37, UR6, 0x18 ;  /* 0x0000000625067291 */ /* 0x000fe4000f8ec0ff */
[----:B------:R-:W-:-:S04]  /*09f0*/  UIADD3 UR12, UPT, UPT, -UR5, 0x100000, URZ ;  /* 0x00100000050c7890 */ /* 0x000fc8000fffe1ff */
[----:B------:R-:W-:Y:S02]  /*0a00*/  USHF.L.U32 UR13, UR12, 0xb, URZ ;  /* 0x0000000b0c0d7899 */ /* 0x000fe400080006ff */
[----:B------:R-:W-:Y:S02]  /*0a10*/  USHF.L.U32 UR12, UR12, 0x1, URZ ;  /* 0x000000010c0c7899 */ /* 0x000fe400080006ff */
[----:B------:R-:W-:-:S04]  /*0a20*/  UIADD3 UR4, UPT, UPT, -UR4, 0x100000, URZ ;  /* 0x0010000004047890 */ /* 0x000fc8000fffe1ff */
[----:B------:R-:W-:Y:S02]  /*0a30*/  USHF.L.U32 UR5, UR4, 0xb, URZ ;  /* 0x0000000b04057899 */ /* 0x000fe400080006ff */
[----:B------:R-:W-:Y:S01]  /*0a40*/  USHF.L.U32 UR4, UR4, 0x1, URZ ;  /* 0x0000000104047899 */ /* 0x000fe200080006ff */
[----:B------:R-:W-:Y:S01]  /*0a50*/  ELECT P0, URZ, PT ;  /* 0x0000000000ff782f */ /* 0x000fe20003800000 */
[----:B------:R-:W3:Y:S02]  /*0a60*/  FENCE.VIEW.ASYNC.S ;  /* 0x00000000000073c6 */ /* 0x000ee40000000000 */
[----:B---3--:R3:W4:Y:S08]  /*0a70*/  SYNCS.EXCH.64 URZ, [UR6+0x1a0], UR12 ;  /* 0x0001a00c06ff75b2 */ /* 0x0087300008000100 */
[----:B------:R3:W1:Y:S01]  /*0a80*/  SYNCS.EXCH.64 URZ, [UR6+0x1b8], UR4 ;  /* 0x0001b80406ff75b2 */ /* 0x0006620008000100 */
[----:B------:R3:W1:Y:S01]  /*0a90*/  SYNCS.EXCH.64 URZ, [UR6+0x1a8], UR12 ;  /* 0x0001a80c06ff75b2 */ /* 0x0006620008000100 */
[----:B------:R3:W1:Y:S01]  /*0aa0*/  SYNCS.EXCH.64 URZ, [UR6+0x1c0], UR4 ;  /* 0x0001c00406ff75b2 */ /* 0x0006620008000100 */
[----:B------:R3:W1:Y:S01]  /*0ab0*/  SYNCS.EXCH.64 URZ, [UR6+0x1b0], UR12 ;  /* 0x0001b00c06ff75b2 */ /* 0x0006620008000100 */
[----:B------:R3:W1:Y:S01]  /*0ac0*/  SYNCS.EXCH.64 URZ, [UR6+0x1c8], UR4 ;  /* 0x0001c80406ff75b2 */ /* 0x0006620008000100 */
[----:B------:R-:W-:Y:S01]  /*0ad0*/  NOP ;  /* 0x0000000000007918 */ /* 0x000fe20000000000 */
.L_x_11:
[----:B------:R-:W2:Y:S01]  /*0ae0*/  SHFL.IDX PT, R0, R168, RZ, 0x1f ;  /* 0x00001fffa8007589 */ /* 0x000ea200000e0000 */
[----:B------:R-:W-:Y:S01]  /*0af0*/  NOP ;  /* 0x0000000000007918 */ /* 0x000fe20000000000 */
[----:B--2---:R-:W-:-:S13]  /*0b00*/  ISETP.NE.AND P0, PT, R0, 0x3, PT ;  /* 0x000000030000780c */ /* 0x004fda0003f05270 */
[----:B------:R-:W-:Y:S05]  /*0b10*/  @P0 BRA `(.L_x_12) ;  /* 0x00000000002c0947 */ /* 0x000fea0003800000 */
[----:B---3--:R-:W-:Y:S01]  /*0b20*/  UMOV UR5, 0x400 ;  /* 0x0000040000057882 */ /* 0x008fe20000000000 */
[----:B------:R-:W-:Y:S01]  /*0b30*/  UMOV UR4, 0x20 ;  /* 0x0000002000047882 */ /* 0x000fe20000000000 */
[----:B------:R-:W-:Y:S02]  /*0b40*/  ULEA UR5, UR37, UR5, 0x18 ;  /* 0x0000000525057291 */ /* 0x000fe4000f8ec0ff */
[----:B------:R-:W-:-:S04]  /*0b50*/  UIADD3 UR6, UPT, UPT, -UR4, 0x100000, URZ ;  /* 0x0010000004067890 */ /* 0x000fc8000fffe1ff */
[----:B------:R-:W-:Y:S02]  /*0b60*/  USHF.L.U32 UR7, UR6, 0xb, URZ ;  /* 0x0000000b06077899 */ /* 0x000fe400080006ff */
[----:B------:R-:W-:Y:S01]  /*0b70*/  USHF.L.U32 UR6, UR6, 0x1, URZ ;  /* 0x0000000106067899 */ /* 0x000fe200080006ff */
[----:B------:R-:W-:Y:S01]  /*0b80*/  ELECT P0, URZ, PT ;  /* 0x0000000000ff782f */ /* 0x000fe20003800000 */
[----:B------:R-:W2:Y:S10]  /*0b90*/  FENCE.VIEW.ASYNC.S ;  /* 0x00000000000073c6 */ /* 0x000eb40000000000 */
[----:B--2---:R2:W3:Y:S01]  /*0ba0*/  SYNCS.EXCH.64 URZ, [UR5+0x1d0], UR6 ;  /* 0x0001d00605ff75b2 */ /* 0x0044e20008000100 */
[----:B------:R2:W1:Y:S01]  /*0bb0*/  SYNCS.EXCH.64 URZ, [UR5+0x1d8], UR6 ;  /* 0x0001d80605ff75b2 */ /* 0x0004620008000100 */
[----:B------:R-:W-:Y:S01]  /*0bc0*/  NOP ;  /* 0x0000000000007918 */ /* 0x000fe20000000000 */
.L_x_12:
[----:B------:R-:W4:Y:S01]  /*0bd0*/  SHFL.IDX PT, R0, R168, RZ, 0x1f ;  /* 0x00001fffa8007589 */ /* 0x000f2200000e0000 */
[----:B------:R-:W-:Y:S01]  /*0be0*/  NOP ;  /* 0x0000000000007918 */ /* 0x000fe20000000000 */
[----:B----4-:R-:W-:-:S13]  /*0bf0*/  ISETP.NE.AND P0, PT, R0, 0x4, PT ;  /* 0x000000040000780c */ /* 0x010fda0003f05270 */
[----:B------:R-:W-:Y:S05]  /*0c00*/  @P0 BRA `(.L_x_13) ;  /* 0x0000000000480947 */ /* 0x000fea0003800000 */
[----:B--23--:R-:W-:Y:S01]  /*0c10*/  UMOV UR6, 0x1e0 ;  /* 0x000001e000067882 */ /* 0x00cfe20000000000 */
[----:B------:R-:W-:Y:S01]  /*0c20*/  UMOV UR5, 0x400 ;  /* 0x0000040000057882 */ /* 0x000fe20000000000 */
[----:B------:R-:W-:Y:S01]  /*0c30*/  USEL UR6, UR6, 0x1a0, UP5 ;  /* 0x000001a006067887 */ /* 0x000fe2000a800000 */
        /* <DEDUP_REMOVED lines=9> */
[----:B------:R-:W2:Y:S02]  /*0cd0*/  FENCE.VIEW.ASYNC.S ;  /* 0x00000000000073c6 */ /* 0x000ea40000000000 */
[----:B--2---:R4:W2:Y:S08]  /*0ce0*/  SYNCS.EXCH.64 URZ, [UR5+0x1e0], UR12 ;  /* 0x0001e00c05ff75b2 */ /* 0x0048b00008000100 */
[----:B------:R4:W3:Y:S01]  /*0cf0*/  SYNCS.EXCH.64 URZ, [UR5+0x1f0], UR6 ;  /* 0x0001f00605ff75b2 */ /* 0x0008e20008000100 */
[----:B------:R4:W1:Y:S01]  /*0d00*/  SYNCS.EXCH.64 URZ, [UR5+0x1e8], UR12 ;  /* 0x0001e80c05ff75b2 */ /* 0x0008620008000100 */
[----:B------:R4:W1:Y:S02]  /*0d10*/  SYNCS.EXCH.64 URZ, [UR5+0x1f8], UR6 ;  /* 0x0001f80605ff75b2 */ /* 0x0008640008000100 */
[----:B----4-:R-:W-:Y:S01]  /*0d20*/  NOP ;  /* 0x0000000000007918 */ /* 0x010fe20000000000 */
.L_x_13:
[----:B------:R-:W4:Y:S01]  /*0d30*/  SHFL.IDX PT, R0, R168, RZ, 0x1f ;  /* 0x00001fffa8007589 */ /* 0x000f2200000e0000 */
[----:B------:R-:W-:Y:S01]  /*0d40*/  NOP ;  /* 0x0000000000007918 */ /* 0x000fe20000000000 */
[----:B----4-:R-:W-:-:S13]  /*0d50*/  ISETP.NE.AND P0, PT, R0, 0x5, PT ;  /* 0x000000050000780c */ /* 0x010fda0003f05270 */
[----:B------:R-:W-:Y:S05]  /*0d60*/  @P0 BRA `(.L_x_14) ;  /* 0x0000000000440947 */ /* 0x000fea0003800000 */
[----:B--23--:R-:W-:Y:S01]  /*0d70*/  UMOV UR6, 0x400 ;  /* 0x0000040000067882 */ /* 0x00cfe20000000000 */
        /* <DEDUP_REMOVED lines=16> */
.L_x_14:
[----:B------:R-:W4:Y:S01]  /*0e80*/  SHFL.IDX PT, R0, R168, RZ, 0x1f ;  /* 0x00001fffa8007589 */ /* 0x000f2200000e0000 */
[----:B------:R-:W-:Y:S01]  /*0e90*/  ISETP.NE.OR P1, PT, RZ, UR10, !P1 ;  /* 0x0000000aff007c0c */ /* 0x000fe2000cf25670 */
[----:B------:R-:W-:Y:S01]  /*0ea0*/  NOP ;  /* 0x0000000000007918 */ /* 0x000fe20000000000 */
[----:B----4-:R-:W-:-:S13]  /*0eb0*/  ISETP.NE.AND P0, PT, R0, 0x3, PT ;  /* 0x000000030000780c */ /* 0x010fda0003f05270 */
[----:B------:R-:W-:Y:S05]  /*0ec0*/  @P0 BRA `(.L_x_15) ;  /* 0x0000000000340947 */ /* 0x000fea0003800000 */
[----:B--23--:R-:W-:Y:S01]  /*0ed0*/  UMOV UR5, 0x400 ;  /* 0x0000040000057882 */ /* 0x00cfe20000000000 */
[----:B------:R-:W-:Y:S01]  /*0ee0*/  UMOV UR4, 0x20 ;  /* 0x0000002000047882 */ /* 0x000fe20000000000 */
[----:B------:R-:W-:Y:S02]  /*0ef0*/  ULEA UR5, UR37, UR5, 0x18 ;  /* 0x0000000525057291 */ /* 0x000fe4000f8ec0ff */
[----:B------:R-:W-:-:S04]  /*0f00*/  UIADD3 UR6, UPT, UPT, -UR4, 0x100000, URZ ;  /* 0x0010000004067890 */ /* 0x000fc8000fffe1ff */
[----:B------:R-:W-:Y:S02]  /*0f10*/  USHF.L.U32 UR7, UR6, 0xb, URZ ;  /* 0x0000000b06077899 */ /* 0x000fe400080006ff */
[----:B------:R-:W-:Y:S01]  /*0f20*/  USHF.L.U32 UR6, UR6, 0x1, URZ ;  /* 0x0000000106067899 */ /* 0x000fe200080006ff */
[----:B------:R-:W-:Y:S01]  /*0f30*/  ELECT P0, URZ, PT ;  /* 0x0000000000ff782f */ /* 0x000fe20003800000 */
[----:B------:R-:W2:Y:S10]  /*0f40*/  FENCE.VIEW.ASYNC.S ;  /* 0x00000000000073c6 */ /* 0x000eb40000000000 */
[----:B--2---:R4:W2:Y:S01]  /*0f50*/  SYNCS.EXCH.64 URZ, [UR5+0x220], UR6 ;  /* 0x0002200605ff75b2 */ /* 0x0048a20008000100 */
[----:B------:R4:W3:Y:S01]  /*0f60*/  SYNCS.EXCH.64 URZ, [UR5+0x230], UR6 ;  /* 0x0002300605ff75b2 */ /* 0x0008e20008000100 */
[----:B------:R4:W1:Y:S01]  /*0f70*/  SYNCS.EXCH.64 URZ, [UR5+0x228], UR6 ;  /* 0x0002280605ff75b2 */ /* 0x0008620008000100 */
[----:B------:R4:W1:Y:S02]  /*0f80*/  SYNCS.EXCH.64 URZ, [UR5+0x238], UR6 ;  /* 0x0002380605ff75b2 */ /* 0x0008640008000100 */
[----:B----4-:R-:W-:Y:S01]  /*0f90*/  NOP ;  /* 0x0000000000007918 */ /* 0x010fe20000000000 */
.L_x_15:
[----:B------:R-:W-:Y:S01]  /*0fa0*/  VOTEU.ALL UP1, P1 ;  /* 0x0000000000ff7886 */ /* 0x000fe20000820000 */
[----:B--23--:R-:W2:Y:S01]  /*0fb0*/  LDCU UR5, c[0x0][0x36c] ;  /* 0x00006d80ff0577ac */ /* 0x00cea20008000800 */
[----:B------:R-:W-:Y:S01]  /*0fc0*/  NOP ;  /* 0x0000000000007918 */ /* 0x000fe20000000000 */
[----:B------:R-:W-:Y:S01]  /*0fd0*/  LOP3.LUT R10, R180, 0x1f, RZ, 0xc0, !PT ;  /* 0x0000001fb40a7812 */ /* 0x000fe200078ec0ff */
[----:B------:R-:W-:Y:S01]  /*0fe0*/  UMOV UR6, 0x20 ;  /* 0x0000002000067882 */ /* 0x000fe20000000000 */
[----:B------:R-:W-:Y:S01]  /*0ff0*/  @!UP1 UMOV UR4, 0x400 ;  /* 0x0000040000049882 */ /* 0x000fe20000000000 */
[----:B------:R-:W-:-:S04]  /*1000*/  @!UP1 UIADD3 UR6, UPT, UPT, -UR6, 0x100000, URZ ;  /* 0x0010000006069890 */ /* 0x000fc8000fffe1ff */
[----:B------:R-:W-:Y:S02]  /*1010*/  @!UP1 USHF.L.U32 UR7, UR6, 0xb, URZ ;  /* 0x0000000b06079899 */ /* 0x000fe400080006ff */
[----:B------:R-:W-:Y:S02]  /*1020*/  @!UP1 USHF.L.U32 UR6, UR6, 0x1, URZ ;  /* 0x0000000106069899 */ /* 0x000fe400080006ff */
[----:B------:R-:W-:Y:S01]  /*1030*/  @!UP1 ULEA UR4, UR37, UR4, 0x18 ;  /* 0x0000000425049291 */ /* 0x000fe2000f8ec0ff */
[----:B------:R-:W-:Y:S01]  /*1040*/  VOTEU.ALL UP1, P1 ;  /* 0x0000000000ff7886 */ /* 0x000fe20000820000 */
[----:B------:R-:W-:Y:S01]  /*1050*/  UISETP.NE.AND UP4, UPT, UR10, URZ, UPT ;  /* 0x000000ff0a00728c */ /* 0x000fe2000bf85270 */
[----:B------:R-:W3:Y:S09]  /*1060*/  FENCE.VIEW.ASYNC.S ;  /* 0x00000000000073c6 */ /* 0x000ef20000000000 */
[----:B---3--:R3:W4:Y:S01]  /*1070*/  @!UP1 SYNCS.EXCH.64 URZ, [UR4+0x240], UR6 ;  /* 0x0002400604ff95b2 */ /* 0x0087220008000100 */
[----:B--2---:R-:W-:-:S09]  /*1080*/  UISETP.EQ.U32.AND UP1, UPT, UR5, 0x1, UPT ;  /* 0x000000010500788c */ /* 0x004fd2000bf22070 */
[----:B------:R-:W-:Y:S05]  /*1090*/  BRA.U !UP1, `(.L_x_16) ;  /* 0x0000000109087547 */ /* 0x000fea000b800000 */
[----:B-1--4-:R-:W-:Y:S01]  /*10a0*/  UCGABAR_ARV ;  /* 0x00000000000079c7 */ /* 0x012fe20008000000 */
[----:B------:R-:W-:Y:S05]  /*10b0*/  BRA `(.L_x_17) ;  /* 0x0000000000047947 */ /* 0x000fea0003800000 */
.L_x_16:
[----:B-1--4-:R-:W-:Y:S01]  /*10c0*/  NOP ;  /* 0x0000000000007918 */ /* 0x012fe20000000000 */
.L_x_17:
[----:B------:R-:W1:Y:S01]  /*10d0*/  S2R R20, SR_CTAID.Y ;  /* 0x0000000000147919 */ /* 0x000e620000002600 */
[----:B------:R-:W-:-:S05]  /*10e0*/  CS2R.32 R166, SR_CgaSize ;  /* 0x0000000000a67805 */ /* 0x000fca0000008a00 */
[----:B------:R-:W-:-:S05]  /*10f0*/  IMAD R166, R166, -0xa0, RZ ;  /* 0xffffff60a6a67824 */ /* 0x000fca00078e02ff */
[----:B---3--:R-:W-:-:S14]  /*1100*/  R2UR UR4, R166 ;  /* 0x00000000a60472ca */ /* 0x008fdc00000e0000 */
[----:B------:R-:W2:Y:S01]  /*1110*/  LDCU UR4, c[0x0][UR4+0x2b4] ;  /* 0x00005680040477ac */ /* 0x000ea20008000800 */
[----:B------:R-:W-:-:S05]  /*1120*/  CS2R.32 R0, SR_CgaSize ;  /* 0x0000000000007805 */ /* 0x000fca0000008a00 */
[----:B------:R-:W-:-:S06]  /*1130*/  IMAD R0, R0, -0xa0, RZ ;  /* 0xffffff6000007824 */ /* 0x000fcc00078e02ff */
[----:B------:R-:W3:Y:S01]  /*1140*/  LDC R0, c[0x0][R0+0x2a4] ;  /* 0x0000a90000007b82 */ /* 0x000ee20000000800 */
[----:B------:R-:W-:Y:S01]  /*1150*/  PRMT R8, RZ, 0x7610, R8 ;  /* 0x00007610ff087816 */ /* 0x000fe20000000008 */
[----:B------:R-:W4:Y:S01]  /*1160*/  S2R R11, SR_CTAID.X ;  /* 0x00000000000b7919 */ /* 0x000f220000002500 */
[----:B------:R-:W-:-:S05]  /*1170*/  CS2R.32 R166, SR_CgaSize ;  /* 0x0000000000a67805 */ /* 0x000fca0000008a00 */
[----:B------:R-:W-:-:S05]  /*1180*/  IMAD R166, R166, -0xa0, RZ ;  /* 0xffffff60a6a67824 */ /* 0x000fca00078e02ff */
[----:B------:R-:W-:-:S14]  /*1190*/  R2UR UR5, R166 ;  /* 0x00000000a60572ca */ /* 0x000fdc00000e0000 */
[----:B------:R-:W3:Y:S01]  /*11a0*/  LDCU UR5, c[0x0][UR5+0x2b0] ;  /* 0x00005600050577ac */ /* 0x000ee20008000800 */
[----:B------:R-:W-:Y:S01]  /*11b0*/  UISETP.NE.AND UP2, UPT, UR10, 0x2, UPT ;  /* 0x000000020a00788c */ /* 0x000fe2000bf45270 */
[----:B------:R-:W2:Y:S01]  /*11c0*/  LDC R9, c[0x0][0xb24] ;  /* 0x0002c900ff097b82 */ /* 0x000ea20000000800 */
[----:B------:R-:W-:-:S05]  /*11d0*/  CS2R.32 R2, SR_CgaSize ;  /* 0x0000000000027805 */ /* 0x000fca0000008a00 */
[----:B------:R-:W-:-:S06]  /*11e0*/  IMAD R2, R2, -0xa0, RZ ;  /* 0xffffff6002027824 */ /* 0x000fcc00078e02ff */
[----:B------:R-:W3:Y:S08]  /*11f0*/  LDC R2, c[0x0][R2+0x2a0] ;  /* 0x0000a80002027b82 */ /* 0x000ef00000000800 */
[----:B------:R-:W3:Y:S01]  /*1200*/  LDC R72, c[0x0][0xb24] ;  /* 0x0002c900ff487b82 */ /* 0x000ee20000000800 */
[----:B-1----:R-:W-:-:S07]  /*1210*/  I2FP.F32.U32 R3, R20 ;  /* 0x0000001400037245 */ /* 0x002fce0000201000 */
[----:B------:R-:W1:Y:S01]  /*1220*/  S2UR UR36, SR_CTAID.Z ;  /* 0x00000000002479c3 */ /* 0x000e620000002700 */
[----:B--2---:R-:W-:Y:S01]  /*1230*/  ISETP.GE.AND P0, PT, R9, 0x1, PT ;  /* 0x000000010900780c */ /* 0x004fe20003f06270 */
[----:B----4-:R-:W-:Y:S01]  /*1240*/  IMAD.MOV.U32 R21, RZ, RZ, R11 ;  /* 0x000000ffff157224 */ /* 0x010fe200078e000b */
[----:B------:R-:W-:Y:S01]  /*1250*/  I2FP.F32.U32 R4, R11 ;  /* 0x0000000b00047245 */ /* 0x000fe20000201000 */
[----:B------:R-:W-:Y:S01]  /*1260*/  FMUL R3, R3, UR4 ;  /* 0x0000000403037c20 */ /* 0x000fe20008400000 */
[----:B------:R-:W2:Y:S03]  /*1270*/  LDCU UR4, c[0x0][0xb30] ;  /* 0x00016600ff0477ac */ /* 0x000ea60008000800 */
[----:B---3--:R-:W-:Y:S01]  /*1280*/  FMUL R4, R4, UR5 ;  /* 0x0000000504047c20 */ /* 0x008fe20008400000 */
[----:B------:R-:W3:Y:S08]  /*1290*/  F2I.U32.TRUNC.NTZ R143, R3 ;  /* 0x00000003008f7305 */ /* 0x000ef0000020f000 */
[----:B------:R-:W4:Y:S01]  /*12a0*/  F2I.U32.TRUNC.NTZ R166, R4 ;  /* 0x0000000400a67305 */ /* 0x000f22000020f000 */
[----:B--2---:R-:W-:Y:S01]  /*12b0*/  UISETP.NE.AND UP3, UPT, UR4, 0x1, UPT ;  /* 0x000000010400788c */ /* 0x004fe2000bf65270 */
[----:B---3--:R-:W-:-:S05]  /*12c0*/  IADD3 R143, PT, PT, -R143, RZ, RZ ;  /* 0x000000ff8f8f7210 */ /* 0x008fca0007ffe1ff */
[----:B------:R-:W-:Y:S01]  /*12d0*/  IMAD R143, R0, R143, R20 ;  /* 0x0000008f008f7224 */ /* 0x000fe200078e0214 */
[----:B------:R-:W-:Y:S01]  /*12e0*/  PRMT R0, RZ, 0x7610, R0 ;  /* 0x00007610ff007816 */ /* 0x000fe20000000000 */
[----:B----4-:R-:W-:-:S04]  /*12f0*/  IMAD.MOV R166, RZ, RZ, -R166 ;  /* 0x000000ffffa67224 */ /* 0x010fc800078e0aa6 */
[----:B------:R-:W-:Y:S01]  /*1300*/  IMAD R166, R2, R166, R11 ;  /* 0x000000a602a67224 */ /* 0x000fe200078e020b */
[----:B-1----:R-:W-:Y:S06]  /*1310*/  BRA.U UP4, `(.L_x_18) ;  /* 0x0000000104247547 */ /* 0x002fec000b800000 */
[----:B------:R-:W-:Y:S01]  /*1320*/  ISETP.NE.AND P1, PT, R143, RZ, PT ;  /* 0x000000ff8f00720c */ /* 0x000fe20003f25270 */
[----:B------:R-:W-:Y:S01]  /*1330*/  IMAD.MOV.U32 R0, RZ, RZ, 0x3 ;  /* 0x00000003ff007424 */ /* 0x000fe200078e00ff */
[C---:B------:R-:W-:Y:S02]  /*1340*/  LOP3.LUT R3, R166.reuse, 0xfffffffe, RZ, 0xc0, !PT ;  /* 0xfffffffea6037812 */ /* 0x040fe400078ec0ff */
[----:B------:R-:W-:Y:S02]  /*1350*/  ISETP.LT.U32.OR P1, PT, R166, 0x2, !P1 ;  /* 0x00000002a600780c */ /* 0x000fe40004f21470 */
[----:B------:R-:W-:Y:S02]  /*1360*/  SHF.L.U32 R0, R0, R3, RZ ;  /* 0x0000000300007219 */ /* 0x000fe400000006ff */
[----:B------:R-:W-:Y:S02]  /*1370*/  SEL R5, RZ, 0x1, !P1 ;  /* 0x00000001ff057807 */ /* 0x000fe40004800000 */
[----:B------:R-:W-:-:S05]  /*1380*/  SEL R2, RZ, 0x2, !P1 ;  /* 0x00000002ff027807 */ /* 0x000fca0004800000 */
[----:B------:R-:W-:-:S05]  /*1390*/  IMAD.IADD R2, R5, 0x1, R2 ;  /* 0x0000000105027824 */ /* 0x000fca00078e0202 */
[----:B------:R-:W-:Y:S02]  /*13a0*/  PRMT R8, R2, 0x7610, R8 ;  /* 0x0000761002087816 */ /* 0x000fe40000000008 */
.L_x_18:
[----:B------:R-:W-:Y:S05]  /*13b0*/  @!P0 BRA `(.L_x_19) ;  /* 0x0000000000b88947 */ /* 0x000fea0003800000 */
[----:B------:R-:W1:Y:S01]  /*13c0*/  LDC.64 R4, c[0x0][0xb18] ;  /* 0x0002c600ff047b82 */ /* 0x000e620000000a00 */
[----:B------:R-:W-:-:S07]  /*13d0*/  ISETP.NE.AND P0, PT, R9, 0x1, PT ;  /* 0x000000010900780c */ /* 0x000fce0003f05270 */
[----:B------:R-:W2:Y:S08]  /*13e0*/  LDC R14, c[0x0][0xb0c] ;  /* 0x0002c300ff0e7b82 */ /* 0x000eb00000000800 */
[----:B------:R-:W3:Y:S08]  /*13f0*/  LDC R13, c[0x0][0x370] ;  /* 0x0000dc00ff0d7b82 */ /* 0x000ef00000000800 */
[----:B------:R-:W4:Y:S01]  /*1400*/  LDC R16, c[0x0][0x374] ;  /* 0x0000dd00ff107b82 */ /* 0x000f220000000800 */
[----:B-1----:R-:W-:-:S07]  /*1410*/  ISETP.NE.AND P1, PT, R4, 0x1, PT ;  /* 0x000000010400780c */ /* 0x002fce0003f25270 */
[----:B------:R-:W3:Y:S01]  /*1420*/  LDC.64 R6, c[0x0][0xb10] ;  /* 0x0002c400ff067b82 */ /* 0x000ee20000000a00 */
[----:B--2---:R-:W-:-:S07]  /*1430*/  ISETP.NE.AND P2, PT, R14, 0x1, PT ;  /* 0x000000010e00780c */ /* 0x004fce0003f45270 */
[----:B------:R-:W1:Y:S08]  /*1440*/  LDC R12, c[0x0][0xb20] ;  /* 0x0002c800ff0c7b82 */ /* 0x000e700000000800 */
[----:B------:R-:W2:Y:S01]  /*1450*/  LDC.64 R2, c[0x0][0xb28] ;  /* 0x0002ca00ff027b82 */ /* 0x000ea20000000a00 */
[----:B----4-:R-:W-:-:S04]  /*1460*/  IMAD.HI.U32 R15, R16, R5, RZ ;  /* 0x00000005100f7227 */ /* 0x010fc800078e00ff */
[----:B------:R-:W-:-:S04]  /*1470*/  IMAD.HI.U32 R5, R20, R5, RZ ;  /* 0x0000000514057227 */ /* 0x000fc800078e00ff */
[----:B---3--:R-:W-:-:S04]  /*1480*/  IMAD.HI.U32 R18, R13, R6, RZ ;  /* 0x000000060d127227 */ /* 0x008fc800078e00ff */
[C---:B------:R-:W-:Y:S01]  /*1490*/  IMAD.HI.U32 R22, R11.reuse, R6, RZ ;  /* 0x000000060b167227 */ /* 0x040fe200078e00ff */
[-C--:B------:R-:W-:Y:S02]  /*14a0*/  @P2 SHF.R.U32.HI R13, RZ, R7.reuse, R18 ;  /* 0x00000007ff0d2219 */ /* 0x080fe40000011612 */
[-C--:B-1----:R-:W-:Y:S02]  /*14b0*/  @P1 SHF.R.U32.HI R16, RZ, R12.reuse, R15 ;  /* 0x0000000cff101219 */ /* 0x082fe4000001160f */
[----:B------:R-:W-:Y:S02]  /*14c0*/  SHF.R.U32.HI R5, RZ, R12, R5 ;  /* 0x0000000cff057219 */ /* 0x000fe40000011605 */
[----:B------:R-:W-:Y:S02]  /*14d0*/  SHF.R.U32.HI R22, RZ, R7, R22 ;  /* 0x00000007ff167219 */ /* 0x000fe40000011616 */
[----:B------:R-:W-:Y:S01]  /*14e0*/  SEL R5, R20, R5, !P1 ;  /* 0x0000000514057207 */ /* 0x000fe20004800000 */
[----:B--2---:R-:W-:Y:S01]  /*14f0*/  IMAD.HI.U32 R18, R16, R2, RZ ;  /* 0x0000000210127227 */ /* 0x004fe200078e00ff */
[----:B------:R-:W-:-:S02]  /*1500*/  SEL R21, R11, R22, !P2 ;  /* 0x000000160b157207 */ /* 0x000fc40005000000 */
[----:B------:R-:W-:Y:S01]  /*1510*/  IADD3 R7, PT, PT, -R5, RZ, RZ ;  /* 0x000000ff05077210 */ /* 0x000fe20007ffe1ff */
[----:B------:R-:W-:Y:S01]  /*1520*/  IMAD.HI.U32 R6, R13, R2, RZ ;  /* 0x000000020d067227 */ /* 0x000fe200078e00ff */
[----:B------:R-:W-:-:S03]  /*1530*/  @P0 SHF.R.U32.HI R16, RZ, R3, R18 ;  /* 0x00000003ff100219 */ /* 0x000fc60000011612 */
[----:B------:R-:W-:Y:S01]  /*1540*/  IMAD R7, R4, R7, R20 ;  /* 0x0000000704077224 */ /* 0x000fe200078e0214 */
[----:B------:R-:W-:Y:S01]  /*1550*/  @P0 SHF.R.U32.HI R13, RZ, R3, R6 ;  /* 0x00000003ff0d0219 */ /* 0x000fe20000011606 */
[----:B------:R-:W-:-:S04]  /*1560*/  IMAD R16, R16, R9, RZ ;  /* 0x0000000910107224 */ /* 0x000fc800078e02ff */
[----:B------:R-:W-:Y:S01]  /*1570*/  IMAD R6, R13, R9, RZ ;  /* 0x000000090d067224 */ /* 0x000fe200078e02ff */
[----:B------:R-:W-:-:S04]  /*1580*/  ISETP.GE.AND P1, PT, R5, R16, PT ;  /* 0x000000100500720c */ /* 0x000fc80003f26270 */
[----:B------:R-:W-:Y:S01]  /*1590*/  ISETP.GE.OR P1, PT, R21, R6, P1 ;  /* 0x000000061500720c */ /* 0x000fe20000f26670 */
[----:B------:R-:W-:-:S05]  /*15a0*/  IMAD.HI.U32 R6, R5, R2, RZ ;  /* 0x0000000205067227 */ /* 0x000fca00078e00ff */
[----:B------:R-:W-:-:S04]  /*15b0*/  SHF.R.U32.HI R6, RZ, R3, R6 ;  /* 0x00000003ff067219 */ /* 0x000fc80000011606 */
[----:B------:R-:W-:-:S03]  /*15c0*/  SEL R6, R5, R6, !P0 ;  /* 0x0000000605067207 */ /* 0x000fc60004000000 */
[----:B------:R-:W-:Y:S01]  /*15d0*/  @!P1 IMAD.HI.U32 R12, R21, R2, RZ ;  /* 0x00000002150c9227 */ /* 0x000fe200078e00ff */
[----:B------:R-:W-:-:S04]  /*15e0*/  IADD3 R2, PT, PT, -R6, RZ, RZ ;  /* 0x000000ff06027210 */ /* 0x000fc80007ffe1ff */
[----:B------:R-:W-:Y:S01]  /*15f0*/  @!P1 SHF.R.U32.HI R12, RZ, R3, R12 ;  /* 0x00000003ff0c9219 */ /* 0x000fe2000001160c */
[----:B------:R-:W-:-:S03]  /*1600*/  IMAD R2, R9, R2, R5 ;  /* 0x0000000209027224 */ /* 0x000fc600078e0205 */
[----:B------:R-:W-:-:S05]  /*1610*/  @!P1 SEL R3, R21, R12, !P0 ;  /* 0x0000000c15039207 */ /* 0x000fca0004000000 */
[--C-:B------:R-:W-:Y:S02]  /*1620*/  @!P1 IMAD.IADD R6, R6, 0x1, -R3.reuse ;  /* 0x0000000106069824 */ /* 0x100fe400078e0a03 */
[----:B------:R-:W-:Y:S01]  /*1630*/  @!P1 IMAD R3, R2, R13, R3 ;  /* 0x0000000d02039224 */ /* 0x000fe200078e0203 */
[----:B------:R-:W-:Y:S01]  /*1640*/  IADD3 R2, PT, PT, -R21, RZ, RZ ;  /* 0x000000ff15027210 */ /* 0x000fe20007ffe1ff */
[----:B------:R-:W-:Y:S02]  /*1650*/  @!P1 IMAD R5, R6, R9, R21 ;  /* 0x0000000906059224 */ /* 0x000fe400078e0215 */
[----:B------:R-:W-:Y:S02]  /*1660*/  @!P1 IMAD.MOV.U32 R21, RZ, RZ, R3 ;  /* 0x000000ffff159224 */ /* 0x000fe400078e0003 */
[----:B------:R-:W-:Y:S02]  /*1670*/  IMAD R2, R14, R2, R11 ;  /* 0x000000020e027224 */ /* 0x000fe400078e020b */
[----:B------:R-:W-:-:S02]  /*1680*/  IMAD R20, R5, R4, R7 ;  /* 0x0000000405147224 */ /* 0x000fc400078e0207 */
[----:B------:R-:W-:Y:S02]  /*1690*/  IMAD R21, R21, R14, R2 ;  /* 0x0000000e15157224 */ /* 0x000fe400078e0202 */
.L_x_19:
[----:B------:R-:W-:Y:S05]  /*16a0*/  BRA.U UP3, `(.L_x_20) ;  /* 0x0000000103407547 */ /* 0x000fea000b800000 */
[----:B------:R-:W1:Y:S08]  /*16b0*/  LDC.64 R4, c[0x0][0xb10] ;  /* 0x0002c400ff047b82 */ /* 0x000e700000000a00 */
[----:B------:R-:W2:Y:S08]  /*16c0*/  LDC.64 R2, c[0x0][0xb18] ;  /* 0x0002c600ff027b82 */ /* 0x000eb00000000a00 */
[----:B------:R-:W3:Y:S08]  /*16d0*/  LDC R6, c[0x0][0xb20] ;  /* 0x0002c800ff067b82 */ /* 0x000ef00000000800 */
[----:B------:R-:W4:Y:S01]  /*16e0*/  LDC R12, c[0x0][0xb0c] ;  /* 0x0002c300ff0c7b82 */ /* 0x000f220000000800 */
[----:B-1----:R-:W-:-:S05]  /*16f0*/  IMAD.HI.U32 R4, R21, R4, RZ ;  /* 0x0000000415047227 */ /* 0x002fca00078e00ff */
[----:B------:R-:W-:Y:S01]  /*1700*/  SHF.R.U32.HI R4, RZ, R5, R4 ;  /* 0x00000005ff047219 */ /* 0x000fe20000011604 */
[----:B--2---:R-:W-:Y:S01]  /*1710*/  IMAD.HI.U32 R3, R20, R3, RZ ;  /* 0x0000000314037227 */ /* 0x004fe200078e00ff */
[----:B------:R-:W-:-:S04]  /*1720*/  ISETP.NE.AND P0, PT, R2, 0x1, PT ;  /* 0x000000010200780c */ /* 0x000fc80003f05270 */
[----:B---3--:R-:W-:-:S04]  /*1730*/  SHF.R.U32.HI R3, RZ, R6, R3 ;  /* 0x00000006ff037219 */ /* 0x008fc80000011603 */
[----:B------:R-:W-:Y:S02]  /*1740*/  SEL R3, R20, R3, !P0 ;  /* 0x0000000314037207 */ /* 0x000fe40004000000 */
[----:B----4-:R-:W-:-:S04]  /*1750*/  ISETP.NE.AND P1, PT, R12, 0x1, PT ;  /* 0x000000010c00780c */ /* 0x010fc80003f25270 */
[----:B------:R-:W-:-:S05]  /*1760*/  SEL R6, R21, R4, !P1 ;  /* 0x0000000415067207 */ /* 0x000fca0004800000 */
[----:B------:R-:W-:Y:S02]  /*1770*/  IMAD.IADD R4, R3, 0x1, -R6 ;  /* 0x0000000103047824 */ /* 0x000fe400078e0a06 */
[----:B------:R-:W-:Y:S02]  /*1780*/  IMAD.IADD R3, R6, 0x1, -R3 ;  /* 0x0000000106037824 */ /* 0x000fe400078e0a03 */
[----:B------:R-:W-:Y:S02]  /*1790*/  IMAD R21, R4, R12, R21 ;  /* 0x0000000c04157224 */ /* 0x000fe400078e0215 */
[----:B------:R-:W-:Y:S02]  /*17a0*/  IMAD R20, R3, R2, R20 ;  /* 0x0000000203147224 */ /* 0x000fe400078e0214 */
.L_x_20:
[----:B------:R-:W-:Y:S05]  /*17b0*/  BRA.U !UP1, `(.L_x_21) ;  /* 0x00000001090c7547 */ /* 0x000fea000b800000 */
[----:B------:R-:W-:Y:S01]  /*17c0*/  UCGABAR_WAIT ;  /* 0x0000000000007dc7 */ /* 0x000fe20008000000 */
[----:B------:R-:W-:Y:S01]  /*17d0*/  CCTL.IVALL ;  /* 0x00000000ff00798f */ /* 0x000fe20002000000 */
[----:B------:R-:W-:Y:S05]  /*17e0*/  BRA `(.L_x_22) ;  /* 0x0000000000047947 */ /* 0x000fea0003800000 */
.L_x_21:
[----:B------:R-:W-:Y:S06]  /*17f0*/  BAR.SYNC.DEFER_BLOCKING 0x0 ;  /* 0x0000000000007b1d */ /* 0x000fec0000010000 */
.L_x_22:
[----:B------:R-:W-:Y:S05]  /*1800*/  BRA.U UP2, `(.L_x_23) ;  /* 0x0000001d02c87547 */ /* 0x000fea000b800000 */
[----:B------:R-:W1:Y:S01]  /*1810*/  LDCU UR22, c[0x0][0x38c] ;  /* 0x00007180ff1677ac */ /* 0x000e620008000800 */
[----:B------:R-:W2:Y:S01]  /*1820*/  LDC R9, c[0x0][0x370] ;  /* 0x0000dc00ff097b82 */ /* 0x000ea20000000800 */
[----:B------:R-:W-:Y:S01]  /*1830*/  PLOP3.LUT P1, PT, PT, PT, UP5, 0x80, 0x8 ;  /* 0x000000000008781c */ /* 0x000fe20003f2f058 */
[C---:B------:R-:W-:Y:S01]  /*1840*/  IMAD.SHL.U32 R16, R11.reuse, 0x80, RZ ;  /* 0x000000800b107824 */ /* 0x040fe200078e00ff */
[----:B------:R-:W-:Y:S01]  /*1850*/  UISETP.NE.AND UP1, UPT, UR10, URZ, UPT ;  /* 0x000000ff0a00728c */ /* 0x000fe2000bf25270 */
[----:B------:R-:W-:Y:S01]  /*1860*/  ISETP.NE.AND P4, PT, R10, RZ, P5 ;  /* 0x000000ff0a00720c */ /* 0x000fe20002f85270 */
[----:B------:R-:W-:Y:S01]  /*1870*/  IMAD.MOV.U32 R15, RZ, RZ, 0x1 ;  /* 0x00000001ff0f7424 */ /* 0x000fe200078e00ff */
[----:B------:R-:W-:Y:S01]  /*1880*/  LOP3.LUT R17, R11, 0x1, RZ, 0xc0, !PT ;  /* 0x000000010b117812 */ /* 0x000fe200078ec0ff */
[----:B------:R-:W-:Y:S01]  /*1890*/  IMAD.MOV.U32 R14, RZ, RZ, RZ ;  /* 0x000000ffff0e7224 */ /* 0x000fe200078e00ff */
[----:B------:R-:W3:Y:S01]  /*18a0*/  LDC R0, c[0x0][0x374] ;  /* 0x0000dd00ff007b82 */ /* 0x000ee20000000800 */
[----:B------:R-:W-:-:S02]  /*18b0*/  PLOP3.LUT P1, PT, P1, PT, PT, 0x8, 0x80 ;  /* 0x000000000080781c */ /* 0x000fc40000f2e170 */
[----:B------:R-:W-:Y:S01]  /*18c0*/  CS2R R12, SRZ ;  /* 0x00000000000c7805 */ /* 0x000fe2000001ff00 */
[----:B------:R-:W-:Y:S01]  /*18d0*/  IMAD.MOV.U32 R10, RZ, RZ, 0x1 ;  /* 0x00000001ff0a7424 */ /* 0x000fe200078e00ff */
[----:B------:R-:W4:Y:S01]  /*18e0*/  LDCU.64 UR26, c[0x0][0x348] ;  /* 0x00006900ff1a77ac */ /* 0x000f220008000a00 */
[----:B------:R-:W-:Y:S02]  /*18f0*/  USEL UR14, UR14, 0x2, UP1 ;  /* 0x000000020e0e7887 */ /* 0x000fe40008800000 */
[----:B-1----:R-:W-:Y:S01]  /*1900*/  UIADD3 UR4, UPT, UPT, UR22, 0x1f, URZ ;  /* 0x0000001f16047890 */ /* 0x002fe2000fffe0ff */
[----:B------:R-:W-:-:S03]  /*1910*/  UMOV UR15, URZ ;  /* 0x000000ff000f7c82 */ /* 0x000fc60008000000 */
[----:B------:R-:W-:-:S04]  /*1920*/  USHF.R.S32.HI UR24, URZ, 0x1f, UR4 ;  /* 0x0000001fff187899 */ /* 0x000fc80008011404 */
[----:B------:R-:W-:Y:S02]  /*1930*/  ULEA.HI UR24, UR24, UR4, URZ, 0x5 ;  /* 0x0000000418187291 */ /* 0x000fe4000f8f28ff */
[----:B------:R-:W-:Y:S02]  /*1940*/  UIADD3 UR4, UPT, UPT, UR22, -0x1, URZ ;  /* 0xffffffff16047890 */ /* 0x000fe4000fffe0ff */
[----:B------:R-:W-:Y:S02]  /*1950*/  USHF.R.S32.HI UR24, URZ, 0x5, UR24 ;  /* 0x00000005ff187899 */ /* 0x000fe40008011418 */
[----:B------:R-:W-:Y:S02]  /*1960*/  UISETP.GE.U32.AND UP2, UPT, UR4, -0x3f, UPT ;  /* 0xffffffc10400788c */ /* 0x000fe4000bf46070 */
[----:B------:R-:W-:Y:S02]  /*1970*/  UISETP.LT.U32.AND UP0, UPT, UR24, 0x1a, UPT ;  /* 0x0000001a1800788c */ /* 0x000fe4000bf01070 */
[----:B------:R-:W-:-:S02]  /*1980*/  UIADD3 UR22, UPT, UPT, UR22, 0x3e, URZ ;  /* 0x0000003e16167890 */ /* 0x000fc4000fffe0ff */
[----:B------:R-:W-:-:S04]  /*1990*/  USEL UR23, UR24, 0x1a, UP0 ;  /* 0x0000001a18177887 */ /* 0x000fc80008000000 */
[----:B------:R-:W-:Y:S02]  /*19a0*/  UIADD3 UR13, UPT, UPT, UR23, -0x1, URZ ;  /* 0xffffffff170d7890 */ /* 0x000fe4000fffe0ff */
[----:B------:R-:W-:Y:S02]  /*19b0*/  @UP2 UIADD3 UR13, UPT, UPT, UR23, URZ, URZ ;  /* 0x000000ff170d2290 */ /* 0x000fe4000fffe0ff */
[----:B------:R-:W-:Y:S02]  /*19c0*/  UIADD3 UR21, UPT, UPT, UR24, -UR23, URZ ;  /* 0x8000001718157290 */ /* 0x000fe4000fffe0ff */
[----:B------:R-:W-:Y:S02]  /*19d0*/  UIADD3 UR7, UPT, UPT, UR13, 0x1, URZ ;  /* 0x000000010d077890 */ /* 0x000fe4000fffe0ff */
[----:B--2-4-:R-:W-:-:S12]  /*19e0*/  UIADD3 UR13, UPT, UPT, -UR13, URZ, URZ ;  /* 0x000000ff0d0d7290 */ /* 0x014fd8000fffe1ff */
.L_x_43:
[----:B------:R-:W-:Y:S01]  /*19f0*/  UISETP.NE.AND UP0, UPT, UR37, URZ, UPT ;  /* 0x000000ff2500728c */ /* 0x000fe2000bf05270 */
[----:B------:R-:W1:Y:S08]  /*1a00*/  S2UR UR37, SR_CgaCtaId ;  /* 0x00000000002579c3 */ /* 0x000e700000008800 */
[----:B------:R-:W-:Y:S05]  /*1a10*/  BRA.U UP0, `(.L_x_24) ;  /* 0x0000000100347547 */ /* 0x000fea000b800000 */
[----:B------:R-:W2:Y:S01]  /*1a20*/  S2R R2, SR_CgaCtaId ;  /* 0x0000000000027919 */ /* 0x000ea20000008800 */
[----:B------:R-:W-:-:S04]  /*1a30*/  MOV R3, 0x400 ;  /* 0x0000040000037802 */ /* 0x000fc80000000f00 */
[----:B--2---:R-:W-:Y:S02]  /*1a40*/  LEA R3, R2, R3, 0x18 ;  /* 0x0000000302037211 */ /* 0x004fe400078ec0ff */
[----:B------:R-:W-:-:S03]  /*1a50*/  SHF.L.U32 R2, R10, 0x1f, RZ ;  /* 0x0000001f0a027819 */ /* 0x000fc600000006ff */
[----:B------:R-:W-:-:S04]  /*1a60*/  IMAD R3, R12, 0x8, R3 ;  /* 0x000000080c037824 */ /* 0x000fc800078e0203 */
[----:B------:R-:W2:Y:S02]  /*1a70*/  SYNCS.PHASECHK.TRANS64.TRYWAIT P0, [R3+URZ+0x230], R2 ;  /* 0x00023002030075a7 */ /* 0x000ea400080011ff */
[----:B--2---:R-:W-:Y:S05]  /*1a80*/  @!P0 BRA `(.L_x_25) ;  /* 0x0000009400208947 */ /* 0x004fea0003800000 */
.L_x_159:
[----:B------:R-:W-:Y:S01]  /*1a90*/  VIADD R12, R12, 0x1 ;  /* 0x000000010c0c7836 */ /* 0x000fe20000000000 */
[----:B------:R2:W-:Y:S04]  /*1aa0*/  SYNCS.ARRIVE.TRANS64.A1T0 RZ, [R3+URZ+0x220], RZ ;  /* 0x000220ff03ff79a7 */ /* 0x0005e800081000ff */
[----:B------:R-:W-:-:S04]  /*1ab0*/  ISETP.NE.AND P0, PT, R12, 0x2, PT ;  /* 0x000000020c00780c */ /* 0x000fc80003f05270 */
[----:B------:R-:W-:Y:S02]  /*1ac0*/  SEL R12, R12, RZ, P0 ;  /* 0x000000ff0c0c7207 */ /* 0x000fe40000000000 */
[----:B--2---:R-:W-:-:S04]  /*1ad0*/  SEL R3, RZ, 0x1, P0 ;  /* 0x00000001ff037807 */ /* 0x004fc80000000000 */
[----:B------:R-:W-:-:S07]  /*1ae0*/  LOP3.LUT R10, R10, R3, RZ, 0x3c, !PT ;  /* 0x000000030a0a7212 */ /* 0x000fce00078e3cff */
.L_x_24:
[----:B------:R-:W-:Y:S01]  /*1af0*/  UMOV UR4, 0x400 ;  /* 0x0000040000047882 */ /* 0x000fe20000000000 */
[----:B------:R-:W-:Y:S01]  /*1b00*/  LEA.HI R3, R21, R21, RZ, 0x1 ;  /* 0x0000001515037211 */ /* 0x000fe200078f08ff */
[----:B-1----:R-:W-:Y:S01]  /*1b10*/  ULEA UR4, UR37, UR4, 0x18 ;  /* 0x0000000425047291 */ /* 0x002fe2000f8ec0ff */
[----:B------:R-:W-:Y:S01]  /*1b20*/  SHF.L.U32 R2, R15, 0x1f, RZ ;  /* 0x0000001f0f027819 */ /* 0x000fe200000006ff */
[----:B------:R-:W-:Y:S01]  /*1b30*/  IMAD R20, R20, 0x2, R17 ;  /* 0x0000000214147824 */ /* 0x000fe200078e0211 */
[----:B------:R-:W-:Y:S01]  /*1b40*/  UISETP.GE.U32.AND UP0, UPT, UR22, 0x3f, UPT ;  /* 0x0000003f1600788c */ /* 0x000fe2000bf06070 */
[----:B------:R-:W-:Y:S01]  /*1b50*/  IMAD.SHL.U32 R3, R3, 0x80, RZ ;  /* 0x0000008003037824 */ /* 0x000fe200078e00ff */
[----:B------:R-:W-:Y:S01]  /*1b60*/  ULEA UR5, UR15, UR4, 0x3 ;  /* 0x000000040f057291 */ /* 0x000fe2000f8e18ff */
[----:B------:R-:W-:Y:S01]  /*1b70*/  R2UR UR35, R16 ;  /* 0x00000000102372ca */ /* 0x000fe200000e0000 */
[----:B------:R-:W-:Y:S01]  /*1b80*/  UMOV UR25, URZ ;  /* 0x000000ff00197c82 */ /* 0x000fe20008000000 */
[----:B------:R-:W-:-:S02]  /*1b90*/  R2UR UR11, R20 ;  /* 0x00000000140b72ca */ /* 0x000fc400000e0000 */
[----:B------:R-:W-:-:S04]  /*1ba0*/  LOP3.LUT R3, R3, 0xffffff00, RZ, 0xc0, !PT ;  /* 0xffffff0003037812 */ /* 0x000fc800078ec0ff */
[----:B------:R1:W2:Y:S01]  /*1bb0*/  SYNCS.PHASECHK.TRANS64.TRYWAIT P0, [UR5+0xd0], R2 ;  /* 0x0000d002ff0075a7 */ /* 0x0002a20008001105 */
[----:B------:R-:W-:-:S06]  /*1bc0*/  R2UR UR5, R3 ;  /* 0x00000000030572ca */ /* 0x000fcc00000e0000 */
[----:B------:R-:W-:-:S07]  /*1bd0*/  UIMAD UR11, UR11, 0x60, URZ ;  /* 0x000000600b0b78a4 */ /* 0x000fce000f8e02ff */
[----:B------:R-:W-:Y:S01]  /*1be0*/  ULOP3.LUT UR35, UR5, 0x80, UR35, 0xf8, !UPT ;  /* 0x0000008005237892 */ /* 0x000fe2000f8ef823 */
[----:B------:R-:W-:Y:S11]  /*1bf0*/  BRA.U !UP0, `(.L_x_26) ;  /* 0x0000000108c07547 */ /* 0x000ff6000b800000 */
[----:B------:R-:W-:Y:S01]  /*1c00*/  UMOV UR16, UR13 ;  /* 0x0000000d00107c82 */ /* 0x000fe20008000000 */
[----:B------:R-:W-:Y:S01]  /*1c10*/  UMOV UR6, UR15 ;  /* 0x0000000f00067c82 */ /* 0x000fe20008000000 */
[----:B------:R-:W-:-:S05]  /*1c20*/  UMOV UR34, URZ ;  /* 0x000000ff00227c82 */ /* 0x000fca0008000000 */
.L_x_32:
[----:B------:R-:W-:Y:S01]  /*1c30*/  @P5 MOV R3, 0x3800 ;  /* 0x0000380000035802 */ /* 0x000fe20000000f00 */
[----:B------:R-:W-:Y:S01]  /*1c40*/  ULEA UR33, UR6, UR4, 0x3 ;  /* 0x0000000406217291 */ /* 0x000fe2000f8e18ff */
[----:B-12-4-:R-:W-:Y:S11]  /*1c50*/  @P0 BRA `(.L_x_27) ;  /* 0x00000000000c0947 */ /* 0x016ff60003800000 */
[----:B------:R-:W-:Y:S04]  /*1c60*/  SHF.L.U32 R5, R15, 0x1f, RZ ;  /* 0x0000001f0f057819 */ /* 0x000fe800000006ff */
[----:B------:R-:W2:Y:S02]  /*1c70*/  SYNCS.PHASECHK.TRANS64.TRYWAIT P0, [UR33+0xd0], R5 ;  /* 0x0000d005ff0075a7 */ /* 0x000ea40008001121 */
[----:B--2---:R-:W-:Y:S05]  /*1c80*/  @!P0 BRA `(.L_x_28) ;  /* 0x0000009000b48947 */ /* 0x004fea0003800000 */
.L_x_27:
[----:B------:R2:W-:Y:S01]  /*1c90*/  @P5 SYNCS.ARRIVE.TRANS64 RZ, [UR33], R3 ;  /* 0x00000003ffff59a7 */ /* 0x0005e20008000021 */
[----:B------:R-:W-:Y:S02]  /*1ca0*/  ULOP3.LUT UR5, UR14, 0x2, URZ, 0xfc, !UPT ;  /* 0x000000020e057892 */ /* 0x000fe4000f8efcff */
[----:B------:R-:W-:Y:S02]  /*1cb0*/  UIADD3 UR16, UPT, UPT, UR16, 0x1, URZ ;  /* 0x0000000110107890 */ /* 0x000fe4000fffe0ff */
[----:B------:R-:W-:Y:S02]  /*1cc0*/  UISETP.NE.AND UP0, UPT, UR5, 0x2, UPT ;  /* 0x000000020500788c */ /* 0x000fe4000bf05270 */
[----:B------:R-:W-:Y:S07]  /*1cd0*/  UISETP.NE.AND UP2, UPT, UR16, 0x1, UPT ;  /* 0x000000011000788c */ /* 0x000fee000bf45270 */
[----:B------:R-:W-:Y:S05]  /*1ce0*/  BRA.U UP0, `(.L_x_29) ;  /* 0x0000000100047547 */ /* 0x000fea000b800000 */
[----:B------:R-:W-:Y:S05]  /*1cf0*/  BPT.TRAP 0x1 ;  /* 0x000000040000795c */ /* 0x000fea0000300000 */
.L_x_29:
[----:B------:R-:W-:Y:S04]  /*1d00*/  BSSY.RECONVERGENT B0, `(.L_x_30) ;  /* 0x0000003000007945 */ /* 0x000fe80003800200 */
[----:B------:R-:W-:Y:S05]  /*1d10*/  @!P4 BRA `(.L_x_31) ;  /* 0x000000000004c947 */ /* 0x000fea0003800000 */
[----:B------:R-:W-:Y:S05]  /*1d20*/  BPT.TRAP 0x1 ;  /* 0x000000040000795c */ /* 0x000fea0000300000 */
.L_x_31:
[----:B------:R-:W-:Y:S05]  /*1d30*/  BSYNC.RECONVERGENT B0 ;  /* 0x0000000000007941 */ /* 0x000fea0003800200 */
.L_x_30:
[----:B------:R-:W-:Y:S02]  /*1d40*/  UIADD3 UR15, UPT, UPT, UR6, 0x1, URZ ;  /* 0x00000001060f7890 */ /* 0x000fe4000fffe0ff */
[----:B------:R-:W-:Y:S02]  /*1d50*/  UIADD3 UR18, UP1, UPT, UR26, 0x80, URZ ;  /* 0x000000801a127890 */ /* 0x000fe4000ff3e0ff */
[----:B------:R-:W-:Y:S02]  /*1d60*/  UISETP.NE.AND UP0, UPT, UR15, 0x1a, UPT ;  /* 0x0000001a0f00788c */ /* 0x000fe4000bf05270 */
[----:B------:R-:W-:Y:S02]  /*1d70*/  ULEA UR32, UR6, UR4, 0xc ;  /* 0x0000000406207291 */ /* 0x000fe4000f8e60ff */
[----:B------:R-:W-:Y:S02]  /*1d80*/  USEL UR9, URZ, 0x1, UP0 ;  /* 0x00000001ff097887 */ /* 0x000fe40008000000 */
[----:B------:R-:W-:Y:S02]  /*1d90*/  USEL UR15, UR15, URZ, UP0 ;  /* 0x000000ff0f0f7287 */ /* 0x000fe40008000000 */
[----:B------:R-:W-:Y:S02]  /*1da0*/  ULOP3.LUT UR33, UR33, 0xfefffff8, URZ, 0xc0, !UPT ;  /* 0xfefffff821217892 */ /* 0x000fe4000f8ec0ff */
[----:B------:R-:W-:Y:S01]  /*1db0*/  ULEA UR8, UR15, UR4, 0x3 ;  /* 0x000000040f087291 */ /* 0x000fe2000f8e18ff */
[----:B------:R-:W-:Y:S01]  /*1dc0*/  LOP3.LUT R15, R15, UR9, RZ, 0x3c, !PT ;  /* 0x000000090f0f7c12 */ /* 0x000fe2000f8e3cff */
[----:B------:R-:W-:Y:S02]  /*1dd0*/  UIADD3.X UR19, UPT, UPT, URZ, UR27, URZ, UP1, !UPT ;  /* 0x0000001bff137290 */ /* 0x000fe40008ffe4ff */
[----:B------:R-:W-:Y:S01]  /*1de0*/  UIADD3 UR32, UPT, UPT, UR32, 0xa600, URZ ;  /* 0x0000a60020207890 */ /* 0x000fe2000fffe0ff */
[----:B-1----:R-:W-:Y:S01]  /*1df0*/  SHF.L.U32 R2, R15, 0x1f, RZ ;  /* 0x0000001f0f027819 */ /* 0x002fe200000006ff */
[----:B------:R-:W-:Y:S01]  /*1e00*/  UIMAD UR5, UR6, 0xc00, UR4 ;  /* 0x00000c00060578a4 */ /* 0x000fe2000f8e0204 */
[----:B------:R-:W-:Y:S02]  /*1e10*/  UMOV UR30, 0x0 ;  /* 0x00000000001e7882 */ /* 0x000fe40000000000 */
[----:B------:R4:W1:Y:S01]  /*1e20*/  SYNCS.PHASECHK.TRANS64.TRYWAIT P0, [UR8+0xd0], R2 ;  /* 0x0000d002ff0075a7 */ /* 0x0008620008001108 */
[----:B------:R-:W-:Y:S01]  /*1e30*/  UMOV UR31, 0x10000000 ;  /* 0x10000000001f7882 */ /* 0x000fe20000000000 */
[----:B------:R-:W-:Y:S02]  /*1e40*/  UIADD3 UR28, UP0, UPT, UR26, 0x180, URZ ;  /* 0x000001801a1c7890 */ /* 0x000fe4000ff1e0ff */
[----:B------:R2:W-:Y:S01]  /*1e50*/  UTMALDG.3D.2CTA [UR32], [UR18], desc[UR30] ;  /* 0x00001e20120075b4 */ /* 0x0005e20008211000 */
[----:B------:R-:W-:Y:S02]  /*1e60*/  UIADD3 UR8, UPT, UPT, UR5, 0x24600, URZ ;  /* 0x0002460005087890 */ /* 0x000fe4000fffe0ff */
[----:B------:R-:W-:Y:S01]  /*1e70*/  UIADD3.X UR29, UPT, UPT, URZ, UR27, URZ, UP0, !UPT ;  /* 0x0000001bff1d7290 */ /* 0x000fe200087fe4ff */
[----:B------:R-:W-:Y:S01]  /*1e80*/  UMOV UR10, UR34 ;  /* 0x00000022000a7c82 */ /* 0x000fe20008000000 */
[----:B------:R-:W-:Y:S01]  /*1e90*/  UMOV UR12, UR36 ;  /* 0x00000024000c7c82 */ /* 0x000fe20008000000 */
[----:B------:R-:W-:Y:S01]  /*1ea0*/  UMOV UR9, UR33 ;  /* 0x0000002100097c82 */ /* 0x000fe20008000000 */
[----:B------:R-:W-:Y:S01]  /*1eb0*/  UMOV UR25, UR7 ;  /* 0x0000000700197c82 */ /* 0x000fe20008000000 */
[----:B------:R-:W-:Y:S04]  /*1ec0*/  UMOV UR6, UR15 ;  /* 0x0000000f00067c82 */ /* 0x000fe80008000000 */
[----:B------:R4:W-:Y:S01]  /*1ed0*/  UTMALDG.3D.2CTA [UR8], [UR28], desc[UR30] ;  /* 0x00001e081c0075b4 */ /* 0x0009e20008211000 */
[----:B--2---:R-:W-:Y:S01]  /*1ee0*/  UIADD3 UR34, UPT, UPT, UR34, 0x20, URZ ;  /* 0x0000002022227890 */ /* 0x004fe2000fffe0ff */
[----:B------:R-:W-:Y:S11]  /*1ef0*/  BRA.U UP2, `(.L_x_32) ;  /* 0xfffffffd024c7547 */ /* 0x000ff6000b83ffff */
.L_x_26:
[----:B------:R-:W-:Y:S01]  /*1f00*/  ULEA UR5, UR15, UR4, 0x3 ;  /* 0x000000040f057291 */ /* 0x000fe2000f8e18ff */
[----:B-1--4-:R-:W-:Y:S01]  /*1f10*/  SHF.L.U32 R2, R15, 0x1f, RZ ;  /* 0x0000001f0f027819 */ /* 0x012fe200000006ff */
[----:B------:R-:W-:Y:S01]  /*1f20*/  @!P1 SYNCS.ARRIVE.TRANS64.A1T0 RZ, [UR4+0x1d8], RZ ;  /* 0x0001d8ffffff99a7 */ /* 0x000fe20008100004 */
[----:B------:R-:W-:-:S06]  /*1f30*/  UISETP.GT.AND UP0, UPT, UR24, UR23, UPT ;  /* 0x000000171800728c */ /* 0x000fcc000bf04270 */
[----:B--2---:R1:W2:Y:S03]  /*1f40*/  SYNCS.PHASECHK.TRANS64.TRYWAIT P0, [UR5+0xd0], R2 ;  /* 0x0000d002ff0075a7 */ /* 0x0042a60008001105 */
[----:B------:R-:W-:Y:S05]  /*1f50*/  BRA.U !UP0, `(.L_x_33) ;  /* 0x0000000108c07547 */ /* 0x000fea000b800000 */
[----:B------:R-:W-:Y:S01]  /*1f60*/  UIADD3 UR28, UPT, UPT, UR21, UR25, URZ ;  /* 0x00000019151c7290 */ /* 0x000fe2000fffe0ff */
[----:B------:R-:W-:-:S11]  /*1f70*/  UMOV UR6, UR15 ;  /* 0x0000000f00067c82 */ /* 0x000fd60008000000 */
.L_x_39:
[----:B--2---:R-:W-:Y:S01]  /*1f80*/  @P5 MOV R3, 0x3800 ;  /* 0x0000380000035802 */ /* 0x004fe20000000f00 */
[----:B------:R-:W-:Y:S01]  /*1f90*/  ULEA UR17, UR6, UR4, 0x3 ;  /* 0x0000000406117291 */ /* 0x000fe2000f8e18ff */
[----:B-12---:R-:W-:Y:S11]  /*1fa0*/  @P0 BRA `(.L_x_34) ;  /* 0x00000000000c0947 */ /* 0x006ff60003800000 */
[----:B------:R-:W-:Y:S04]  /*1fb0*/  SHF.L.U32 R5, R15, 0x1f, RZ ;  /* 0x0000001f0f057819 */ /* 0x000fe800000006ff */
[----:B------:R-:W2:Y:S02]  /*1fc0*/  SYNCS.PHASECHK.TRANS64.TRYWAIT P0, [UR17+0xd0], R5 ;  /* 0x0000d005ff0075a7 */ /* 0x000ea40008001111 */
[----:B--2---:R-:W-:Y:S05]  /*1fd0*/  @!P0 BRA `(.L_x_35) ;  /* 0x0000008c00f88947 */ /* 0x004fea0003800000 */
.L_x_34:
[----:B------:R2:W-:Y:S01]  /*1fe0*/  @P5 SYNCS.ARRIVE.TRANS64 RZ, [UR17], R3 ;  /* 0x00000003ffff59a7 */ /* 0x0005e20008000011 */
[----:B------:R-:W-:Y:S04]  /*1ff0*/  ULOP3.LUT UR5, UR14, 0x2, URZ, 0xfc, !UPT ;  /* 0x000000020e057892 */ /* 0x000fe8000f8efcff */
[----:B------:R-:W-:Y:S09]  /*2000*/  UISETP.NE.AND UP0, UPT, UR5, 0x2, UPT ;  /* 0x000000020500788c */ /* 0x000ff2000bf05270 */
[----:B------:R-:W-:Y:S05]  /*2010*/  BRA.U UP0, `(.L_x_36) ;  /* 0x0000000100047547 */ /* 0x000fea000b800000 */
[----:B------:R-:W-:Y:S05]  /*2020*/  BPT.TRAP 0x1 ;  /* 0x000000040000795c */ /* 0x000fea0000300000 */
.L_x_36:
[----:B------:R-:W-:Y:S04]  /*2030*/  BSSY.RECONVERGENT B0, `(.L_x_37) ;  /* 0x0000003000007945 */ /* 0x000fe80003800200 */
[----:B------:R-:W-:Y:S05]  /*2040*/  @!P4 BRA `(.L_x_38) ;  /* 0x000000000004c947 */ /* 0x000fea0003800000 */
[----:B------:R-:W-:Y:S05]  /*2050*/  BPT.TRAP 0x1 ;  /* 0x000000040000795c */ /* 0x000fea0000300000 */
.L_x_38:
[----:B------:R-:W-:Y:S05]  /*2060*/  BSYNC.RECONVERGENT B0 ;  /* 0x0000000000007941 */ /* 0x000fea0003800200 */
.L_x_37:
[----:B------:R-:W-:Y:S02]  /*2070*/  UIADD3 UR15, UPT, UPT, UR6, 0x1, URZ ;  /* 0x00000001060f7890 */ /* 0x000fe4000fffe0ff */
[----:B------:R-:W-:Y:S02]  /*2080*/  ULEA UR16, UR6, UR4, 0xc ;  /* 0x0000000406107291 */ /* 0x000fe4000f8e60ff */
[----:B------:R-:W-:Y:S02]  /*2090*/  UISETP.NE.AND UP0, UPT, UR15, 0x1a, UPT ;  /* 0x0000001a0f00788c */ /* 0x000fe4000bf05270 */
[----:B------:R-:W-:Y:S02]  /*20a0*/  UIADD3 UR38, UP1, UPT, UR26, 0x80, URZ ;  /* 0x000000801a267890 */ /* 0x000fe4000ff3e0ff */
[----:B------:R-:W-:Y:S02]  /*20b0*/  USEL UR9, URZ, 0x1, UP0 ;  /* 0x00000001ff097887 */ /* 0x000fe40008000000 */
[----:B------:R-:W-:Y:S02]  /*20c0*/  USEL UR15, UR15, URZ, UP0 ;  /* 0x000000ff0f0f7287 */ /* 0x000fe40008000000 */
[----:B------:R-:W-:Y:S02]  /*20d0*/  ULOP3.LUT UR17, UR17, 0xfefffff8, URZ, 0xc0, !UPT ;  /* 0xfefffff811117892 */ /* 0x000fe4000f8ec0ff */
[----:B------:R-:W-:Y:S01]  /*20e0*/  ULEA UR8, UR15, UR4, 0x3 ;  /* 0x000000040f087291 */ /* 0x000fe2000f8e18ff */
[----:B------:R-:W-:Y:S01]  /*20f0*/  LOP3.LUT R15, R15, UR9, RZ, 0x3c, !PT ;  /* 0x000000090f0f7c12 */ /* 0x000fe2000f8e3cff */
[----:B------:R-:W-:Y:S02]  /*2100*/  USHF.L.U32 UR18, UR25, 0x5, URZ ;  /* 0x0000000519127899 */ /* 0x000fe400080006ff */
[----:B------:R-:W-:Y:S01]  /*2110*/  UIADD3 UR16, UPT, UPT, UR16, 0xa600, URZ ;  /* 0x0000a60010107890 */ /* 0x000fe2000fffe0ff */
[----:B-1----:R-:W-:Y:S01]  /*2120*/  SHF.L.U32 R2, R15, 0x1f, RZ ;  /* 0x0000001f0f027819 */ /* 0x002fe200000006ff */
[----:B------:R-:W-:Y:S02]  /*2130*/  UIADD3.X UR39, UPT, UPT, URZ, UR27, URZ, UP1, !UPT ;  /* 0x0000001bff277290 */ /* 0x000fe40008ffe4ff */
[----:B------:R-:W-:Y:S01]  /*2140*/  UIMAD UR5, UR6, 0xc00, UR4 ;  /* 0x00000c00060578a4 */ /* 0x000fe2000f8e0204 */
[----:B------:R4:W1:Y:S01]  /*2150*/  SYNCS.PHASECHK.TRANS64.TRYWAIT P0, [UR8+0xd0], R2 ;  /* 0x0000d002ff0075a7 */ /* 0x0008620008001108 */
[----:B------:R-:W-:Y:S02]  /*2160*/  UIADD3 UR32, UP0, UPT, UR26, 0x180, URZ ;  /* 0x000001801a207890 */ /* 0x000fe4000ff1e0ff */
[----:B------:R-:W-:Y:S01]  /*2170*/  UIADD3 UR8, UPT, UPT, UR5, 0x24600, URZ ;  /* 0x0002460005087890 */ /* 0x000fe2000fffe0ff */
[----:B------:R-:W-:Y:S01]  /*2180*/  UMOV UR30, 0x0 ;  /* 0x00000000001e7882 */ /* 0x000fe20000000000 */
[----:B------:R-:W-:Y:S01]  /*2190*/  UMOV UR31, 0x10000000 ;  /* 0x10000000001f7882 */ /* 0x000fe20000000000 */
[----:B------:R-:W-:Y:S01]  /*21a0*/  UMOV UR19, UR35 ;  /* 0x0000002300137c82 */ /* 0x000fe20008000000 */
[----:B------:R-:W-:Y:S01]  /*21b0*/  UMOV UR20, UR36 ;  /* 0x0000002400147c82 */ /* 0x000fe20008000000 */
[----:B------:R-:W-:Y:S01]  /*21c0*/  UIADD3.X UR33, UPT, UPT, URZ, UR27, URZ, UP0, !UPT ;  /* 0x0000001bff217290 */ /* 0x000fe200087fe4ff */
[----:B------:R4:W-:Y:S01]  /*21d0*/  UTMALDG.3D.2CTA [UR16], [UR38], desc[UR30] ;  /* 0x00001e10260075b4 */ /* 0x0009e20008211000 */
[----:B------:R-:W-:Y:S01]  /*21e0*/  UIADD3 UR25, UPT, UPT, UR25, 0x1, URZ ;  /* 0x0000000119197890 */ /* 0x000fe2000fffe0ff */
[----:B------:R-:W-:Y:S01]  /*21f0*/  UMOV UR12, UR36 ;  /* 0x00000024000c7c82 */ /* 0x000fe20008000000 */
[----:B------:R-:W-:Y:S01]  /*2200*/  UMOV UR9, UR17 ;  /* 0x0000001100097c82 */ /* 0x000fe20008000000 */
[----:B------:R-:W-:Y:S01]  /*2210*/  UMOV UR10, UR18 ;  /* 0x00000012000a7c82 */ /* 0x000fe20008000000 */
[----:B------:R-:W-:Y:S03]  /*2220*/  UISETP.NE.AND UP0, UPT, UR25, UR28, UPT ;  /* 0x0000001c1900728c */ /* 0x000fe6000bf05270 */
[----:B------:R4:W-:Y:S01]  /*2230*/  UTMALDG.3D.2CTA [UR8], [UR32], desc[UR30] ;  /* 0x00001e08200075b4 */ /* 0x0009e20008211000 */
[----:B------:R-:W-:Y:S05]  /*2240*/  UMOV UR6, UR15 ;  /* 0x0000000f00067c82 */ /* 0x000fea0008000000 */
[----:B----4-:R-:W-:Y:S05]  /*2250*/  BRA.U UP0, `(.L_x_39) ;  /* 0xfffffffd00487547 */ /* 0x010fea000b83ffff */
.L_x_33:
[C---:B-1----:R-:W-:Y:S01]  /*2260*/  LEA R2, R14.reuse, UR4, 0x3 ;  /* 0x000000040e027c11 */ /* 0x042fe2000f8e18ff */
[----:B------:R-:W-:Y:S01]  /*2270*/  NOP ;  /* 0x0000000000007918 */ /* 0x000fe20000000000 */
[----:B--2---:R-:W-:Y:S02]  /*2280*/  SHF.L.U32 R3, R13, 0x1f, RZ ;  /* 0x0000001f0d037819 */ /* 0x004fe400000006ff */
[----:B------:R-:W-:Y:S02]  /*2290*/  LEA R4, R14, UR4, 0x4 ;  /* 0x000000040e047c11 */ /* 0x000fe4000f8e20ff */
[----:B------:R-:W1:Y:S02]  /*22a0*/  SYNCS.PHASECHK.TRANS64.TRYWAIT P0, [R2+URZ+0x1e0], R3 ;  /* 0x0001e003020075a7 */ /* 0x000e6400080011ff */
[----:B-1----:R-:W-:Y:S05]  /*22b0*/  @!P0 BRA `(.L_x_40) ;  /* 0x0000008c00588947 */ /* 0x002fea0003800000 */
.L_x_162:
[----:B------:R-:W2:Y:S01]  /*22c0*/  LDS.128 R4, [R4+0x250] ;  /* 0x0002500004047984 */ /* 0x000ea20000000c00 */
[----:B------:R-:W-:Y:S01]  /*22d0*/  ISETP.GE.AND P0, PT, R72, 0x1, PT ;  /* 0x000000014800780c */ /* 0x000fe20003f06270 */
[----:B-1----:R-:W-:Y:S01]  /*22e0*/  VIADD R2, R2, 0x1f0 ;  /* 0x000001f002027836 */ /* 0x002fe20000000000 */
[----:B------:R-:W-:Y:S01]  /*22f0*/  @!PT LDS RZ, [RZ] ;  /* 0x00000000fffff984 */ /* 0x000fe20000000800 */
[----:B------:R-:W-:Y:S01]  /*2300*/  @!PT LDS RZ, [RZ] ;  /* 0x00000000fffff984 */ /* 0x000fe20000000800 */
[----:B------:R-:W-:Y:S01]  /*2310*/  @!PT LDS RZ, [RZ] ;  /* 0x00000000fffff984 */ /* 0x000fe20000000800 */
[----:B------:R-:W-:Y:S01]  /*2320*/  @!PT LDS RZ, [RZ] ;  /* 0x00000000fffff984 */ /* 0x000fe20000000800 */
[----:B------:R1:W-:Y:S06]  /*2330*/  MEMBAR.ALL.CTA ;  /* 0x0000000000007992 */ /* 0x0003ec0000008000 */
[----:B-1----:R-:W1:Y:S01]  /*2340*/  FENCE.VIEW.ASYNC.S ;  /* 0x00000000000073c6 */ /* 0x002e620000000000 */
[----:B------:R-:W-:-:S04]  /*2350*/  PRMT R2, RZ, 0x654, R2 ;  /* 0x00000654ff027816 */ /* 0x000fc80000000002 */
[----:B-1----:R1:W-:Y:S01]  /*2360*/  SYNCS.ARRIVE.TRANS64.RED.A1T0 RZ, [R2+URZ], RZ ;  /* 0x000000ff02ff79a7 */ /* 0x0023e200081004ff */
[----:B--2---:R-:W-:-:S13]  /*2370*/  LOP3.LUT P2, RZ, R6, 0x1, RZ, 0xc0, !PT ;  /* 0x0000000106ff7812 */ /* 0x004fda000784c0ff */
[----:B------:R-:W-:Y:S01]  /*2380*/  @P2 SHF.R.U32.HI R3, RZ, 0x10, R5 ;  /* 0x00000010ff032819 */ /* 0x000fe20000011605 */
[----:B------:R-:W-:Y:S01]  /*2390*/  VOTEU.ANY UP0, P2 ;  /* 0x0000000000ff7886 */ /* 0x000fe20001000100 */
[----:B------:R-:W-:Y:S02]  /*23a0*/  @P2 MOV R11, R4 ;  /* 0x00000004000b2202 */ /* 0x000fe40000000f00 */
[----:B------:R-:W-:Y:S02]  /*23b0*/  @P2 R2UR.BROADCAST UR5, R3 ;  /* 0x00000000030522ca */ /* 0x000fe400008e0000 */
[----:B------:R-:W-:-:S11]  /*23c0*/  @P2 LOP3.LUT R8, R5, 0xffff, RZ, 0xc0, !PT ;  /* 0x0000ffff05082812 */ /* 0x000fd600078ec0ff */
[----:B------:R-:W-:Y:S01]  /*23d0*/  @UP0 UMOV UR36, UR5 ;  /* 0x0000000500240c82 */ /* 0x000fe20008000000 */
[----:B-1----:R-:W-:Y:S05]  /*23e0*/  @!P0 BRA `(.L_x_41) ;  /* 0x0000000000b88947 */ /* 0x002fea0003800000 */
[----:B------:R-:W3:Y:S01]  /*23f0*/  LDC.64 R4, c[0x0][0xb18] ;  /* 0x0002c600ff047b82 */ /* 0x000ee20000000a00 */
[----:B------:R-:W-:-:S07]  /*2400*/  ISETP.NE.AND P3, PT, R72, 0x1, PT ;  /* 0x000000014800780c */ /* 0x000fce0003f65270 */
[----:B------:R-:W1:Y:S08]  /*2410*/  LDC.64 R6, c[0x0][0xb10] ;  /* 0x0002c400ff067b82 */ /* 0x000e700000000a00 */
[----:B------:R-:W2:Y:S08]  /*2420*/  LDC R18, c[0x0][0xb20] ;  /* 0x0002c800ff127b82 */ /* 0x000eb00000000800 */
[----:B------:R-:W4:Y:S01]  /*2430*/  LDC R20, c[0x0][0xb0c] ;  /* 0x0002c300ff147b82 */ /* 0x000f220000000800 */
[----:B---3--:R-:W-:Y:S01]  /*2440*/  IMAD.HI.U32 R19, R0, R5, RZ ;  /* 0x0000000500137227 */ /* 0x008fe200078e00ff */
[----:B------:R-:W-:-:S03]  /*2450*/  ISETP.NE.AND P0, PT, R4, 0x1, PT ;  /* 0x000000010400780c */ /* 0x000fc60003f05270 */
[----:B------:R-:W-:-:S03]  /*2460*/  IMAD.HI.U32 R5, R8, R5, RZ ;  /* 0x0000000508057227 */ /* 0x000fc600078e00ff */
[----:B------:R-:W3:Y:S01]  /*2470*/  LDC.64 R2, c[0x0][0xb28] ;  /* 0x0002ca00ff027b82 */ /* 0x000ee20000000a00 */
[----:B-1----:R-:W-:-:S04]  /*2480*/  IMAD.HI.U32 R22, R9, R6, RZ ;  /* 0x0000000609167227 */ /* 0x002fc800078e00ff */
[----:B------:R-:W-:Y:S01]  /*2490*/  IMAD.HI.U32 R24, R11, R6, RZ ;  /* 0x000000060b187227 */ /* 0x000fe200078e00ff */
[----:B------:R-:W-:Y:S02]  /*24a0*/  SHF.R.U32.HI R22, RZ, R7, R22 ;  /* 0x00000007ff167219 */ /* 0x000fe40000011616 */
[-C--:B--2---:R-:W-:Y:S02]  /*24b0*/  SHF.R.U32.HI R19, RZ, R18.reuse, R19 ;  /* 0x00000012ff137219 */ /* 0x084fe40000011613 */
[----:B------:R-:W-:Y:S02]  /*24c0*/  SHF.R.U32.HI R5, RZ, R18, R5 ;  /* 0x00000012ff057219 */ /* 0x000fe40000011605 */
[----:B------:R-:W-:Y:S02]  /*24d0*/  SEL R19, R0, R19, !P0 ;  /* 0x0000001300137207 */ /* 0x000fe40004000000 */
[----:B------:R-:W-:Y:S02]  /*24e0*/  SHF.R.U32.HI R24, RZ, R7, R24 ;  /* 0x00000007ff187219 */ /* 0x000fe40000011618 */
[----:B----4-:R-:W-:-:S02]  /*24f0*/  ISETP.NE.AND P1, PT, R20, 0x1, PT ;  /* 0x000000011400780c */ /* 0x010fc40003f25270 */
[----:B------:R-:W-:Y:S02]  /*2500*/  SEL R5, R8, R5, !P0 ;  /* 0x0000000508057207 */ /* 0x000fe40004000000 */
[----:B------:R-:W-:Y:S02]  /*2510*/  SEL R21, R9, R22, !P1 ;  /* 0x0000001609157207 */ /* 0x000fe40004800000 */
[----:B------:R-:W-:Y:S01]  /*2520*/  SEL R7, R11, R24, !P1 ;  /* 0x000000180b077207 */ /* 0x000fe20004800000 */
[----:B---3--:R-:W-:-:S04]  /*2530*/  IMAD.HI.U32 R22, R19, R2, RZ ;  /* 0x0000000213167227 */ /* 0x008fc800078e00ff */
[----:B------:R-:W-:Y:S01]  /*2540*/  IMAD.HI.U32 R6, R21, R2, RZ ;  /* 0x0000000215067227 */ /* 0x000fe200078e00ff */
[----:B------:R-:W-:-:S04]  /*2550*/  @P3 SHF.R.U32.HI R19, RZ, R3, R22 ;  /* 0x00000003ff133219 */ /* 0x000fc80000011616 */
[----:B------:R-:W-:Y:S01]  /*2560*/  @P3 SHF.R.U32.HI R21, RZ, R3, R6 ;  /* 0x00000003ff153219 */ /* 0x000fe20000011606 */
[----:B------:R-:W-:-:S04]  /*2570*/  IMAD R19, R72, R19, RZ ;  /* 0x0000001348137224 */ /* 0x000fc800078e02ff */
[----:B------:R-:W-:Y:S01]  /*2580*/  IMAD R6, R72, R21, RZ ;  /* 0x0000001548067224 */ /* 0x000fe200078e02ff */
[C---:B------:R-:W-:Y:S02]  /*2590*/  ISETP.GE.AND P0, PT, R5.reuse, R19, PT ;  /* 0x000000130500720c */ /* 0x040fe40003f06270 */
[----:B------:R-:W-:Y:S02]  /*25a0*/  IADD3 R19, PT, PT, -R5, RZ, RZ ;  /* 0x000000ff05137210 */ /* 0x000fe40007ffe1ff */
[----:B------:R-:W-:Y:S01]  /*25b0*/  ISETP.GE.OR P0, PT, R7, R6, P0 ;  /* 0x000000060700720c */ /* 0x000fe20000706670 */
[----:B------:R-:W-:-:S04]  /*25c0*/  IMAD.HI.U32 R6, R5, R2, RZ ;  /* 0x0000000205067227 */ /* 0x000fc800078e00ff */
[----:B------:R-:W-:Y:S01]  /*25d0*/  IMAD R8, R4, R19, R8 ;  /* 0x0000001304087224 */ /* 0x000fe200078e0208 */
[----:B------:R-:W-:-:S04]  /*25e0*/  SHF.R.U32.HI R6, RZ, R3, R6 ;  /* 0x00000003ff067219 */ /* 0x000fc80000011606 */
[----:B------:R-:W-:-:S03]  /*25f0*/  SEL R6, R5, R6, !P3 ;  /* 0x0000000605067207 */ /* 0x000fc60005800000 */
[----:B------:R-:W-:-:S04]  /*2600*/  @!P0 IMAD.HI.U32 R18, R7, R2, RZ ;  /* 0x0000000207128227 */ /* 0x000fc800078e00ff */
[----:B------:R-:W-:Y:S01]  /*2610*/  IMAD.MOV R2, RZ, RZ, -R6 ;  /* 0x000000ffff027224 */ /* 0x000fe200078e0a06 */
[----:B------:R-:W-:-:S03]  /*2620*/  @!P0 SHF.R.U32.HI R18, RZ, R3, R18 ;  /* 0x00000003ff128219 */ /* 0x000fc60000011612 */
[----:B------:R-:W-:Y:S01]  /*2630*/  IMAD R2, R72, R2, R5 ;  /* 0x0000000248027224 */ /* 0x000fe200078e0205 */
        /* <DEDUP_REMOVED lines=9> */
.L_x_41:
[----:B------:R-:W1:Y:S02]  /*26d0*/  LDCU UR5, c[0x0][0xb30] ;  /* 0x00016600ff0577ac */ /* 0x000e640008000800 */
[----:B-1----:R-:W-:-:S09]  /*26e0*/  UISETP.NE.AND UP0, UPT, UR5, 0x1, UPT ;  /* 0x000000010500788c */ /* 0x002fd2000bf05270 */
[----:B------:R-:W-:Y:S05]  /*26f0*/  BRA.U UP0, `(.L_x_42) ;  /* 0x0000000100407547 */ /* 0x000fea000b800000 */
[----:B------:R-:W1:Y:S08]  /*2700*/  LDC.64 R4, c[0x0][0xb10] ;  /* 0x0002c400ff047b82 */ /* 0x000e700000000a00 */
[----:B------:R-:W2:Y:S08]  /*2710*/  LDC.64 R2, c[0x0][0xb18] ;  /* 0x0002c600ff027b82 */ /* 0x000eb00000000a00 */
[----:B------:R-:W4:Y:S08]  /*2720*/  LDC R6, c[0x0][0xb20] ;  /* 0x0002c800ff067b82 */ /* 0x000f300000000800 */
[----:B------:R-:W3:Y:S01]  /*2730*/  LDC R18, c[0x0][0xb0c] ;  /* 0x0002c300ff127b82 */ /* 0x000ee20000000800 */
[----:B-1----:R-:W-:-:S05]  /*2740*/  IMAD.HI.U32 R4, R11, R4, RZ ;  /* 0x000000040b047227 */ /* 0x002fca00078e00ff */
[----:B------:R-:W-:Y:S01]  /*2750*/  SHF.R.U32.HI R4, RZ, R5, R4 ;  /* 0x00000005ff047219 */ /* 0x000fe20000011604 */
[----:B--2---:R-:W-:Y:S01]  /*2760*/  IMAD.HI.U32 R3, R8, R3, RZ ;  /* 0x0000000308037227 */ /* 0x004fe200078e00ff */
[----:B------:R-:W-:-:S04]  /*2770*/  ISETP.NE.AND P0, PT, R2, 0x1, PT ;  /* 0x000000010200780c */ /* 0x000fc80003f05270 */
[----:B----4-:R-:W-:-:S04]  /*2780*/  SHF.R.U32.HI R3, RZ, R6, R3 ;  /* 0x00000006ff037219 */ /* 0x010fc80000011603 */
[----:B------:R-:W-:Y:S02]  /*2790*/  SEL R3, R8, R3, !P0 ;  /* 0x0000000308037207 */ /* 0x000fe40004000000 */
[----:B---3--:R-:W-:-:S04]  /*27a0*/  ISETP.NE.AND P1, PT, R18, 0x1, PT ;  /* 0x000000011200780c */ /* 0x008fc80003f25270 */
[----:B------:R-:W-:-:S05]  /*27b0*/  SEL R4, R11, R4, !P1 ;  /* 0x000000040b047207 */ /* 0x000fca0004800000 */
[----:B------:R-:W-:Y:S02]  /*27c0*/  IMAD.IADD R5, R3, 0x1, -R4 ;  /* 0x0000000103057824 */ /* 0x000fe400078e0a04 */
[----:B------:R-:W-:Y:S02]  /*27d0*/  IMAD.IADD R3, R4, 0x1, -R3 ;  /* 0x0000000104037824 */ /* 0x000fe400078e0a03 */
[----:B------:R-:W-:Y:S02]  /*27e0*/  IMAD R11, R5, R18, R11 ;  /* 0x00000012050b7224 */ /* 0x000fe400078e020b */
[----:B------:R-:W-:-:S07]  /*27f0*/  IMAD R8, R3, R2, R8 ;  /* 0x0000000203087224 */ /* 0x000fce00078e0208 */
.L_x_42:
[----:B------:R-:W-:Y:S01]  /*2800*/  VIADD R14, R14, 0x1 ;  /* 0x000000010e0e7836 */ /* 0x000fe20000000000 */
[----:B------:R-:W-:Y:S01]  /*2810*/  PLOP3.LUT P1, PT, PT, PT, PT, 0x80, 0x8 ;  /* 0x000000000008781c */ /* 0x000fe20003f2f070 */
[----:B------:R-:W-:Y:S02]  /*2820*/  IMAD.IADD R21, R11, 0x1, R166 ;  /* 0x000000010b157824 */ /* 0x000fe400078e02a6 */
[----:B------:R-:W-:Y:S01]  /*2830*/  IMAD.IADD R20, R8, 0x1, R143 ;  /* 0x0000000108147824 */ /* 0x000fe200078e028f */
[----:B------:R-:W-:-:S04]  /*2840*/  ISETP.NE.AND P0, PT, R14, 0x2, PT ;  /* 0x000000020e00780c */ /* 0x000fc80003f05270 */
[----:B------:R-:W-:Y:S02]  /*2850*/  SEL R2, RZ, 0x1, P0 ;  /* 0x00000001ff027807 */ /* 0x000fe40000000000 */
[----:B------:R-:W-:Y:S02]  /*2860*/  SEL R14, R14, RZ, P0 ;  /* 0x000000ff0e0e7207 */ /* 0x000fe40000000000 */
[----:B------:R-:W-:Y:S01]  /*2870*/  LOP3.LUT R13, R13, R2, RZ, 0x3c, !PT ;  /* 0x000000020d0d7212 */ /* 0x000fe200078e3cff */
[----:B------:R-:W-:Y:S06]  /*2880*/  @P2 BRA `(.L_x_43) ;  /* 0xfffffff000582947 */ /* 0x000fec000383ffff */
[----:B------:R-:W-:Y:S01]  /*2890*/  UIADD3 UR4, UPT, UPT, UR4, 0xd0, URZ ;  /* 0x000000d004047890 */ /* 0x000fe2000fffe0ff */
[----:B------:R-:W-:-:S03]  /*28a0*/  SHF.L.U32 R3, R15, 0x1f, RZ ;  /* 0x0000001f0f037819 */ /* 0x000fc600000006ff */
[----:B------:R-:W-:-:S09]  /*28b0*/  ULEA UR5, UR15, UR4, 0x3 ;  /* 0x000000040f057291 */ /* 0x000fd2000f8e18ff */
[----:B------:R-:W1:Y:S02]  /*28c0*/  SYNCS.PHASECHK.TRANS64.TRYWAIT P0, [UR5], R3 ;  /* 0x00000003ff0075a7 */ /* 0x000e640008001105 */
[----:B-1----:R-:W-:Y:S05]  /*28d0*/  @!P0 BRA `(.L_x_44) ;  /* 0x0000008400e48947 */ /* 0x002fea0003800000 */
.L_x_164:
[----:B------:R-:W-:-:S04]  /*28e0*/  UIADD3 UR6, UPT, UPT, UR15, 0x1, URZ ;  /* 0x000000010f067890 */ /* 0x000fc8000fffe0ff */
[----:B------:R-:W-:-:S04]  /*28f0*/  UISETP.NE.AND UP0, UPT, UR6, 0x1a, UPT ;  /* 0x0000001a0600788c */ /* 0x000fc8000bf05270 */
[----:B------:R-:W-:Y:S02]  /*2900*/  USEL UR7, URZ, 0x1, UP0 ;  /* 0x00000001ff077887 */ /* 0x000fe40008000000 */
[----:B------:R-:W-:-:S04]  /*2910*/  USEL UR6, UR6, URZ, UP0 ;  /* 0x000000ff06067287 */ /* 0x000fc80008000000 */
[----:B------:R-:W-:Y:S01]  /*2920*/  ULEA UR5, UR6, UR4, 0x3 ;  /* 0x0000000406057291 */ /* 0x000fe2000f8e18ff */
[----:B------:R-:W-:-:S04]  /*2930*/  LOP3.LUT R2, R15, UR7, RZ, 0x3c, !PT ;  /* 0x000000070f027c12 */ /* 0x000fc8000f8e3cff */
[----:B-1----:R-:W-:-:S04]  /*2940*/  SHF.L.U32 R3, R2, 0x1f, RZ ;  /* 0x0000001f02037819 */ /* 0x002fc800000006ff */
[----:B------:R-:W1:Y:S02]  /*2950*/  SYNCS.PHASECHK.TRANS64.TRYWAIT P0, [UR5], R3 ;  /* 0x00000003ff0075a7 */ /* 0x000e640008001105 */
[----:B-1----:R-:W-:Y:S05]  /*2960*/  @!P0 BRA `(.L_x_45) ;  /* 0x0000008400d88947 */ /* 0x002fea0003800000 */
.L_x_166:
        /* <DEDUP_REMOVED lines=9> */
.L_x_168:
        /* <DEDUP_REMOVED lines=9> */
.L_x_170:
        /* <DEDUP_REMOVED lines=9> */
.L_x_172:
        /* <DEDUP_REMOVED lines=9> */
.L_x_174:
        /* <DEDUP_REMOVED lines=9> */
.L_x_176:
        /* <DEDUP_REMOVED lines=9> */
.L_x_178:
        /* <DEDUP_REMOVED lines=9> */
.L_x_180:
        /* <DEDUP_REMOVED lines=9> */
.L_x_182:
        /* <DEDUP_REMOVED lines=9> */
.L_x_184:
        /* <DEDUP_REMOVED lines=9> */
.L_x_186:
        /* <DEDUP_REMOVED lines=9> */
.L_x_188:
        /* <DEDUP_REMOVED lines=9> */
.L_x_190:
        /* <DEDUP_REMOVED lines=9> */
.L_x_192:
        /* <DEDUP_REMOVED lines=9> */
.L_x_194:
        /* <DEDUP_REMOVED lines=9> */
.L_x_196:
        /* <DEDUP_REMOVED lines=9> */
.L_x_198:
        /* <DEDUP_REMOVED lines=9> */
.L_x_200:
        /* <DEDUP_REMOVED lines=9> */
.L_x_202:
        /* <DEDUP_REMOVED lines=9> */
.L_x_204:
        /* <DEDUP_REMOVED lines=9> */
.L_x_206:
        /* <DEDUP_REMOVED lines=9> */
.L_x_208:
        /* <DEDUP_REMOVED lines=9> */
.L_x_210:
        /* <DEDUP_REMOVED lines=9> */
.L_x_212:
[----:B------:R-:W-:-:S04]  /*3660*/  UIADD3 UR6, UPT, UPT, UR6, 0x1, URZ ;  /* 0x0000000106067890 */ /* 0x000fc8000fffe0ff */
[----:B------:R-:W-:-:S04]  /*3670*/  UISETP.NE.AND UP0, UPT, UR6, 0x1a, UPT ;  /* 0x0000001a0600788c */ /* 0x000fc8000bf05270 */
[----:B------:R-:W-:Y:S02]  /*3680*/  USEL UR5, URZ, 0x1, UP0 ;  /* 0x00000001ff057887 */ /* 0x000fe40008000000 */
[----:B------:R-:W-:-:S04]  /*3690*/  USEL UR6, UR6, URZ, UP0 ;  /* 0x000000ff06067287 */ /* 0x000fc80008000000 */
[----:B------:R-:W-:Y:S01]  /*36a0*/  ULEA UR6, UR6, UR4, 0x3 ;  /* 0x0000000406067291 */ /* 0x000fe2000f8e18ff */
[----:B-1----:R-:W-:-:S04]  /*36b0*/  LOP3.LUT R3, R2, UR5, RZ, 0x3c, !PT ;  /* 0x0000000502037c12 */ /* 0x002fc8000f8e3cff */
[----:B------:R-:W-:Y:S01]  /*36c0*/  SHF.L.U32 R3, R3, 0x1f, RZ ;  /* 0x0000001f03037819 */ /* 0x000fe200000006ff */
[----:B---3--:R-:W-:-:S07]  /*36d0*/  IMAD.U32 R0, RZ, RZ, UR6 ;  /* 0x00000006ff007e24 */ /* 0x008fce000f8e00ff */
.L_x_69:
[----:B-1----:R1:W2:Y:S02]  /*36e0*/  SYNCS.PHASECHK.TRANS64.TRYWAIT P0, [R0+URZ], R3 ;  /* 0x00000003000075a7 */ /* 0x0022a400080011ff */
[----:B--2---:R-:W-:Y:S05]  /*36f0*/  @!P0 NANOSLEEP.SYNCS 0x989680 ;  /* 0x009896800000895d */ /* 0x004fea0003900000 */
[----:B------:R-:W2:Y:S02]  /*3700*/  @!P0 SYNCS.PHASECHK.TRANS64 P0, [R0+URZ], R3 ;  /* 0x00000003000085a7 */ /* 0x000ea400080010ff */
[----:B--2---:R-:W-:Y:S05]  /*3710*/  @P0 EXIT ;  /* 0x000000000000094d */ /* 0x004fea0003800000 */
[----:B------:R-:W-:Y:S05]  /*3720*/  BRA `(.L_x_69) ;  /* 0xfffffffc00ec7947 */ /* 0x000fea000383ffff */
.L_x_23:
[----:B------:R-:W-:-:S04]  /*3730*/  UISETP.NE.AND UP1, UPT, UR37, URZ, UPT ;  /* 0x000000ff2500728c */ /* 0x000fc8000bf25270 */
[----:B------:R-:W-:-:S09]  /*3740*/  UISETP.NE.OR UP1, UPT, UR10, 0x1, UP1 ;  /* 0x000000010a00788c */ /* 0x000fd20008f25670 */
[----:B------:R-:W-:Y:S05]  /*3750*/  BRA.U UP1, `(.L_x_70) ;  /* 0x00000005014c7547 */ /* 0x000fea000b800000 */
[----:B------:R-:W-:Y:S01]  /*3760*/  HFMA2 R11, -RZ, RZ, 0, 0 ;  /* 0x00000000ff0b7431 */ /* 0x000fe200000001ff */
[----:B------:R-:W-:Y:S01]  /*3770*/  ISETP.GE.U32.AND P2, PT, R10, 0x2, PT ;  /* 0x000000020a00780c */ /* 0x000fe20003f46070 */
[----:B------:R-:W-:Y:S01]  /*3780*/  IMAD.MOV.U32 R12, RZ, RZ, 0x1 ;  /* 0x00000001ff0c7424 */ /* 0x000fe200078e00ff */
[----:B------:R-:W-:Y:S01]  /*3790*/  CS2R R8, SRZ ;  /* 0x0000000000087805 */ /* 0x000fe2000001ff00 */
[----:B------:R-:W-:Y:S01]  /*37a0*/  IMAD.MOV.U32 R3, RZ, RZ, RZ ;  /* 0x000000ffff037224 */ /* 0x000fe200078e00ff */
[----:B------:R-:W-:Y:S01]  /*37b0*/  UMOV UR4, 0x400 ;  /* 0x0000040000047882 */ /* 0x000fe20000000000 */
[----:B------:R-:W-:Y:S01]  /*37c0*/  UMOV UR6, URZ ;  /* 0x000000ff00067c82 */ /* 0x000fe20008000000 */
[----:B------:R-:W-:-:S12]  /*37d0*/  ULEA UR37, UR37, UR4, 0x18 ;  /* 0x0000000425257291 */ /* 0x000fd8000f8ec0ff */
.L_x_74:
[----:B------:R-:W-:Y:S02]  /*37e0*/  LEA R0, R3, UR37, 0x3 ;  /* 0x0000002503007c11 */ /* 0x000fe4000f8e18ff */
[----:B------:R-:W-:-:S03]  /*37f0*/  SHF.L.U32 R5, R8, 0x1f, RZ ;  /* 0x0000001f08057819 */ /* 0x000fc600000006ff */
[----:B------:R-:W-:Y:S01]  /*3800*/  VIADD R4, R0, 0x230 ;  /* 0x0000023000047836 */ /* 0x000fe20000000000 */
[----:B------:R-:W1:Y:S02]  /*3810*/  SYNCS.PHASECHK.TRANS64.TRYWAIT P0, [R0+URZ+0x220], R5 ;  /* 0x00022005000075a7 */ /* 0x000e6400080011ff */
[----:B-1----:R-:W-:Y:S05]  /*3820*/  @!P0 BRA `(.L_x_71) ;  /* 0x0000008000688947 */ /* 0x002fea0003800000 */
.L_x_213:
[----:B------:R-:W-:Y:S01]  /*3830*/  ULEA UR5, UR6, UR37, 0x3 ;  /* 0x0000002506057291 */ /* 0x000fe2000f8e18ff */
[----:B------:R-:W-:Y:S01]  /*3840*/  PRMT R4, RZ, 0x654, R4 ;  /* 0x00000654ff047816 */ /* 0x000fe20000000004 */
[----:B-1----:R-:W-:Y:S01]  /*3850*/  @!P2 IMAD.MOV.U32 R5, RZ, RZ, 0x10 ;  /* 0x00000010ff05a424 */ /* 0x002fe200078e00ff */
[----:B------:R-:W-:Y:S01]  /*3860*/  SHF.L.U32 R7, R12, 0x1f, RZ ;  /* 0x0000001f0c077819 */ /* 0x000fe200000006ff */
[----:B------:R-:W-:Y:S01]  /*3870*/  UIADD3 UR4, UPT, UPT, UR5, 0x1e0, URZ ;  /* 0x000001e005047890 */ /* 0x000fe2000fffe0ff */
[----:B------:R1:W-:Y:S05]  /*3880*/  SYNCS.ARRIVE.TRANS64.RED.A1T0 RZ, [R4+URZ], RZ ;  /* 0x000000ff04ff79a7 */ /* 0x0003ea00081004ff */
[----:B------:R-:W-:Y:S01]  /*3890*/  IMAD.U32 R13, RZ, RZ, UR4 ;  /* 0x00000004ff0d7e24 */ /* 0x000fe2000f8e00ff */
[----:B------:R-:W2:Y:S04]  /*38a0*/  SYNCS.PHASECHK.TRANS64.TRYWAIT P0, [UR5+0x1f0], R7 ;  /* 0x0001f007ff0075a7 */ /* 0x000ea80008001105 */
[----:B------:R-:W-:Y:S01]  /*38b0*/  PRMT R13, R10, 0x654, R13 ;  /* 0x000006540a0d7816 */ /* 0x000fe2000000000d */
[----:B-12---:R-:W-:Y:S06]  /*38c0*/  @!P0 BRA `(.L_x_72) ;  /* 0x0000008000548947 */ /* 0x006fec0003800000 */
.L_x_215:
[----:B------:R-:W-:Y:S01]  /*38d0*/  ULEA UR4, UR6, UR37, 0x4 ;  /* 0x0000002506047291 */ /* 0x000fe2000f8e20ff */
[----:B------:R-:W-:Y:S01]  /*38e0*/  SEL R2, R13, R2, !P2 ;  /* 0x000000020d027207 */ /* 0x000fe20005000000 */
[----:B------:R-:W-:Y:S01]  /*38f0*/  UIADD3 UR5, UPT, UPT, UR5, 0x1e0, URZ ;  /* 0x000001e005057890 */ /* 0x000fe2000fffe0ff */
[----:B-1----:R-:W-:Y:S01]  /*3900*/  LEA R0, R11, UR37, 0x3 ;  /* 0x000000250b007c11 */ /* 0x002fe2000f8e18ff */
[----:B------:R-:W-:Y:S01]  /*3910*/  UIADD3 UR4, UPT, UPT, UR4, 0x250, URZ ;  /* 0x0000025004047890 */ /* 0x000fe2000fffe0ff */
[----:B------:R1:W-:Y:S01]  /*3920*/  @!P2 SYNCS.ARRIVE.TRANS64.RED RZ, [R2+URZ], R5 ;  /* 0x0000000502ffa9a7 */ /* 0x0003e200080004ff */
[----:B------:R-:W-:Y:S01]  /*3930*/  UIADD3 UR6, UPT, UPT, UR6, 0x1, URZ ;  /* 0x0000000106067890 */ /* 0x000fe2000fffe0ff */
[----:B------:R-:W-:-:S03]  /*3940*/  VIADD R3, R3, 0x1 ;  /* 0x0000000103037836 */ /* 0x000fc60000000000 */
[----:B------:R-:W-:Y:S02]  /*3950*/  UISETP.NE.AND UP0, UPT, UR6, 0x2, UPT ;  /* 0x000000020600788c */ /* 0x000fe4000bf05270 */
[----:B------:R-:W-:Y:S01]  /*3960*/  ISETP.NE.AND P0, PT, R3, 0x2, PT ;  /* 0x000000020300780c */ /* 0x000fe20003f05270 */
[----:B------:R-:W-:Y:S06]  /*3970*/  UGETNEXTWORKID.BROADCAST [UR4], [UR5] ;  /* 0x00000000040073ca */ /* 0x000fec0008000100 */
[----:B------:R-:W-:Y:S02]  /*3980*/  USEL UR4, URZ, 0x1, UP0 ;  /* 0x00000001ff047887 */ /* 0x000fe40008000000 */
[----:B------:R-:W-:-:S04]  /*3990*/  USEL UR6, UR6, URZ, UP0 ;  /* 0x000000ff06067287 */ /* 0x000fc80008000000 */
[----:B------:R-:W-:Y:S02]  /*39a0*/  LOP3.LUT R12, R12, UR4, RZ, 0x3c, !PT ;  /* 0x000000040c0c7c12 */ /* 0x000fe4000f8e3cff */
[----:B-1----:R-:W-:-:S04]  /*39b0*/  SHF.L.U32 R5, R9, 0x1f, RZ ;  /* 0x0000001f09057819 */ /* 0x002fc800000006ff */
[----:B------:R-:W1:Y:S02]  /*39c0*/  SYNCS.PHASECHK.TRANS64.TRYWAIT P1, [R0+URZ+0x1e0], R5 ;  /* 0x0001e005000075a7 */ /* 0x000e6400080211ff */
[----:B-1----:R-:W-:Y:S05]  /*39d0*/  @!P1 BRA `(.L_x_73) ;  /* 0x0000008000289947 */ /* 0x002fea0003800000 */
.L_x_216:
[----:B------:R-:W-:Y:S01]  /*39e0*/  LEA R4, R11, UR37, 0x4 ;  /* 0x000000250b047c11 */ /* 0x000fe2000f8e20ff */
[----:B-1----:R-:W-:Y:S01]  /*39f0*/  VIADD R0, R0, 0x1f0 ;  /* 0x000001f000007836 */ /* 0x002fe20000000000 */
[----:B------:R-:W-:Y:S01]  /*3a00*/  SEL R3, R3, RZ, P0 ;  /* 0x000000ff03037207 */ /* 0x000fe20000000000 */
[----:B------:R-:W-:-:S03]  /*3a10*/  VIADD R11, R11, 0x1 ;  /* 0x000000010b0b7836 */ /* 0x000fc60000000000 */
[----:B------:R-:W1:Y:S01]  /*3a20*/  LDS.128 R4, [R4+0x250] ;  /* 0x0002500004047984 */ /* 0x000e620000000c00 */
[----:B------:R-:W-:Y:S02]  /*3a30*/  PRMT R0, RZ, 0x654, R0 ;  /* 0x00000654ff007816 */ /* 0x000fe40000000000 */
[C---:B------:R-:W-:Y:S01]  /*3a40*/  ISETP.NE.AND P1, PT, R11.reuse, 0x2, PT ;  /* 0x000000020b00780c */ /* 0x040fe20003f25270 */
[----:B------:R-:W-:Y:S01]  /*3a50*/  @!PT LDS RZ, [RZ] ;  /* 0x00000000fffff984 */ /* 0x000fe20000000800 */
[----:B------:R-:W-:Y:S01]  /*3a60*/  @!PT LDS RZ, [RZ] ;  /* 0x00000000fffff984 */ /* 0x000fe20000000800 */
[----:B------:R-:W-:Y:S01]  /*3a70*/  @!PT LDS RZ, [RZ] ;  /* 0x00000000fffff984 */ /* 0x000fe20000000800 */
[----:B------:R-:W-:Y:S01]  /*3a80*/  @!PT LDS RZ, [RZ] ;  /* 0x00000000fffff984 */ /* 0x000fe20000000800 */
[----:B------:R2:W-:Y:S06]  /*3a90*/  MEMBAR.ALL.CTA ;  /* 0x0000000000007992 */ /* 0x0005ec0000008000 */
[----:B--2---:R-:W2:Y:S01]  /*3aa0*/  FENCE.VIEW.ASYNC.S ;  /* 0x00000000000073c6 */ /* 0x004ea20000000000 */
[----:B------:R-:W-:Y:S01]  /*3ab0*/  SEL R11, R11, RZ, P1 ;  /* 0x000000ff0b0b7207 */ /* 0x000fe20000800000 */
[----:B--2---:R2:W-:Y:S01]  /*3ac0*/  SYNCS.ARRIVE.TRANS64.RED.A1T0 RZ, [R0+URZ], RZ ;  /* 0x000000ff00ff79a7 */ /* 0x0045e200081004ff */
[----:B-1----:R-:W-:-:S02]  /*3ad0*/  LOP3.LUT P3, RZ, R6, 0x1, RZ, 0xc0, !PT ;  /* 0x0000000106ff7812 */ /* 0x002fc4000786c0ff */
[----:B------:R-:W-:-:S04]  /*3ae0*/  SEL R5, RZ, 0x1, P0 ;  /* 0x00000001ff057807 */ /* 0x000fc80000000000 */
[----:B------:R-:W-:Y:S02]  /*3af0*/  LOP3.LUT R8, R8, R5, RZ, 0x3c, !PT ;  /* 0x0000000508087212 */ /* 0x000fe400078e3cff */
[----:B--2---:R-:W-:-:S04]  /*3b00*/  SEL R0, RZ, 0x1, P1 ;  /* 0x00000001ff007807 */ /* 0x004fc80000800000 */
[----:B------:R-:W-:Y:S01]  /*3b10*/  LOP3.LUT R9, R9, R0, RZ, 0x3c, !PT ;  /* 0x0000000009097212 */ /* 0x000fe200078e3cff */
[----:B------:R-:W-:Y:S06]  /*3b20*/  @P3 BRA `(.L_x_74) ;  /* 0xfffffffc002c3947 */ /* 0x000fec000383ffff */
[----:B------:R-:W-:Y:S01]  /*3b30*/  ULEA UR5, UR6, UR37, 0x3 ;  /* 0x0000002506057291 */ /* 0x000fe2000f8e18ff */
[----:B------:R-:W-:-:S08]  /*3b40*/  SHF.L.U32 R3, R12, 0x1f, RZ ;  /* 0x0000001f0c037819 */ /* 0x000fd000000006ff */
[----:B------:R-:W1:Y:S02]  /*3b50*/  SYNCS.PHASECHK.TRANS64 P0, [UR5+0x1f0], R3 ;  /* 0x0001f003ff0075a7 */ /* 0x000e640008001005 */
[----:B-1----:R-:W-:Y:S05]  /*3b60*/  @P0 BRA `(.L_x_75) ;  /* 0x0000000000080947 */ /* 0x002fea0003800000 */
[----:B------:R-:W1:Y:S02]  /*3b70*/  SYNCS.PHASECHK.TRANS64.TRYWAIT P0, [UR5+0x1f0], R3 ;  /* 0x0001f003ff0075a7 */ /* 0x000e640008001105 */
[----:B-1----:R-:W-:Y:S05]  /*3b80*/  @!P0 BRA `(.L_x_76) ;  /* 0x0000007c00d08947 */ /* 0x002fea0003800000 */
.L_x_75:
[----:B------:R-:W-:-:S04]  /*3b90*/  UIADD3 UR4, UPT, UPT, UR6, 0x1, URZ ;  /* 0x0000000106047890 */ /* 0x000fc8000fffe0ff */
[----:B------:R-:W-:-:S04]  /*3ba0*/  UISETP.NE.AND UP0, UPT, UR4, 0x2, UPT ;  /* 0x000000020400788c */ /* 0x000fc8000bf05270 */
[----:B------:R-:W-:Y:S02]  /*3bb0*/  USEL UR7, URZ, 0x1, UP0 ;  /* 0x00000001ff077887 */ /* 0x000fe40008000000 */
[----:B------:R-:W-:-:S04]  /*3bc0*/  USEL UR4, UR4, URZ, UP0 ;  /* 0x000000ff04047287 */ /* 0x000fc80008000000 */
[----:B------:R-:W-:Y:S01]  /*3bd0*/  ULEA UR4, UR4, UR37, 0x3 ;  /* 0x0000002504047291 */ /* 0x000fe2000f8e18ff */
[----:B-1----:R-:W-:-:S04]  /*3be0*/  LOP3.LUT R3, R12, UR7, RZ, 0x3c, !PT ;  /* 0x000000070c037c12 */ /* 0x002fc8000f8e3cff */
[----:B------:R-:W-:-:S04]  /*3bf0*/  SHF.L.U32 R0, R3, 0x1f, RZ ;  /* 0x0000001f03007819 */ /* 0x000fc800000006ff */
[----:B------:R-:W1:Y:S02]  /*3c00*/  SYNCS.PHASECHK.TRANS64 P0, [UR4+0x1f0], R0 ;  /* 0x0001f000ff0075a7 */ /* 0x000e640008001004 */
[----:B-1----:R-:W-:Y:S05]  /*3c10*/  @P0 EXIT ;  /* 0x000000000000094d */ /* 0x002fea0003800000 */
[----:B------:R-:W-:Y:S02]  /*3c20*/  SHF.L.U32 R3, R3, 0x1f, RZ ;  /* 0x0000001f03037819 */ /* 0x000fe400000006ff */
[----:B------:R-:W-:-:S07]  /*3c30*/  MOV R0, UR4 ;  /* 0x0000000400007c02 */ /* 0x000fce0008000f00 */
.L_x_77:
[----:B-1----:R1:W2:Y:S02]  /*3c40*/  SYNCS.PHASECHK.TRANS64.TRYWAIT P0, [R0+URZ+0x1f0], R3 ;  /* 0x0001f003000075a7 */ /* 0x0022a400080011ff */
[----:B--2---:R-:W-:Y:S05]  /*3c50*/  @!P0 NANOSLEEP.SYNCS 0x989680 ;  /* 0x009896800000895d */ /* 0x004fea0003900000 */
[----:B------:R-:W2:Y:S02]  /*3c60*/  @!P0 SYNCS.PHASECHK.TRANS64 P0, [R0+URZ+0x1f0], R3 ;  /* 0x0001f003000085a7 */ /* 0x000ea400080010ff */
[----:B--2---:R-:W-:Y:S05]  /*3c70*/  @P0 EXIT ;  /* 0x000000000000094d */ /* 0x004fea0003800000 */
[----:B------:R-:W-:Y:S05]  /*3c80*/  BRA `(.L_x_77) ;  /* 0xfffffffc00ec7947 */ /* 0x000fea000383ffff */
.L_x_70:
[----:B------:R-:W-:Y:S05]  /*3c90*/  BRA.U UP4, `(.L_x_78) ;  /* 0x00000011043c7547 */ /* 0x000fea000b800000 */
[----:B------:R-:W-:Y:S01]  /*3ca0*/  UMOV UR4, 0x40 ;  /* 0x0000004000047882 */ /* 0x000fe20000000000 */
[----:B------:R-:W-:Y:S01]  /*3cb0*/  NOP ;  /* 0x0000000000007918 */ /* 0x000fe20000000000 */
[----:B------:R-:W-:Y:S01]  /*3cc0*/  ULEA UR4, UR37, UR4, 0x18 ;  /* 0x0000000425047291 */ /* 0x000fe2000f8ec0ff */
[----:B------:R-:W-:Y:S02]  /*3cd0*/  UMOV UR5, 0x400 ;  /* 0x0000040000057882 */ /* 0x000fe40000000000 */
[----:B------:R-:W-:-:S06]  /*3ce0*/  ULEA UR37, UR37, UR5, 0x18 ;  /* 0x0000000525257291 */ /* 0x000fcc000f8ec0ff */
[----:B------:R-:W1:Y:S02]  /*3cf0*/  LDS.U8 R2, [UR4+0x1c] ;  /* 0x00001c04ff027984 */ /* 0x000e640008000000 */
[----:B-1----:R-:W-:-:S13]  /*3d00*/  ISETP.NE.AND P0, PT, R2, RZ, PT ;  /* 0x000000ff0200720c */ /* 0x002fda0003f05270 */
[----:B------:R-:W-:Y:S05]  /*3d10*/  @P0 BRA `(.L_x_79) ;  /* 0x0000000400080947 */ /* 0x000fea0003800000 */
[----:B------:R-:W-:Y:S02]  /*3d20*/  UISETP.NE.U32.AND UP0, UPT, UR9, 0x1, UPT ;  /* 0x000000010900788c */ /* 0x000fe4000bf05070 */
[----:B------:R-:W-:-:S07]  /*3d30*/  UIADD3 UR6, UPT, UPT, UR4, 0x8, URZ ;  /* 0x0000000804067890 */ /* 0x000fce000fffe0ff */
[----:B------:R-:W-:Y:S05]  /*3d40*/  BRA.U !UP0, `(.L_x_80) ;  /* 0x00000001089c7547 */ /* 0x000fea000b800000 */
[----:B------:R-:W-:Y:S01]  /*3d50*/  ELECT P0, URZ, PT ;  /* 0x0000000000ff782f */ /* 0x000fe20003800000 */
[----:B------:R-:W-:-:S12]  /*3d60*/  BSSY B0, `(.L_x_80) ;  /* 0x0000025000007945 */ /* 0x000fd80003800000 */
[----:B------:R-:W-:Y:S05]  /*3d70*/  @!P0 BRA `(.L_x_81) ;  /* 0x00000000008c8947 */ /* 0x000fea0003800000 */
[----:B------:R-:W-:-:S05]  /*3d80*/  UMOV UR5, 0x10 ;  /* 0x0000001000057882 */ /* 0x000fca0000000000 */
[----:B------:R-:W-:Y:S04]  /*3d90*/  DEPBAR.LE SB1, 0x36 ;  /* 0x00009d800000791a */ /* 0x000fe80000000000 */
[----:B------:R-:W1:Y:S02]  /*3da0*/  UTCATOMSWS.2CTA.FIND_AND_SET.ALIGN UP1, UR5, UR5 ;  /* 0x00000005000575e3 */ /* 0x000e640008220800 */
[----:B-1----:R-:W-:Y:S01]  /*3db0*/  MOV R11, UR5 ;  /* 0x00000005000b7c02 */ /* 0x002fe20008000f00 */
[----:B------:R-:W-:Y:S06]  /*3dc0*/  BRA.U UP1, `(.L_x_82) ;  /* 0x0000000101187547 */ /* 0x000fec000b800000 */
.L_x_83:
[----:B------:R-:W-:Y:S05]  /*3dd0*/  NANOSLEEP 0x64 ;  /* 0x000000640000795d */ /* 0x000fea0003800000 */
[----:B------:R-:W-:-:S05]  /*3de0*/  UMOV UR5, 0x10 ;  /* 0x0000001000057882 */ /* 0x000fca0000000000 */
[----:B------:R-:W-:Y:S04]  /*3df0*/  DEPBAR.LE SB1, 0x36 ;  /* 0x00009d800000791a */ /* 0x000fe80000000000 */
[----:B------:R-:W1:Y:S02]  /*3e00*/  UTCATOMSWS.2CTA.FIND_AND_SET.ALIGN UP1, UR5, UR5 ;  /* 0x00000005000575e3 */ /* 0x000e640008220800 */
[----:B-1----:R-:W-:Y:S01]  /*3e10*/  MOV R11, UR5 ;  /* 0x00000005000b7c02 */ /* 0x002fe20008000f00 */
[----:B------:R-:W-:Y:S05]  /*3e20*/  BRA.U !UP1, `(.L_x_83) ;  /* 0xfffffffd09e87547 */ /* 0x000fea000b83ffff */
.L_x_82:
[----:B------:R-:W1:Y:S01]  /*3e30*/  LDS R5, [UR4+0x10] ;  /* 0x00001004ff057984 */ /* 0x000e620008000800 */
[----:B------:R-:W-:Y:S01]  /*3e40*/  IMAD.U32 R3, RZ, RZ, UR37 ;  /* 0x00000025ff037e24 */ /* 0x000fe2000f8e00ff */
[----:B------:R-:W-:-:S03]  /*3e50*/  MOV R2, UR8 ;  /* 0x0000000800027c02 */ /* 0x000fc60008000f00 */
[----:B------:R-:W-:Y:S01]  /*3e60*/  VIADD R3, R3, 0x270 ;  /* 0x0000027003037836 */ /* 0x000fe20000000000 */
[----:B-1----:R-:W-:-:S04]  /*3e70*/  SHF.L.U32 R5, R5, 0x1f, RZ ;  /* 0x0000001f05057819 */ /* 0x002fc800000006ff */
[----:B------:R-:W1:Y:S02]  /*3e80*/  SYNCS.PHASECHK.TRANS64.TRYWAIT P0, [UR4+0x8], R5 ;  /* 0x00000805ff0075a7 */ /* 0x000e640008001104 */
[----:B-1----:R-:W-:Y:S05]  /*3e90*/  @P0 BRA `(.L_x_84) ;  /* 0x0000000000080947 */ /* 0x002fea0003800000 */
[----:B------:R-:W1:Y:S02]  /*3ea0*/  SYNCS.PHASECHK.TRANS64.TRYWAIT P0, [UR4+0x8], R5 ;  /* 0x00000805ff0075a7 */ /* 0x000e640008001104 */
[----:B-1----:R-:W-:Y:S05]  /*3eb0*/  @!P0 BRA `(.L_x_85) ;  /* 0x0000007c001c8947 */ /* 0x002fea0003800000 */
.L_x_84:
[----:B-1----:R-:W-:Y:S01]  /*3ec0*/  HFMA2 R4, -RZ, RZ, 0, 5.9604644775390625e-08 ;  /* 0x00000001ff047431 */ /* 0x002fe200000001ff */
[----:B------:R-:W-:Y:S01]  /*3ed0*/  UPRMT UR5, UR8, 0x654, UR6 ;  /* 0x0000065408057896 */ /* 0x000fe20008000006 */
[----:B------:R-:W-:Y:S01]  /*3ee0*/  IMAD.MOV.U32 R6, RZ, RZ, 0xffff ;  /* 0x0000ffffff067424 */ /* 0x000fe200078e00ff */
[----:B------:R-:W-:Y:S01]  /*3ef0*/  PRMT R2, R2, 0x654, R3 ;  /* 0x0000065402027816 */ /* 0x000fe20000000003 */
[----:B------:R-:W-:Y:S02]  /*3f00*/  IMAD.MOV.U32 R5, RZ, RZ, 0x4 ;  /* 0x00000004ff057424 */ /* 0x000fe400078e00ff */
[----:B------:R-:W-:Y:S01]  /*3f10*/  IMAD.SHL.U32 R9, R11, 0x20, RZ ;  /* 0x000000200b097824 */ /* 0x000fe200078e00ff */
[----:B------:R-:W-:Y:S02]  /*3f20*/  MOV R3, UR5 ;  /* 0x0000000500037c02 */ /* 0x000fe40008000f00 */
[-C--:B------:R-:W-:Y:S01]  /*3f30*/  SHF.L.U32 R7, R6, R11.reuse, RZ ;  /* 0x0000000b06077219 */ /* 0x080fe200000006ff */
[----:B------:R1:W-:Y:S01]  /*3f40*/  SYNCS.ARRIVE.TRANS64.RED RZ, [UR5], R5 ;  /* 0x00000005ffff79a7 */ /* 0x0003e20008000405 */
[----:B------:R-:W-:Y:S01]  /*3f50*/  SHF.L.U32 R6, R4, R11, RZ ;  /* 0x0000000b04067219 */ /* 0x000fe200000006ff */
[----:B------:R1:W-:Y:S04]  /*3f60*/  STS [UR37+0x270], R9 ;  /* 0x00027009ff007988 */ /* 0x0003e80008000825 */
[----:B------:R1:W-:Y:S04]  /*3f70*/  STAS [R2.64], R11 ;  /* 0x0000000b02007dbd */ /* 0x0003e8000c0008ff */
[----:B------:R1:W-:Y:S04]  /*3f80*/  ATOMS.OR RZ, [UR4+0x14], R7 ;  /* 0x00001407ffff798c */ /* 0x0003e8000b000004 */
[----:B------:R1:W-:Y:S04]  /*3f90*/  ATOMS.OR RZ, [UR4+0x18], R6 ;  /* 0x00001806ffff798c */ /* 0x0003e8000b000004 */
[----:B------:R1:W-:Y:S02]  /*3fa0*/  ATOMS.XOR RZ, [UR4+0x10], R4 ;  /* 0x00001004ffff798c */ /* 0x0003e4000b800004 */
.L_x_81:
[----:B------:R-:W-:Y:S05]  /*3fb0*/  BSYNC B0 ;  /* 0x0000000000007941 */ /* 0x000fea0003800000 */
.L_x_80:
[----:B------:R-:W-:Y:S05]  /*3fc0*/  BRA.U UP0, `(.L_x_86) ;  /* 0x00000001006c7547 */ /* 0x000fea000b800000 */
[----:B------:R-:W-:-:S03]  /*3fd0*/  UMOV UR5, 0xffffffff ;  /* 0xffffffff00057882 */ /* 0x000fc60000000000 */
[----:B------:R-:W-:Y:S05]  /*3fe0*/  BRA.DIV UR5, `(.L_x_87) ;  /* 0x0000007a05e87947 */ /* 0x000fea000b800000 */
[----:B------:R-:W-:-:S13]  /*3ff0*/  ELECT P6, URZ, PT ;  /* 0x0000000000ff782f */ /* 0x000fda00038c0000 */
.L_x_220:
[----:B------:R-:W-:Y:S05]  /*4000*/  @!P6 BRA `(.L_x_86) ;  /* 0x00000000005ce947 */ /* 0x000fea0003800000 */
[----:B-1----:R-:W1:Y:S02]  /*4010*/  LDS R3, [UR4+0x10] ;  /* 0x00001004ff037984 */ /* 0x002e640008000800 */
[----:B-1----:R-:W-:-:S04]  /*4020*/  SHF.L.U32 R3, R3, 0x1f, RZ ;  /* 0x0000001f03037819 */ /* 0x002fc800000006ff */
[----:B------:R-:W1:Y:S02]  /*4030*/  SYNCS.PHASECHK.TRANS64.TRYWAIT P0, [UR4+0x8], R3 ;  /* 0x00000803ff0075a7 */ /* 0x000e640008001104 */
[----:B-1----:R-:W-:Y:S05]  /*4040*/  @P0 BRA `(.L_x_88) ;  /* 0x0000000000080947 */ /* 0x002fea0003800000 */
[----:B------:R-:W1:Y:S02]  /*4050*/  SYNCS.PHASECHK.TRANS64.TRYWAIT P0, [UR4+0x8], R3 ;  /* 0x00000803ff0075a7 */ /* 0x000e640008001104 */
[----:B-1----:R-:W-:Y:S05]  /*4060*/  @!P0 BRA `(.L_x_89) ;  /* 0x0000007800e88947 */ /* 0x002fea0003800000 */
.L_x_88:
[----:B------:R-:W2:Y:S01]  /*4070*/  LDS R5, [UR37+0x270] ;  /* 0x00027025ff057984 */ /* 0x000ea20008000800 */
[----:B-1----:R-:W-:Y:S02]  /*4080*/  HFMA2 R2, -RZ, RZ, 0, 5.9604644775390625e-08 ;  /* 0x00000001ff027431 */ /* 0x002fe400000001ff */
[----:B------:R-:W-:Y:S01]  /*4090*/  IMAD.MOV.U32 R3, RZ, RZ, 0xffff ;  /* 0x0000ffffff037424 */ /* 0x000fe200078e00ff */
[----:B------:R-:W-:Y:S01]  /*40a0*/  UPRMT UR5, UR8, 0x654, UR6 ;  /* 0x0000065408057896 */ /* 0x000fe20008000006 */
[----:B--2---:R-:W-:-:S03]  /*40b0*/  IMAD.SHL.U32 R4, R5, 0x20, RZ ;  /* 0x0000002005047824 */ /* 0x004fc600078e00ff */
[-C--:B------:R-:W-:Y:S02]  /*40c0*/  SHF.L.U32 R3, R3, R5.reuse, RZ ;  /* 0x0000000503037219 */ /* 0x080fe400000006ff */
[----:B------:R-:W-:Y:S01]  /*40d0*/  SHF.L.U32 R5, R2, R5, RZ ;  /* 0x0000000502057219 */ /* 0x000fe200000006ff */
[----:B------:R2:W-:Y:S04]  /*40e0*/  STS [UR37+0x270], R4 ;  /* 0x00027004ff007988 */ /* 0x0005e80008000825 */
[----:B------:R2:W-:Y:S04]  /*40f0*/  ATOMS.OR RZ, [UR4+0x14], R3 ;  /* 0x00001403ffff798c */ /* 0x0005e8000b000004 */
[----:B------:R2:W-:Y:S01]  /*4100*/  ATOMS.OR RZ, [UR4+0x18], R5 ;  /* 0x00001805ffff798c */ /* 0x0005e2000b000004 */
[----:B------:R-:W-:Y:S03]  /*4110*/  SYNCS.ARRIVE.TRANS64.RED.A1T0 RZ, [UR5], RZ ;  /* 0x000000ffffff79a7 */ /* 0x000fe60008100405 */
[----:B------:R2:W-:Y:S01]  /*4120*/  ATOMS.XOR RZ, [UR4+0x10], R2 ;  /* 0x00001002ffff798c */ /* 0x0005e2000b800004 */
[----:B------:R-:W-:Y:S05]  /*4130*/  BRA `(.L_x_86) ;  /* 0x0000000000107947 */ /* 0x000fea0003800000 */
.L_x_79:
[----:B------:R-:W-:-:S05]  /*4140*/  MOV R2, 0xffffffff ;  /* 0xffffffff00027802 */ /* 0x000fca0000000f00 */
[----:B------:R1:W-:Y:S02]  /*4150*/  STS [UR37+0x270], R2 ;  /* 0x00027002ff007988 */ /* 0x0003e40008000825 */
[----:B-1----:R-:W-:Y:S02]  /*4160*/  MOV R2, 0x4180 ;  /* 0x0000418000027802 */ /* 0x002fe40000000f00 */
[----:B-----5:R-:W-:Y:S05]  /*4170*/  CALL.REL.NOINC `($__internal_1_$__cuda_sm10x_tcgen05_guardrail_trap_phase_invalid_during_alloc) ;  /* 0x0000008000447944 */ /* 0x020fea0003c00000 */
.L_x_86:
[----:B------:R-:W-:Y:S05]  /*4180*/  WARPSYNC.ALL ;  /* 0x0000000000007948 */ /* 0x000fea0003800000 */
[----:B------:R-:W3:Y:S01]  /*4190*/  S2UR UR11, SR_CgaCtaId ;  /* 0x00000000000b79c3 */ /* 0x000ee20000008800 */
[----:B------:R-:W-:Y:S01]  /*41a0*/  UMOV UR4, 0x400 ;  /* 0x0000040000047882 */ /* 0x000fe20000000000 */
[----:B------:R-:W-:-:S06]  /*41b0*/  NOP ;  /* 0x0000000000007918 */ /* 0x000fcc0000000000 */
[----:B------:R-:W-:Y:S06]  /*41c0*/  BAR.ARV 0x6, 0xa0 ;  /* 0x0182800000007b1d */ /* 0x000fec0000002000 */
[----:B------:R-:W4:Y:S01]  /*41d0*/  LDCU UR5, c[0x0][0x38c] ;  /* 0x00007180ff0577ac */ /* 0x000f220008000800 */
[----:B------:R-:W-:Y:S01]  /*41e0*/  LOP3.LUT R0, R0, 0xffff, RZ, 0xc0, !PT ;  /* 0x0000ffff00007812 */ /* 0x000fe200078ec0ff */
[----:B-1----:R-:W-:Y:S01]  /*41f0*/  IMAD.MOV.U32 R9, RZ, RZ, 0x1 ;  /* 0x00000001ff097424 */ /* 0x002fe200078e00ff */
[----:B------:R-:W-:Y:S01]  /*4200*/  LOP3.LUT R8, R8, 0xffff, RZ, 0xc0, !PT ;  /* 0x0000ffff08087812 */ /* 0x000fe200078ec0ff */
[----:B------:R-:W-:Y:S01]  /*4210*/  UMOV UR16, URZ ;  /* 0x000000ff00107c82 */ /* 0x000fe20008000000 */
[----:B------:R-:W-:Y:S01]  /*4220*/  R2UR UR12, R0 ;  /* 0x00000000000c72ca */ /* 0x000fe200000e0000 */
[----:B------:R-:W-:Y:S01]  /*4230*/  UMOV UR15, URZ ;  /* 0x000000ff000f7c82 */ /* 0x000fe20008000000 */
[----:B------:R-:W-:Y:S01]  /*4240*/  R2UR UR13, R8 ;  /* 0x00000000080d72ca */ /* 0x000fe200000e0000 */
[----:B------:R-:W-:Y:S01]  /*4250*/  IMAD.MOV.U32 R8, RZ, RZ, RZ ;  /* 0x000000ffff087224 */ /* 0x000fe200078e00ff */
[----:B------:R-:W-:-:S02]  /*4260*/  UISETP.NE.AND UP2, UPT, UR9, URZ, UPT ;  /* 0x000000ff0900728c */ /* 0x000fc4000bf45270 */
[----:B---3--:R-:W-:Y:S01]  /*4270*/  ULEA UR11, UR11, UR4, 0x18 ;  /* 0x000000040b0b7291 */ /* 0x008fe2000f8ec0ff */
[----:B------:R-:W-:Y:S01]  /*4280*/  UMOV UR22, URZ ;  /* 0x000000ff00167c82 */ /* 0x000fe20008000000 */
[----:B------:R-:W-:Y:S02]  /*4290*/  UMOV UR26, 0x0 ;  /* 0x00000000001a7882 */ /* 0x000fe40000000000 */
[----:B------:R-:W-:Y:S02]  /*42a0*/  UIADD3 UR14, UPT, UPT, UR11, 0xa600, URZ ;  /* 0x0000a6000b0e7890 */ /* 0x000fe4000fffe0ff */
[----:B------:R-:W-:Y:S02]  /*42b0*/  UIADD3 UR4, UPT, UPT, UR11, 0x24600, URZ ;  /* 0x000246000b047890 */ /* 0x000fe4000fffe0ff */
[----:B----4-:R-:W-:Y:S01]  /*42c0*/  UIADD3 UR5, UPT, UPT, UR5, 0x1f, URZ ;  /* 0x0000001f05057890 */ /* 0x010fe2000fffe0ff */
[----:B--2---:R-:W1:Y:S01]  /*42d0*/  LDS R2, [UR11+0x270] ;  /* 0x0002700bff027984 */ /* 0x004e620008000800 */
[----:B------:R-:W-:-:S02]  /*42e0*/  USHF.R.U32.HI UR14, URZ, 0x4, UR14 ;  /* 0x00000004ff0e7899 */ /* 0x000fc4000801160e */
[----:B------:R-:W-:Y:S02]  /*42f0*/  USHF.R.S32.HI UR10, URZ, 0x1f, UR5 ;  /* 0x0000001fff0a7899 */ /* 0x000fe40008011405 */
[----:B------:R-:W-:Y:S02]  /*4300*/  USHF.R.U32.HI UR4, URZ, 0x4, UR4 ;  /* 0x00000004ff047899 */ /* 0x000fe40008011604 */
[----:B------:R-:W-:Y:S02]  /*4310*/  ULEA.HI UR10, UR10, UR5, URZ, 0x5 ;  /* 0x000000050a0a7291 */ /* 0x000fe4000f8f28ff */
[----:B------:R-:W-:Y:S02]  /*4320*/  ULOP3.LUT UR14, UR14, 0x3fff, URZ, 0xc0, !UPT ;  /* 0x00003fff0e0e7892 */ /* 0x000fe4000f8ec0ff */
[----:B------:R-:W-:Y:S02]  /*4330*/  USHF.R.S32.HI UR10, URZ, 0x5, UR10 ;  /* 0x00000005ff0a7899 */ /* 0x000fe4000801140a */
[----:B------:R-:W-:-:S02]  /*4340*/  ULOP3.LUT UR4, UR4, 0x3fff, URZ, 0xc0, !UPT ;  /* 0x00003fff04047892 */ /* 0x000fc4000f8ec0ff */
[----:B------:R-:W-:Y:S02]  /*4350*/  UISETP.LT.AND UP0, UPT, UR10, 0x1, UPT ;  /* 0x000000010a00788c */ /* 0x000fe4000bf01270 */
[----:B------:R-:W-:Y:S02]  /*4360*/  ULOP3.LUT UR14, UR14, 0x10000, URZ, 0xfc, !UPT ;  /* 0x000100000e0e7892 */ /* 0x000fe4000f8efcff */
[----:B------:R-:W-:Y:S02]  /*4370*/  ULOP3.LUT UR4, UR4, 0x10000, URZ, 0xfc, !UPT ;  /* 0x0001000004047892 */ /* 0x000fe4000f8efcff */
[----:B------:R-:W-:Y:S01]  /*4380*/  USEL UR23, UR10, 0x1, !UP0 ;  /* 0x000000010a177887 */ /* 0x000fe2000c000000 */
[----:B------:R-:W-:Y:S01]  /*4390*/  UMOV UR27, 0x10300010 ;  /* 0x10300010001b7882 */ /* 0x000fe20000000000 */
[----:B-1----:R-:W-:Y:S02]  /*43a0*/  R2UR UR17, R2 ;  /* 0x00000000021172ca */ /* 0x002fe400000e0000 */
[----:B------:R-:W-:-:S13]  /*43b0*/  CS2R R2, SRZ ;  /* 0x0000000000027805 */ /* 0x000fda000001ff00 */
.L_x_97:
[C---:B------:R-:W-:Y:S02]  /*43c0*/  LEA R0, R8.reuse, UR11, 0x3 ;  /* 0x0000000b08007c11 */ /* 0x040fe4000f8e18ff */
[----:B------:R-:W-:Y:S02]  /*43d0*/  SHF.L.U32 R5, R3, 0x1f, RZ ;  /* 0x0000001f03057819 */ /* 0x000fe400000006ff */
[----:B------:R-:W-:Y:S02]  /*43e0*/  LEA R4, R8, UR11, 0x4 ;  /* 0x0000000b08047c11 */ /* 0x000fe4000f8e20ff */
[----:B------:R-:W1:Y:S02]  /*43f0*/  SYNCS.PHASECHK.TRANS64.TRYWAIT P0, [R0+URZ+0x1e0], R5 ;  /* 0x0001e005000075a7 */ /* 0x000e6400080011ff */
[----:B-1-34-:R-:W-:Y:S05]  /*4400*/  @!P0 BRA `(.L_x_90) ;  /* 0x0000007800188947 */ /* 0x01afea0003800000 */
.L_x_221:
[----:B-1----:R-:W1:Y:S01]  /*4410*/  LDS.128 R4, [R4+0x250] ;  /* 0x0002500004047984 */ /* 0x002e620000000c00 */
[----:B------:R-:W-:Y:S02]  /*4420*/  VIADD R0, R0, 0x1f0 ;  /* 0x000001f000007836 */ /* 0x000fe40000000000 */
[----:B------:R-:W-:Y:S01]  /*4430*/  VIADD R8, R8, 0x1 ;  /* 0x0000000108087836 */ /* 0x000fe20000000000 */
[----:B------:R-:W-:Y:S01]  /*4440*/  @!PT LDS RZ, [RZ] ;  /* 0x00000000fffff984 */ /* 0x000fe20000000800 */
[----:B------:R-:W-:Y:S01]  /*4450*/  @!PT LDS RZ, [RZ] ;  /* 0x00000000fffff984 */ /* 0x000fe20000000800 */
[----:B------:R-:W-:Y:S01]  /*4460*/  @!PT LDS RZ, [RZ] ;  /* 0x00000000fffff984 */ /* 0x000fe20000000800 */
[----:B------:R-:W-:Y:S01]  /*4470*/  @!PT LDS RZ, [RZ] ;  /* 0x00000000fffff984 */ /* 0x000fe20000000800 */
[----:B------:R2:W-:Y:S06]  /*4480*/  MEMBAR.ALL.CTA ;  /* 0x0000000000007992 */ /* 0x0005ec0000008000 */
[----:B--2---:R-:W2:Y:S01]  /*4490*/  FENCE.VIEW.ASYNC.S ;  /* 0x00000000000073c6 */ /* 0x004ea20000000000 */
[----:B------:R-:W-:-:S04]  /*44a0*/  PRMT R0, RZ, 0x654, R0 ;  /* 0x00000654ff007816 */ /* 0x000fc80000000000 */
[----:B--2---:R2:W-:Y:S01]  /*44b0*/  SYNCS.ARRIVE.TRANS64.RED.A1T0 RZ, [R0+URZ], RZ ;  /* 0x000000ff00ff79a7 */ /* 0x0045e200081004ff */
[----:B-1----:R-:W-:Y:S01]  /*44c0*/  LOP3.LUT P1, RZ, R6, 0x1, RZ, 0xc0, !PT ;  /* 0x0000000106ff7812 */ /* 0x002fe2000782c0ff */
[----:B--2---:R-:W-:-:S12]  /*44d0*/  BRA.U UP2, `(.L_x_91) ;  /* 0x0000000102cc7547 */ /* 0x004fd8000b800000 */
[----:B------:R-:W1:Y:S01]  /*44e0*/  LDCU UR5, c[0x0][0x38c] ;  /* 0x00007180ff0577ac */ /* 0x000e620008000800 */
[----:B------:R-:W-:Y:S02]  /*44f0*/  PLOP3.LUT P2, PT, PT, PT, PT, 0x80, 0x8 ;  /* 0x000000000008781c */ /* 0x000fe40003f4f070 */
[----:B------:R-:W-:Y:S01]  /*4500*/  SHF.L.U32 R5, R9, 0x1f, RZ ;  /* 0x0000001f09057819 */ /* 0x000fe200000006ff */
[----:B------:R-:W-:Y:S02]  /*4510*/  ULEA UR19, UR16, UR11, 0x3 ;  /* 0x0000000b10137291 */ /* 0x000fe4000f8e18ff */
[----:B-1----:R-:W-:-:S06]  /*4520*/  UISETP.GE.AND UP0, UPT, UR5, 0x1, UPT ;  /* 0x000000010500788c */ /* 0x002fcc000bf06270 */
[----:B------:R-:W-:-:S05]  /*4530*/  PLOP3.LUT P0, PT, PT, PT, UP0, 0x80, 0x8 ;  /* 0x000000000008781c */ /* 0x000fca0003f0f008 */
[----:B------:R-:W-:-:S08]  /*4540*/  @UP0 ULEA UR5, UR15, UR11, 0x3 ;  /* 0x0000000b0f050291 */ /* 0x000fd0000f8e18ff */
[----:B------:R-:W-:-:S04]  /*4550*/  @P0 SHF.L.U32 R0, R2, 0x1f, RZ ;  /* 0x0000001f02000819 */ /* 0x000fc800000006ff */
[----:B------:R1:W2:Y:S01]  /*4560*/  @P0 SYNCS.PHASECHK.TRANS64.TRYWAIT P2, [UR5], R0 ;  /* 0x00000000ff0005a7 */ /* 0x0002a20008041105 */
[----:B------:R-:W3:Y:S02]  /*4570*/  SYNCS.PHASECHK.TRANS64.TRYWAIT P0, [UR19+0x210], R5 ;  /* 0x00021005ff0075a7 */ /* 0x000ee40008001113 */
[----:B-123--:R-:W-:Y:S05]  /*4580*/  @!P0 BRA `(.L_x_92) ;  /* 0x0000007400cc8947 */ /* 0x00efea0003800000 */
.L_x_223:
[----:B------:R-:W-:Y:S01]  /*4590*/  UMOV UR21, UR22 ;  /* 0x0000001600157c82 */ /* 0x000fe20008000000 */
[----:B------:R-:W-:Y:S05]  /*45a0*/  BRA.U !UP0, `(.L_x_93) ;  /* 0x0000000108887547 */ /* 0x000fea000b800000 */
[----:B------:R-:W-:Y:S02]  /*45b0*/  UIADD3 UR21, UPT, UPT, UR23, UR22, URZ ;  /* 0x0000001617157290 */ /* 0x000fe4000fffe0ff */
[----:B------:R-:W-:Y:S02]  /*45c0*/  UIMAD UR18, UR16, 0xc0, UR17 ;  /* 0x000000c0101278a4 */ /* 0x000fe4000f8e0211 */
[----:B------:R-:W-:Y:S01]  /*45d0*/  UPLOP3.LUT UP3, UPT, UPT, UPT, UPT, 0x40, 0x4 ;  /* 0x000000000004789c */ /* 0x000fe20003f6e870 */
[----:B------:R-:W-:Y:S01]  /*45e0*/  UMOV UR20, UR10 ;  /* 0x0000000a00147c82 */ /* 0x000fe20008000000 */
[----:B------:R-:W-:-:S09]  /*45f0*/  UMOV UR5, UR15 ;  /* 0x0000000f00057c82 */ /* 0x000fd20008000000 */
.L_x_96:
[----:B--2---:R-:W-:Y:S01]  /*4600*/  ULEA UR7, UR5, UR11, 0x3 ;  /* 0x0000000b05077291 */ /* 0x004fe2000f8e18ff */
[----:B---3--:R-:W-:Y:S11]  /*4610*/  @P2 BRA `(.L_x_94) ;  /* 0x00000000000c2947 */ /* 0x008ff60003800000 */
[----:B-1----:R-:W-:Y:S04]  /*4620*/  SHF.L.U32 R5, R2, 0x1f, RZ ;  /* 0x0000001f02057819 */ /* 0x002fe800000006ff */
[----:B------:R-:W1:Y:S02]  /*4630*/  SYNCS.PHASECHK.TRANS64.TRYWAIT P0, [UR7], R5 ;  /* 0x00000005ff0075a7 */ /* 0x000e640008001107 */
[----:B-1----:R-:W-:Y:S05]  /*4640*/  @!P0 BRA `(.L_x_95) ;  /* 0x0000007400b48947 */ /* 0x002fea0003800000 */
.L_x_94:
[----:B------:R-:W-:Y:S01]  /*4650*/  UISETP.NE.AND UP0, UPT, UR20, 0x1, UPT ;  /* 0x000000011400788c */ /* 0x000fe2000bf05270 */
[----:B------:R-:W-:Y:S01]  /*4660*/  PLOP3.LUT P2, PT, PT, PT, PT, 0x80, 0x8 ;  /* 0x000000000008781c */ /* 0x000fe20003f4f070 */
[----:B------:R-:W-:Y:S02]  /*4670*/  UIADD3 UR15, UPT, UPT, UR5, 0x1, URZ ;  /* 0x00000001050f7890 */ /* 0x000fe4000fffe0ff */
[----:B------:R-:W-:Y:S02]  /*4680*/  UIMAD UR6, UR5, 0xc0, UR4 ;  /* 0x000000c0050678a4 */ /* 0x000fe4000f8e0204 */
[----:B------:R-:W-:Y:S01]  /*4690*/  UISETP.NE.AND UP1, UPT, UR15, 0x1a, UPT ;  /* 0x0000001a0f00788c */ /* 0x000fe2000bf25270 */
[----:B------:R-:W-:Y:S01]  /*46a0*/  PLOP3.LUT P0, PT, PT, PT, UP0, 0x80, 0x8 ;  /* 0x000000000008781c */ /* 0x000fe20003f0f008 */
[----:B------:R-:W-:Y:S02]  /*46b0*/  ULEA UR28, UR5, UR14, 0x8 ;  /* 0x0000000e051c7291 */ /* 0x000fe4000f8e40ff */
[----:B------:R-:W-:Y:S02]  /*46c0*/  USEL UR25, URZ, 0x1, UP1 ;  /* 0x00000001ff197887 */ /* 0x000fe40008800000 */
[----:B------:R-:W-:Y:S01]  /*46d0*/  USEL UR15, UR15, URZ, UP1 ;  /* 0x000000ff0f0f7287 */ /* 0x000fe20008800000 */
[----:B------:R-:W-:Y:S01]  /*46e0*/  UMOV UR29, 0xc0004010 ;  /* 0xc0004010001d7882 */ /* 0x000fe20000000000 */
[----:B------:R-:W-:Y:S02]  /*46f0*/  UIADD3 UR22, UPT, UPT, UR22, 0x1, URZ ;  /* 0x0000000116167890 */ /* 0x000fe4000fffe0ff */
[----:B------:R-:W-:Y:S01]  /*4700*/  LOP3.LUT R2, R2, UR25, RZ, 0x3c, !PT ;  /* 0x0000001902027c12 */ /* 0x000fe2000f8e3cff */
[----:B------:R-:W-:Y:S02]  /*4710*/  @UP0 ULEA UR24, UR15, UR11, 0x3 ;  /* 0x0000000b0f180291 */ /* 0x000fe4000f8e18ff */
[----:B------:R-:W-:Y:S01]  /*4720*/  UISETP.NE.AND UP0, UPT, UR22, UR21, UPT ;  /* 0x000000151600728c */ /* 0x000fe2000bf05270 */
[----:B-1----:R-:W-:Y:S01]  /*4730*/  @P0 SHF.L.U32 R0, R2, 0x1f, RZ ;  /* 0x0000001f02000819 */ /* 0x002fe200000006ff */
[----:B------:R-:W-:Y:S01]  /*4740*/  UIADD3 UR20, UPT, UPT, UR20, -0x1, URZ ;  /* 0xffffffff14147890 */ /* 0x000fe2000fffe0ff */
[----:B------:R-:W-:Y:S04]  /*4750*/  UMOV UR5, UR15 ;  /* 0x0000000f00057c82 */ /* 0x000fe80008000000 */
[----:B------:R2:W3:Y:S01]  /*4760*/  @P0 SYNCS.PHASECHK.TRANS64.TRYWAIT P2, [UR24], R0 ;  /* 0x00000000ff0005a7 */ /* 0x0004e20008041118 */
[----:B------:R-:W-:Y:S03]  /*4770*/  UIADD3 UR24, UPT, UPT, UR7, 0xd0, URZ ;  /* 0x000000d007187890 */ /* 0x000fe6000fffe0ff */
[----:B------:R-:W-:Y:S02]  /*4780*/  UMOV UR7, 0xc0004010 ;  /* 0xc000401000077882 */ /* 0x000fe40000000000 */
[----:B------:R2:W-:Y:S01]  /*4790*/  UTCQMMA.2CTA gdesc[UR28], gdesc[UR6], tmem[UR18], tmem[UR26], idesc[UR27], UP3 ;  /* 0x00ff1a061c0075ea */ /* 0x0005e20009a00312 */
[----:B------:R-:W-:Y:S03]  /*47a0*/  UPLOP3.LUT UP3, UPT, UPT, UPT, UPT, 0x80, 0x8 ;  /* 0x000000000008789c */ /* 0x000fe60003f6f070 */
[----:B------:R2:W-:Y:S01]  /*47b0*/  UTCBAR.2CTA.MULTICAST [UR24], URZ, UR13 ;  /* 0x000000ff180073e9 */ /* 0x0005e2000820080d */
[----:B------:R-:W-:Y:S07]  /*47c0*/  BRA.U UP0, `(.L_x_96) ;  /* 0xfffffffd008c7547 */ /* 0x000fee000b83ffff */
.L_x_93:
[----:B------:R-:W-:Y:S01]  /*47d0*/  UIADD3 UR19, UPT, UPT, UR19, 0x200, URZ ;  /* 0x0000020013137890 */ /* 0x000fe2000fffe0ff */
[----:B------:R-:W-:-:S08]  /*47e0*/  UMOV UR22, UR21 ;  /* 0x0000001500167c82 */ /* 0x000fd00008000000 */
[----:B------:R4:W-:Y:S01]  /*47f0*/  UTCBAR.2CTA.MULTICAST [UR19], URZ, UR12 ;  /* 0x000000ff130073e9 */ /* 0x0009e2000820080c */
[----:B------:R-:W-:Y:S02]  /*4800*/  NOP ;  /* 0x0000000000007918 */ /* 0x000fe40000000000 */
.L_x_91:
[----:B------:R-:W-:Y:S01]  /*4810*/  UIADD3 UR16, UPT, UPT, UR16, 0x1, URZ ;  /* 0x0000000110107890 */ /* 0x000fe2000fffe0ff */
[----:B------:R-:W-:-:S03]  /*4820*/  ISETP.NE.AND P0, PT, R8, 0x2, PT ;  /* 0x000000020800780c */ /* 0x000fc60003f05270 */
[----:B------:R-:W-:Y:S01]  /*4830*/  UISETP.NE.AND UP0, UPT, UR16, 0x2, UPT ;  /* 0x000000021000788c */ /* 0x000fe2000bf05270 */
[----:B-12---:R-:W-:Y:S02]  /*4840*/  SEL R0, RZ, 0x1, P0 ;  /* 0x00000001ff007807 */ /* 0x006fe40000000000 */
[----:B------:R-:W-:Y:S01]  /*4850*/  SEL R8, R8, RZ, P0 ;  /* 0x000000ff08087207 */ /* 0x000fe20000000000 */
[----:B------:R-:W-:Y:S01]  /*4860*/  USEL UR5, URZ, 0x1, UP0 ;  /* 0x00000001ff057887 */ /* 0x000fe20008000000 */
[----:B------:R-:W-:Y:S01]  /*4870*/  LOP3.LUT R3, R3, R0, RZ, 0x3c, !PT ;  /* 0x0000000003037212 */ /* 0x000fe200078e3cff */
[----:B------:R-:W-:-:S04]  /*4880*/  USEL UR16, UR16, URZ, UP0 ;  /* 0x000000ff10107287 */ /* 0x000fc80008000000 */
[----:B------:R-:W-:Y:S01]  /*4890*/  LOP3.LUT R9, R9, UR5, RZ, 0x3c, !PT ;  /* 0x0000000509097c12 */ /* 0x000fe2000f8e3cff */
[----:B------:R-:W-:Y:S07]  /*48a0*/  @P1 BRA `(.L_x_97) ;  /* 0xfffffff800c41947 */ /* 0x000fee000383ffff */
[----:B------:R-:W1:Y:S01]  /*48b0*/  S2UR UR4, SR_CgaCtaId ;  /* 0x00000000000479c3 */ /* 0x000e620000008800 */
[----:B------:R-:W-:Y:S01]  /*48c0*/  ELECT P0, URZ, PT ;  /* 0x0000000000ff782f */ /* 0x000fe20003800000 */
[----:B------:R-:W-:Y:S01]  /*48d0*/  HFMA2 R0, -RZ, RZ, 0, 5.9604644775390625e-08 ;  /* 0x00000001ff007431 */ /* 0x000fe200000001ff */
[----:B------:R-:W-:-:S05]  /*48e0*/  UMOV UR5, 0x40 ;  /* 0x0000004000057882 */ /* 0x000fca0000000000 */
[----:B------:R-:W-:Y:S01]  /*48f0*/  UVIRTCOUNT.DEALLOC.SMPOOL 0x80 ;  /* 0x000000800000784c */ /* 0x000fe20000000000 */
[----:B------:R-:W-:Y:S02]  /*4900*/  UISETP.NE.AND UP0, UPT, UR9, URZ, UPT ;  /* 0x000000ff0900728c */ /* 0x000fe4000bf05270 */
[----:B-1----:R-:W-:-:S09]  /*4910*/  ULEA UR4, UR4, UR5, 0x18 ;  /* 0x0000000504047291 */ /* 0x002fd2000f8ec0ff */
[----:B------:R1:W-:Y:S01]  /*4920*/  @P0 STS.U8 [UR4+0x1c], R0 ;  /* 0x00001c00ff000988 */ /* 0x0003e20008000004 */
[----:B------:R-:W-:Y:S05]  /*4930*/  BRA.U UP0, `(.L_x_98) ;  /* 0x0000000100587547 */ /* 0x000fea000b800000 */
[----:B------:R-:W-:Y:S01]  /*4940*/  UIADD3 UR6, UPT, UPT, UR11, 0x210, URZ ;  /* 0x000002100b067890 */ /* 0x000fe2000fffe0ff */
[----:B------:R-:W-:-:S03]  /*4950*/  SHF.L.U32 R3, R9, 0x1f, RZ ;  /* 0x0000001f09037819 */ /* 0x000fc600000006ff */
[----:B------:R-:W-:-:S09]  /*4960*/  ULEA UR5, UR16, UR6, 0x3 ;  /* 0x0000000610057291 */ /* 0x000fd2000f8e18ff */
[----:B------:R-:W2:Y:S02]  /*4970*/  SYNCS.PHASECHK.TRANS64.TRYWAIT P0, [UR5], R3 ;  /* 0x00000003ff0075a7 */ /* 0x000ea40008001105 */
[----:B--2---:R-:W-:Y:S05]  /*4980*/  @!P0 BRA `(.L_x_99) ;  /* 0x0000007000fc8947 */ /* 0x004fea0003800000 */
.L_x_226:
[----:B------:R-:W-:-:S04]  /*4990*/  UIADD3 UR7, UPT, UPT, UR16, 0x1, URZ ;  /* 0x0000000110077890 */ /* 0x000fc8000fffe0ff */
[----:B------:R-:W-:-:S04]  /*49a0*/  UISETP.NE.AND UP1, UPT, UR7, 0x2, UPT ;  /* 0x000000020700788c */ /* 0x000fc8000bf25270 */
[----:B------:R-:W-:Y:S02]  /*49b0*/  USEL UR5, URZ, 0x1, UP1 ;  /* 0x00000001ff057887 */ /* 0x000fe40008800000 */
[----:B------:R-:W-:-:S04]  /*49c0*/  USEL UR7, UR7, URZ, UP1 ;  /* 0x000000ff07077287 */ /* 0x000fc80008800000 */
[----:B------:R-:W-:Y:S01]  /*49d0*/  ULEA UR7, UR7, UR6, 0x3 ;  /* 0x0000000607077291 */ /* 0x000fe2000f8e18ff */
[----:B-1----:R-:W-:-:S04]  /*49e0*/  LOP3.LUT R3, R9, UR5, RZ, 0x3c, !PT ;  /* 0x0000000509037c12 */ /* 0x002fc8000f8e3cff */
[----:B------:R-:W-:Y:S01]  /*49f0*/  SHF.L.U32 R3, R3, 0x1f, RZ ;  /* 0x0000001f03037819 */ /* 0x000fe200000006ff */
[----:B------:R-:W-:-:S04]  /*4a00*/  IMAD.U32 R0, RZ, RZ, UR7 ;  /* 0x00000007ff007e24 */ /* 0x000fc8000f8e00ff */
[----:B------:R1:W2:Y:S03]  /*4a10*/  SYNCS.PHASECHK.TRANS64.TRYWAIT P0, [R0+URZ], R3 ;  /* 0x00000003000075a7 */ /* 0x0002a600080011ff */
[----:B--2---:R-:W-:Y:S05]  /*4a20*/  @!P0 NANOSLEEP.SYNCS 0x989680 ;  /* 0x009896800000895d */ /* 0x004fea0003900000 */
[----:B------:R-:W2:Y:S02]  /*4a30*/  @!P0 SYNCS.PHASECHK.TRANS64 P0, [R0+URZ], R3 ;  /* 0x00000003000085a7 */ /* 0x000ea400080010ff */
[----:B--2---:R-:W-:Y:S05]  /*4a40*/  @P0 BRA `(.L_x_100) ;  /* 0x0000000000200947 */ /* 0x004fea0003800000 */
.L_x_101:
[----:B--2---:R2:W1:Y:S02]  /*4a50*/  SYNCS.PHASECHK.TRANS64.TRYWAIT P0, [R0+URZ], R3 ;  /* 0x00000003000075a7 */ /* 0x00446400080011ff */
[----:B-1----:R-:W-:Y:S05]  /*4a60*/  @!P0 NANOSLEEP.SYNCS 0x989680 ;  /* 0x009896800000895d */ /* 0x002fea0003900000 */
[----:B------:R-:W1:Y:S02]  /*4a70*/  @!P0 SYNCS.PHASECHK.TRANS64 P0, [R0+URZ], R3 ;  /* 0x00000003000085a7 */ /* 0x000e6400080010ff */
[----:B-1----:R-:W-:Y:S05]  /*4a80*/  @!P0 BRA `(.L_x_101) ;  /* 0xfffffffc00f08947 */ /* 0x002fea000383ffff */
[----:B------:R-:W-:Y:S05]  /*4a90*/  BRA `(.L_x_100) ;  /* 0x00000000000c7947 */ /* 0x000fea0003800000 */
.L_x_98:
[----:B------:R-:W-:-:S04]  /*4aa0*/  UIADD3 UR5, UPT, UPT, UR11, 0x240, URZ ;  /* 0x000002400b057890 */ /* 0x000fc8000fffe0ff */
[----:B------:R-:W-:-:S09]  /*4ab0*/  UPRMT UR5, UR8, 0x654, UR5 ;  /* 0x0000065408057896 */ /* 0x000fd20008000005 */
[----:B------:R-:W-:Y:S03]  /*4ac0*/  SYNCS.ARRIVE.TRANS64.RED.A1T0 RZ, [UR5], RZ ;  /* 0x000000ffffff79a7 */ /* 0x000fe60008100405 */
.L_x_100:
[----:B-12---:R-:W-:Y:S01]  /*4ad0*/  SHF.L.U32 R3, RZ, 0x1f, RZ ;  /* 0x0000001fff037819 */ /* 0x006fe200000006ff */
[----:B------:R-:W-:Y:S01]  /*4ae0*/  UIADD3 UR5, UPT, UPT, UR11, 0x240, URZ ;  /* 0x000002400b057890 */ /* 0x000fe2000fffe0ff */
[----:B------:R-:W-:Y:S02]  /*4af0*/  PLOP3.LUT P0, PT, PT, PT, UP0, 0x80, 0x8 ;  /* 0x000000000008781c */ /* 0x000fe40003f0f008 */
[----:B------:R-:W1:Y:S02]  /*4b00*/  SYNCS.PHASECHK.TRANS64.TRYWAIT P1, [UR11+0x240], R3 ;  /* 0x00024003ff0075a7 */ /* 0x000e64000802110b */
[----:B-1----:R-:W-:Y:S09]  /*4b10*/  @!P1 BRA `(.L_x_102) ;  /* 0x0000007000b09947 */ /* 0x002ff20003800000 */
.L_x_228:
[----:B------:R-:W-:Y:S02]  /*4b20*/  @!UP0 UPRMT UR5, UR8, 0x654, UR5 ;  /* 0x0000065408058896 */ /* 0x000fe40008000005 */
[----:B------:R-:W-:Y:S01]  /*4b30*/  ULOP3.LUT UR6, UR17, 0xffff, URZ, 0xc0, !UPT ;  /* 0x0000ffff11067892 */ /* 0x000fe2000f8ec0ff */
[----:B------:R-:W-:-:S03]  /*4b40*/  UMOV UR8, 0xffff ;  /* 0x0000ffff00087882 */ /* 0x000fc60000000000 */
[----:B------:R-:W-:-:S03]  /*4b50*/  USHF.R.U32.HI UR6, URZ, 0x5, UR6 ;  /* 0x00000005ff067899 */ /* 0x000fc60008011606 */
[----:B------:R-:W-:Y:S01]  /*4b60*/  @!P0 SYNCS.ARRIVE.TRANS64.RED.A1T0 RZ, [UR5], RZ ;  /* 0x000000ffffff89a7 */ /* 0x000fe20008100405 */
[----:B------:R-:W-:Y:S01]  /*4b70*/  NOP ;  /* 0x0000000000007918 */ /* 0x000fe20000000000 */
[----:B-1----:R-:W1:Y:S01]  /*4b80*/  LDS R0, [UR4+0x14] ;  /* 0x00001404ff007984 */ /* 0x002e620008000800 */
[----:B------:R-:W-:Y:S01]  /*4b90*/  USHF.L.U32 UR8, UR8, UR6, URZ ;  /* 0x0000000608087299 */ /* 0x000fe200080006ff */
[----:B------:R-:W-:Y:S02]  /*4ba0*/  UMOV UR5, 0x1 ;  /* 0x0000000100057882 */ /* 0x000fe40000000000 */
[----:B------:R-:W-:-:S03]  /*4bb0*/  USHF.L.U32 UR5, UR5, UR6, URZ ;  /* 0x0000000605057299 */ /* 0x000fc600080006ff */
[----:B-1----:R-:W-:-:S04]  /*4bc0*/  LOP3.LUT R0, R0, UR8, RZ, 0xc0, !PT ;  /* 0x0000000800007c12 */ /* 0x002fc8000f8ec0ff */
[----:B------:R-:W-:-:S13]  /*4bd0*/  ISETP.NE.AND P0, PT, R0, UR8, PT ;  /* 0x0000000800007c0c */ /* 0x000fda000bf05270 */
[----:B------:R-:W-:Y:S05]  /*4be0*/  @P0 BRA `(.L_x_103) ;  /* 0x0000000000580947 */ /* 0x000fea0003800000 */
[----:B------:R-:W1:Y:S02]  /*4bf0*/  LDS R0, [UR4+0x18] ;  /* 0x00001804ff007984 */ /* 0x000e640008000800 */
[----:B-1----:R-:W-:-:S04]  /*4c00*/  LOP3.LUT R0, R0, UR5, RZ, 0xc0, !PT ;  /* 0x0000000500007c12 */ /* 0x002fc8000f8ec0ff */
[----:B------:R-:W-:-:S13]  /*4c10*/  ISETP.NE.AND P0, PT, R0, UR5, PT ;  /* 0x0000000500007c0c */ /* 0x000fda000bf05270 */
[----:B------:R-:W-:Y:S05]  /*4c20*/  @P0 BRA `(.L_x_104) ;  /* 0x00000000003c0947 */ /* 0x000fea0003800000 */
[----:B------:R-:W1:Y:S01]  /*4c30*/  S2R R2, SR_LANEID ;  /* 0x0000000000027919 */ /* 0x000e620000000000 */
[----:B------:R-:W-:Y:S01]  /*4c40*/  ULOP3.LUT UR8, URZ, UR8, URZ, 0x33, !UPT ;  /* 0x00000008ff087292 */ /* 0x000fe2000f8e33ff */
[----:B------:R-:W-:Y:S01]  /*4c50*/  LOP3.LUT R4, RZ, UR5, RZ, 0x33, !PT ;  /* 0x00000005ff047c12 */ /* 0x000fe2000f8e33ff */
[----:B------:R-:W-:Y:S02]  /*4c60*/  VOTEU.ANY UR7, UPT, PT ;  /* 0x0000000000077886 */ /* 0x000fe400038e0100 */
[----:B------:R-:W-:Y:S01]  /*4c70*/  UFLO.U32 UR7, UR7 ;  /* 0x00000007000772bd */ /* 0x000fe200080e0000 */
[----:B------:R-:W2:Y:S01]  /*4c80*/  REDUX UR5, R4 ;  /* 0x00000000040573c4 */ /* 0x000ea20000000000 */
[----:B------:R-:W-:-:S06]  /*4c90*/  IMAD.U32 R0, RZ, RZ, UR8 ;  /* 0x00000008ff007e24 */ /* 0x000fcc000f8e00ff */
[----:B------:R1:W-:Y:S01]  /*4ca0*/  UTCATOMSWS.AND URZ, UR8 ;  /* 0x0000000800ff79e3 */ /* 0x0003e20008000000 */
[----:B------:R-:W3:Y:S01]  /*4cb0*/  REDUX UR6, R0 ;  /* 0x00000000000673c4 */ /* 0x000ee20000000000 */
[----:B-1----:R-:W-:Y:S01]  /*4cc0*/  ISETP.EQ.U32.AND P0, PT, R2, UR7, PT ;  /* 0x0000000702007c0c */ /* 0x002fe2000bf02070 */
[----:B--2---:R-:W-:Y:S01]  /*4cd0*/  IMAD.U32 R2, RZ, RZ, UR5 ;  /* 0x00000005ff027e24 */ /* 0x004fe2000f8e00ff */
[----:B---3--:R-:W-:-:S11]  /*4ce0*/  MOV R3, UR6 ;  /* 0x0000000600037c02 */ /* 0x008fd60008000f00 */
[----:B------:R1:W-:Y:S04]  /*4cf0*/  @P0 ATOMS.AND RZ, [UR4+0x14], R3 ;  /* 0x00001403ffff098c */ /* 0x0003e8000a800004 */
[----:B------:R1:W-:Y:S01]  /*4d00*/  @P0 ATOMS.AND RZ, [UR4+0x18], R2 ;  /* 0x00001802ffff098c */ /* 0x0003e2000a800004 */
[----:B------:R-:W-:Y:S05]  /*4d10*/  BRA `(.L_x_105) ;  /* 0x0000000000147947 */ /* 0x000fea0003800000 */
.L_x_104:
[----:B------:R-:W-:Y:S02]  /*4d20*/  MOV R2, 0x4d40 ;  /* 0x00004d4000027802 */ /* 0x000fe40000000f00 */
[----:B---345:R-:W-:Y:S05]  /*4d30*/  CALL.REL.NOINC `($__internal_0_$__cuda_sm10x_tcgen05_guardrail_trap_col_being_dealloced_not_returned_by_alloc) ;  /* 0x0000007400487944 */ /* 0x038fea0003c00000 */
[----:B------:R-:W-:Y:S05]  /*4d40*/  BRA `(.L_x_105) ;  /* 0x0000000000087947 */ /* 0x000fea0003800000 */
.L_x_103:
[----:B------:R-:W-:Y:S02]  /*4d50*/  MOV R2, 0x4d70 ;  /* 0x00004d7000027802 */ /* 0x000fe40000000f00 */
[----:B---345:R-:W-:Y:S05]  /*4d60*/  CALL.REL.NOINC `($__internal_2_$__cuda_sm10x_tcgen05_guardrail_trap_unallocated_columns_being_dealloced) ;  /* 0x0000007400547944 */ /* 0x038fea0003c00000 */
.L_x_105:
[----:B------:R-:W-:Y:S01]  /*4d70*/  NOP ;  /* 0x0000000000007918 */ /* 0x000fe20000000000 */
[----:B----4-:R-:W-:Y:S05]  /*4d80*/  EXIT ;  /* 0x000000000000794d */ /* 0x010fea0003800000 */
.L_x_78:
[----:B------:R-:W-:-:S09]  /*4d90*/  UISETP.NE.OR UP5, UPT, UR10, 0x3, !UP5 ;  /* 0x000000030a00788c */ /* 0x000fd2000efa5670 */
[----:B------:R-:W-:Y:S05]  /*4da0*/  BRA.U UP5, `(.L_x_106) ;  /* 0x0000000d05ac7547 */ /* 0x000fea000b800000 */
[----:B------:R-:W1:Y:S01]  /*4db0*/  LDCU.64 UR6, c[0x0][0x888] ;  /* 0x00011100ff0677ac */ /* 0x000e620008000a00 */
[----:B------:R-:W2:Y:S01]  /*4dc0*/  LDC R0, c[0x0][0xb30] ;  /* 0x0002cc00ff007b82 */ /* 0x000ea20000000800 */
[----:B------:R-:W-:Y:S02]  /*4dd0*/  HFMA2 R29, -RZ, RZ, 0, 0 ;  /* 0x00000000ff1d7431 */ /* 0x000fe400000001ff */
[----:B------:R-:W-:Y:S01]  /*4de0*/  IMAD.MOV.U32 R31, RZ, RZ, 0x1 ;  /* 0x00000001ff1f7424 */ /* 0x000fe200078e00ff */
[----:B------:R-:W3:Y:S01]  /*4df0*/  LDCU.64 UR4, c[0x0][0x890] ;  /* 0x00011200ff0477ac */ /* 0x000ee20008000a00 */
[----:B------:R-:W-:Y:S01]  /*4e00*/  IMAD.MOV.U32 R30, RZ, RZ, RZ ;  /* 0x000000ffff1e7224 */ /* 0x000fe200078e00ff */
[----:B------:R-:W-:Y:S01]  /*4e10*/  MOV R23, 0x2000 ;  /* 0x0000200000177802 */ /* 0x000fe20000000f00 */
[----:B------:R-:W-:Y:S01]  /*4e20*/  UPLOP3.LUT UP1, UPT, UPT, UPT, UPT, 0x40, 0x4 ;  /* 0x000000000004789c */ /* 0x000fe20003f2e870 */
[----:B------:R-:W4:Y:S08]  /*4e30*/  LDC R19, c[0x0][0x370] ;  /* 0x0000dc00ff137b82 */ /* 0x000f300000000800 */
[----:B------:R-:W4:Y:S01]  /*4e40*/  LDC R2, c[0x0][0xb0c] ;  /* 0x0002c300ff027b82 */ /* 0x000f220000000800 */
[----:B-1----:R-:W-:-:S03]  /*4e50*/  UISETP.NE.U32.AND UP2, UPT, UR6, URZ, UPT ;  /* 0x000000ff0600728c */ /* 0x002fc6000bf45070 */
[----:B------:R-:W-:Y:S01]  /*4e60*/  UMOV UR6, 0x400 ;  /* 0x0000040000067882 */ /* 0x000fe20000000000 */
[----:B------:R-:W-:Y:S02]  /*4e70*/  UISETP.NE.AND.EX UP2, UPT, UR7, URZ, UPT, UP2 ;  /* 0x000000ff0700728c */ /* 0x000fe4000bf45320 */
[----:B------:R-:W-:Y:S01]  /*4e80*/  ULEA UR6, UR37, UR6, 0x18 ;  /* 0x0000000625067291 */ /* 0x000fe2000f8ec0ff */
[----:B------:R-:W1:Y:S01]  /*4e90*/  LDC R18, c[0x0][0xb20] ;  /* 0x0002c800ff127b82 */ /* 0x000e620000000800 */
[----:B---3--:R-:W-:Y:S01]  /*4ea0*/  UISETP.NE.U32.AND UP3, UPT, UR4, URZ, UPT ;  /* 0x000000ff0400728c */ /* 0x008fe2000bf65070 */
[----:B--2---:R-:W-:Y:S01]  /*4eb0*/  ISETP.NE.AND P1, PT, R0, 0x1, PT ;  /* 0x000000010000780c */ /* 0x004fe20003f25270 */
[----:B------:R-:W-:Y:S02]  /*4ec0*/  UIADD3 UR7, UPT, UPT, UR6, 0x1b0, URZ ;  /* 0x000001b006077890 */ /* 0x000fe4000fffe0ff */
[----:B------:R-:W-:Y:S02]  /*4ed0*/  UIADD3 UR25, UPT, UPT, UR6, 0x1a0, URZ ;  /* 0x000001a006197890 */ /* 0x000fe4000fffe0ff */
[----:B------:R-:W-:Y:S01]  /*4ee0*/  UIADD3 UR17, UPT, UPT, UR6, 0x1a8, URZ ;  /* 0x000001a806117890 */ /* 0x000fe2000fffe0ff */
[----:B------:R-:W2:Y:S01]  /*4ef0*/  LDC.64 R32, c[0x0][0x348] ;  /* 0x0000d200ff207b82 */ /* 0x000ea20000000a00 */
[----:B------:R-:W-:-:S02]  /*4f00*/  UPRMT UR7, UR37, 0x654, UR7 ;  /* 0x0000065425077896 */ /* 0x000fc40008000007 */
[----:B------:R-:W-:-:S05]  /*4f10*/  UISETP.NE.AND.EX UP3, UPT, UR5, URZ, UPT, UP3 ;  /* 0x000000ff0500728c */ /* 0x000fca000bf65330 */
[----:B------:R-:W3:Y:S08]  /*4f20*/  LDC.64 R16, c[0x0][0xb10] ;  /* 0x0002c400ff107b82 */ /* 0x000ef00000000a00 */
[----:B------:R-:W1:Y:S08]  /*4f30*/  LDC.64 R6, c[0x0][0xb18] ;  /* 0x0002c600ff067b82 */ /* 0x000e700000000a00 */
[----:B------:R-:W1:Y:S08]  /*4f40*/  LDC.64 R4, c[0x0][0xb28] ;  /* 0x0002ca00ff047b82 */ /* 0x000e700000000a00 */
[----:B----4-:R-:W1:Y:S02]  /*4f50*/  LDC R22, c[0x0][0x374] ;  /* 0x0000dd00ff167b82 */ /* 0x010e640000000800 */
.L_x_116:
[C---:B------:R-:W-:Y:S02]  /*4f60*/  LEA R0, R30.reuse, UR6, 0x3 ;  /* 0x000000061e007c11 */ /* 0x040fe4000f8e18ff */
[----:B------:R-:W-:Y:S02]  /*4f70*/  SHF.L.U32 R3, R29, 0x1f, RZ ;  /* 0x0000001f1d037819 */ /* 0x000fe400000006ff */
[----:B------:R-:W-:Y:S02]  /*4f80*/  LEA R24, R30, UR6, 0x4 ;  /* 0x000000061e187c11 */ /* 0x000fe4000f8e20ff */
[----:B----4-:R-:W4:Y:S02]  /*4f90*/  SYNCS.PHASECHK.TRANS64.TRYWAIT P0, [R0+URZ+0x1e0], R3 ;  /* 0x0001e003000075a7 */ /* 0x010f2400080011ff */
[----:B----4-:R-:W-:Y:S05]  /*4fa0*/  @!P0 BRA `(.L_x_107) ;  /* 0x0000006c00a48947 */ /* 0x010fea0003800000 */
.L_x_229:
[----:B------:R-:W-:Y:S01]  /*4fb0*/  ISETP.GE.AND P0, PT, R72, 0x1, PT ;  /* 0x000000014800780c */ /* 0x000fe20003f06270 */
[----:B------:R-:W1:Y:S01]  /*4fc0*/  LDS.128 R24, [R24+0x250] ;  /* 0x0002500018187984 */ /* 0x000e620000000c00 */
[----:B----4-:R-:W-:Y:S01]  /*4fd0*/  VIADD R0, R0, 0x1f0 ;  /* 0x000001f000007836 */ /* 0x010fe20000000000 */
[----:B------:R-:W-:Y:S01]  /*4fe0*/  @!PT LDS RZ, [RZ] ;  /* 0x00000000fffff984 */ /* 0x000fe20000000800 */
[----:B------:R-:W-:Y:S01]  /*4ff0*/  @!PT LDS RZ, [RZ] ;  /* 0x00000000fffff984 */ /* 0x000fe20000000800 */
[----:B------:R-:W-:Y:S01]  /*5000*/  @!PT LDS RZ, [RZ] ;  /* 0x00000000fffff984 */ /* 0x000fe20000000800 */
[----:B------:R-:W-:Y:S01]  /*5010*/  @!PT LDS RZ, [RZ] ;  /* 0x00000000fffff984 */ /* 0x000fe20000000800 */
[----:B------:R4:W-:Y:S06]  /*5020*/  MEMBAR.ALL.CTA ;  /* 0x0000000000007992 */ /* 0x0009ec0000008000 */
[----:B----4-:R-:W4:Y:S01]  /*5030*/  FENCE.VIEW.ASYNC.S ;  /* 0x00000000000073c6 */ /* 0x010f220000000000 */
[----:B------:R-:W-:Y:S04]  /*5040*/  PRMT R0, RZ, 0x654, R0 ;  /* 0x00000654ff007816 */ /* 0x000fe80000000000 */
[----:B----4-:R4:W-:Y:S01]  /*5050*/  SYNCS.ARRIVE.TRANS64.RED.A1T0 RZ, [R0+URZ], RZ ;  /* 0x000000ff00ff79a7 */ /* 0x0109e200081004ff */
[----:B-1----:R-:W-:Y:S11]  /*5060*/  LOP3.LUT P3, RZ, R26, 0x1, RZ, 0xc0, !PT ;  /* 0x000000011aff7812 */ /* 0x002ff6000786c0ff */
[----:B------:R-:W-:Y:S02]  /*5070*/  @!UPT UIADD3 URZ, UPT, UPT, URZ, URZ, URZ ;  /* 0x000000fffffff290 */ /* 0x000fe4000fffe0ff */
[----:B------:R-:W-:Y:S02]  /*5080*/  @P3 MOV R13, R24 ;  /* 0x00000018000d3202 */ /* 0x000fe40000000f00 */
[----:B------:R-:W-:Y:S01]  /*5090*/  @P3 LOP3.LUT R8, R25, 0xffff, RZ, 0xc0, !PT ;  /* 0x0000ffff19083812 */ /* 0x000fe200078ec0ff */
[----:B----4-:R-:W-:Y:S06]  /*50a0*/  @!P0 BRA `(.L_x_108) ;  /* 0x0000000000a48947 */ /* 0x010fec0003800000 */
[----:B------:R-:W-:Y:S01]  /*50b0*/  IMAD.HI.U32 R35, R22, R7, RZ ;  /* 0x0000000716237227 */ /* 0x000fe200078e00ff */
[----:B------:R-:W-:Y:S02]  /*50c0*/  ISETP.NE.AND P0, PT, R6, 0x1, PT ;  /* 0x000000010600780c */ /* 0x000fe40003f05270 */
[----:B------:R-:W-:Y:S01]  /*50d0*/  ISETP.NE.AND P2, PT, R72, 0x1, PT ;  /* 0x000000014800780c */ /* 0x000fe20003f45270 */
[----:B---3--:R-:W-:Y:S01]  /*50e0*/  IMAD.HI.U32 R34, R19, R16, RZ ;  /* 0x0000001013227227 */ /* 0x008fe200078e00ff */
[----:B------:R-:W-:Y:S02]  /*50f0*/  SHF.R.U32.HI R35, RZ, R18, R35 ;  /* 0x00000012ff237219 */ /* 0x000fe40000011623 */
[----:B------:R-:W-:Y:S01]  /*5100*/  ISETP.NE.AND P4, PT, R2, 0x1, PT ;  /* 0x000000010200780c */ /* 0x000fe20003f85270 */
[----:B------:R-:W-:Y:S01]  /*5110*/  IMAD.HI.U32 R36, R13, R16, RZ ;  /* 0x000000100d247227 */ /* 0x000fe200078e00ff */
[----:B------:R-:W-:Y:S02]  /*5120*/  SHF.R.U32.HI R34, RZ, R17, R34 ;  /* 0x00000011ff227219 */ /* 0x000fe40000011622 */
[----:B------:R-:W-:Y:S01]  /*5130*/  SEL R3, R22, R35, !P0 ;  /* 0x0000002316037207 */ /* 0x000fe20004000000 */
[C---:B------:R-:W-:Y:S01]  /*5140*/  IMAD.HI.U32 R35, R8.reuse, R7, RZ ;  /* 0x0000000708237227 */ /* 0x040fe200078e00ff */
[----:B------:R-:W-:Y:S02]  /*5150*/  SEL R11, R19, R34, !P4 ;  /* 0x00000022130b7207 */ /* 0x000fe40006000000 */
[----:B------:R-:W-:Y:S01]  /*5160*/  SHF.R.U32.HI R36, RZ, R17, R36 ;  /* 0x00000011ff247219 */ /* 0x000fe20000011624 */
[----:B------:R-:W-:Y:S01]  /*5170*/  IMAD.HI.U32 R38, R3, R4, RZ ;  /* 0x0000000403267227 */ /* 0x000fe200078e00ff */
[----:B------:R-:W-:Y:S03]  /*5180*/  SHF.R.U32.HI R35, RZ, R18, R35 ;  /* 0x00000012ff237219 */ /* 0x000fe60000011623 */
[----:B------:R-:W-:Y:S01]  /*5190*/  IMAD.HI.U32 R34, R11, R4, RZ ;  /* 0x000000040b227227 */ /* 0x000fe200078e00ff */
[----:B------:R-:W-:Y:S02]  /*51a0*/  @P2 SHF.R.U32.HI R3, RZ, R5, R38 ;  /* 0x00000005ff032219 */ /* 0x000fe40000011626 */
[----:B------:R-:W-:Y:S02]  /*51b0*/  SEL R9, R8, R35, !P0 ;  /* 0x0000002308097207 */ /* 0x000fe40004000000 */
[----:B------:R-:W-:Y:S01]  /*51c0*/  @P2 SHF.R.U32.HI R11, RZ, R5, R34 ;  /* 0x00000005ff0b2219 */ /* 0x000fe20000011622 */
[C---:B------:R-:W-:Y:S01]  /*51d0*/  IMAD R10, R72.reuse, R3, RZ ;  /* 0x00000003480a7224 */ /* 0x040fe200078e02ff */
[----:B------:R-:W-:Y:S01]  /*51e0*/  SEL R3, R13, R36, !P4 ;  /* 0x000000240d037207 */ /* 0x000fe20006000000 */
[C---:B------:R-:W-:Y:S03]  /*51f0*/  IMAD.HI.U32 R14, R9.reuse, R4, RZ ;  /* 0x00000004090e7227 */ /* 0x040fe600078e00ff */
[----:B------:R-:W-:Y:S01]  /*5200*/  ISETP.GE.AND P0, PT, R9, R10, PT ;  /* 0x0000000a0900720c */ /* 0x000fe20003f06270 */
[C---:B------:R-:W-:Y:S01]  /*5210*/  IMAD R12, R72.reuse, R11, RZ ;  /* 0x0000000b480c7224 */ /* 0x040fe200078e02ff */
[-C--:B------:R-:W-:Y:S04]  /*5220*/  SHF.R.U32.HI R14, RZ, R5.reuse, R14 ;  /* 0x00000005ff0e7219 */ /* 0x080fe8000001160e */
[----:B------:R-:W-:Y:S02]  /*5230*/  ISETP.GE.OR P0, PT, R3, R12, P0 ;  /* 0x0000000c0300720c */ /* 0x000fe40000706670 */
[----:B------:R-:W-:Y:S05]  /*5240*/  SEL R15, R9, R14, !P2 ;  /* 0x0000000e090f7207 */ /* 0x000fea0005000000 */
[----:B------:R-:W-:Y:S04]  /*5250*/  IMAD.MOV R14, RZ, RZ, -R15 ;  /* 0x000000ffff0e7224 */ /* 0x000fe800078e0a0f */
[----:B------:R-:W-:Y:S02]  /*5260*/  IMAD R14, R72, R14, R9 ;  /* 0x0000000e480e7224 */ /* 0x000fe400078e0209 */
[C---:B------:R-:W-:Y:S05]  /*5270*/  @!P0 IMAD.HI.U32 R10, R3.reuse, R4, RZ ;  /* 0x00000004030a8227 */ /* 0x040fea00078e00ff */
[----:B------:R-:W-:Y:S04]  /*5280*/  @!P0 SHF.R.U32.HI R10, RZ, R5, R10 ;  /* 0x00000005ff0a8219 */ /* 0x000fe8000001160a */
[----:B------:R-:W-:Y:S01]  /*5290*/  @!P0 SEL R0, R3, R10, !P2 ;  /* 0x0000000a03008207 */ /* 0x000fe20005000000 */
[----:B------:R-:W-:Y:S03]  /*52a0*/  IMAD.MOV R10, RZ, RZ, -R3 ;  /* 0x000000ffff0a7224 */ /* 0x000fe600078e0a03 */
[----:B------:R-:W-:Y:S01]  /*52b0*/  @!P0 IADD3 R15, PT, PT, R15, -R0, RZ ;  /* 0x800000000f0f8210 */ /* 0x000fe20007ffe0ff */
[----:B------:R-:W-:Y:S01]  /*52c0*/  @!P0 IMAD R0, R11, R14, R0 ;  /* 0x0000000e0b008224 */ /* 0x000fe200078e0200 */
[----:B------:R-:W-:Y:S01]  /*52d0*/  IADD3 R11, PT, PT, -R9, RZ, RZ ;  /* 0x000000ff090b7210 */ /* 0x000fe20007ffe1ff */
[----:B------:R-:W-:Y:S02]  /*52e0*/  IMAD R13, R2, R10, R13 ;  /* 0x0000000a020d7224 */ /* 0x000fe400078e020d */
[----:B------:R-:W-:Y:S02]  /*52f0*/  @!P0 IMAD R9, R15, R72, R3 ;  /* 0x000000480f098224 */ /* 0x000fe400078e0203 */
[----:B------:R-:W-:Y:S02]  /*5300*/  @!P0 IMAD.MOV.U32 R3, RZ, RZ, R0 ;  /* 0x000000ffff038224 */ /* 0x000fe400078e0000 */
[----:B------:R-:W-:Y:S02]  /*5310*/  IMAD R8, R6, R11, R8 ;  /* 0x0000000b06087224 */ /* 0x000fe400078e0208 */
[----:B------:R-:W-:Y:S02]  /*5320*/  IMAD R13, R3, R2, R13 ;  /* 0x00000002030d7224 */ /* 0x000fe400078e020d */
[----:B------:R-:W-:Y:S02]  /*5330*/  IMAD R8, R9, R6, R8 ;  /* 0x0000000609087224 */ /* 0x000fe400078e0208 */
.L_x_108:
[----:B------:R-:W-:Y:S05]  /*5340*/  BRA.U UP1, `(.L_x_109) ;  /* 0x0000000101107547 */ /* 0x000fea000b800000 */
[----:B------:R-:W-:Y:S04]  /*5350*/  MOV R0, UR14 ;  /* 0x0000000e00007c02 */ /* 0x000fe80008000f00 */
[----:B------:R-:W-:Y:S04]  /*5360*/  SHF.L.U32 R3, R0, 0x1f, RZ ;  /* 0x0000001f00037819 */ /* 0x000fe800000006ff */
[----:B------:R-:W1:Y:S02]  /*5370*/  SYNCS.PHASECHK.TRANS64.TRYWAIT P0, [UR6+0x1d8], R3 ;  /* 0x0001d803ff0075a7 */ /* 0x000e640008001106 */
[----:B-1----:R-:W-:Y:S05]  /*5380*/  @!P0 BRA `(.L_x_110) ;  /* 0x0000006800c08947 */ /* 0x002fea0003800000 */
.L_x_109:
[----:B------:R-:W-:Y:S02]  /*5390*/  R2UR UR27, R21 ;  /* 0x00000000151b72ca */ /* 0x000fe400000e0000 */
[----:B------:R-:W-:Y:S02]  /*53a0*/  R2UR UR26, R20 ;  /* 0x00000000141a72ca */ /* 0x000fe400000e0000 */
[----:B------:R-:W-:Y:S02]  /*53b0*/  ISETP.NE.U32.AND P2, PT, RZ, UR4, PT ;  /* 0x00000004ff007c0c */ /* 0x000fe4000bf45070 */
[----:B------:R-:W-:Y:S02]  /*53c0*/  SHF.L.U32 R12, R31, 0x1f, RZ ;  /* 0x0000001f1f0c7819 */ /* 0x000fe400000006ff */
[----:B------:R-:W-:Y:S05]  /*53d0*/  ISETP.NE.AND.EX P2, PT, RZ, UR5, PT, P2 ;  /* 0x00000005ff007c0c */ /* 0x000fea000bf45320 */
[----:B------:R-:W-:Y:S02]  /*53e0*/  USHF.L.U32 UR27, UR27, 0x7, URZ ;  /* 0x000000071b1b7899 */ /* 0x000fe400080006ff */
[----:B------:R-:W-:Y:S01]  /*53f0*/  UIMAD UR26, UR26, 0xc0, URZ ;  /* 0x000000c01a1a78a4 */ /* 0x000fe2000f8e02ff */
[----:B------:R-:W-:Y:S11]  /*5400*/  BRA.U !UP3, `(.L_x_111) ;  /* 0x000000010b347547 */ /* 0x000ff6000b800000 */
[----:B------:R-:W-:Y:S01]  /*5410*/  UPLOP3.LUT UP0, UPT, UPT, UPT, UP2, 0x80, 0x8 ;  /* 0x000000000008789c */ /* 0x000fe20003f0f020 */
[----:B-1----:R-:W-:Y:S02]  /*5420*/  HFMA2 R0, -RZ, RZ, 0, 5.9604644775390625e-08 ;  /* 0x00000001ff007431 */ /* 0x002fe400000001ff */
[----:B------:R-:W-:Y:S03]  /*5430*/  IMAD.MOV.U32 R167, RZ, RZ, 0x1 ;  /* 0x00000001ffa77424 */ /* 0x000fe600078e00ff */
[----:B------:R-:W-:Y:S05]  /*5440*/  PLOP3.LUT P0, PT, PT, PT, UP0, 0x80, 0x8 ;  /* 0x000000000008781c */ /* 0x000fea0003f0f008 */
[----:B------:R-:W1:Y:S01]  /*5450*/  @UP0 LDCU.64 UR10, c[0x0][0x888] ;  /* 0x00011100ff0a07ac */ /* 0x000e620008000a00 */
[----:B------:R-:W-:Y:S07]  /*5460*/  @UP0 UIMAD UR8, UR36, UR4, URZ ;  /* 0x00000004240802a4 */ /* 0x000fee000f8e02ff */
[----:B------:R-:W-:Y:S01]  /*5470*/  @!P0 PRMT R167, R0, 0x7610, R167 ;  /* 0x0000761000a78816 */ /* 0x000fe200000000a7 */
[----:B-1----:R-:W-:Y:S03]  /*5480*/  @UP0 UIMAD.WIDE UR10, UR8, 0x4, UR10 ;  /* 0x00000004080a08a5 */ /* 0x002fe6000f8e020a */
[----:B------:R-:W1:Y:S03]  /*5490*/  @!UP0 LDCU UR8, c[0x0][0x880] ;  /* 0x00011000ff0887ac */ /* 0x000e660008000800 */
[----:B------:R-:W-:Y:S01]  /*54a0*/  IMAD.U32 R10, RZ, RZ, UR10 ;  /* 0x0000000aff0a7e24 */ /* 0x000fe2000f8e00ff */
[----:B------:R-:W-:Y:S05]  /*54b0*/  MOV R11, UR11 ;  /* 0x0000000b000b7c02 */ /* 0x000fea0008000f00 */
[----:B-----5:R4:W5:Y:S02]  /*54c0*/  @P0 LDG.E R81, desc[UR46][R10.64] ;  /* 0x0000002e0a510981 */ /* 0x020964000c1e1900 */
[----:B-1--4-:R-:W-:Y:S07]  /*54d0*/  @!P0 IMAD.U32 R81, RZ, RZ, UR8 ;  /* 0x00000008ff518e24 */ /* 0x012fee000f8e00ff */
.L_x_111:
[----:B-----5:R-:W-:Y:S01]  /*54e0*/  @!P2 FSETP.EQ.AND P0, PT, R81, RZ, PT ;  /* 0x000000ff5100a20b */ /* 0x020fe20003f02000 */
[----:B------:R-:W-:Y:S01]  /*54f0*/  @!UPT UIADD3 URZ, UPT, UPT, URZ, URZ, URZ ;  /* 0x000000fffffff290 */ /* 0x000fe2000fffe0ff */
[----:B------:R-:W-:Y:S11]  /*5500*/  @!P2 BRA `(.L_x_112) ;  /* 0x000000000014a947 */ /* 0x000ff60003800000 */
[----:B------:R-:W-:Y:S02]  /*5510*/  LOP3.LUT P2, RZ, R167, 0xff, RZ, 0xc0, !PT ;  /* 0x000000ffa7ff7812 */ /* 0x000fe4000784c0ff */
[----:B------:R-:W-:Y:S04]  /*5520*/  PLOP3.LUT P0, PT, PT, PT, UP0, 0x80, 0x8 ;  /* 0x000000000008781c */ /* 0x000fe80003f0f008 */
[----:B------:R-:W-:Y:S07]  /*5530*/  PLOP3.LUT P0, PT, P0, PT, PT, 0x8, 0x80 ;  /* 0x000000000080781c */ /* 0x000fee000070e170 */
[----:B------:R-:W-:Y:S11]  /*5540*/  @P2 FSETP.EQ.AND P0, PT, R81, RZ, PT ;  /* 0x000000ff5100220b */ /* 0x000ff60003f02000 */
[----:B------:R-:W-:Y:S02]  /*5550*/  @!UPT UIADD3 URZ, UPT, UPT, URZ, URZ, URZ ;  /* 0x000000fffffff290 */ /* 0x000fe4000fffe0ff */
.L_x_112:
[----:B------:R-:W4:Y:S01]  /*5560*/  SYNCS.PHASECHK.TRANS64.TRYWAIT P2, [UR6+0x1b8], R12 ;  /* 0x0001b80cff0075a7 */ /* 0x000f220008041106 */
[----:B------:R-:W-:Y:S04]  /*5570*/  ELECT P4, URZ, PT ;  /* 0x0000000000ff782f */ /* 0x000fe80003880000 */
[----:B------:R-:W-:Y:S11]  /*5580*/  PLOP3.LUT P4, PT, P0, P4, PT, 0xf2, 0x2f ;  /* 0x00000000002f781c */ /* 0x000ff60000789e72 */
[----:B------:R-:W-:Y:S02]  /*5590*/  @!UPT UIADD3 URZ, UPT, UPT, URZ, URZ, URZ ;  /* 0x000000fffffff290 */ /* 0x000fe4000fffe0ff */
[----:B--2---:R-:W-:Y:S05]  /*55a0*/  @!P4 IADD3 R9, P0, PT, R32, 0x580, RZ ;  /* 0x000005802009c810 */ /* 0x004fea0007f1e0ff */
[----:B-1----:R-:W-:Y:S01]  /*55b0*/  @!P4 IMAD.X R0, RZ, RZ, R33, P0 ;  /* 0x000000ffff00c224 */ /* 0x002fe200000e0621 */
[----:B----4-:R-:W-:Y:S07]  /*55c0*/  @!P2 BRA `(.L_x_113) ;  /* 0x000000680048a947 */ /* 0x010fee0003800000 */
.L_x_232:
[----:B------:R-:W-:Y:S01]  /*55d0*/  @!P4 R2UR UR8, R0 ;  /* 0x000000000008c2ca */ /* 0x000fe200000e0000 */
[----:B------:R-:W-:Y:S01]  /*55e0*/  VOTEU.ALL UP1, P4 ;  /* 0x0000000000ff7886 */ /* 0x000fe20002020000 */
[----:B------:R-:W-:Y:S01]  /*55f0*/  @!P4 R2UR UR9, R9 ;  /* 0x000000000909c2ca */ /* 0x000fe200000e0000 */
[----:B------:R-:W-:Y:S01]  /*5600*/  @!P4 IMAD.MOV.U32 R0, RZ, RZ, 0x2000 ;  /* 0x00002000ff00c424 */ /* 0x000fe200078e00ff */
[----:B------:R-:W-:Y:S01]  /*5610*/  UMOV UR10, 0x0 ;  /* 0x00000000000a7882 */ /* 0x000fe20000000000 */
[----:B------:R-:W-:Y:S01]  /*5620*/  UMOV UR11, 0x10000000 ;  /* 0x10000000000b7882 */ /* 0x000fe20000000000 */
[----:B------:R-:W-:Y:S01]  /*5630*/  @!UP1 UIADD3 UR24, UPT, UPT, UR6, 0x400, URZ ;  /* 0x0000040006189890 */ /* 0x000fe2000fffe0ff */
[----:B------:R-:W-:Y:S01]  /*5640*/  @!P4 IADD3 R21, P0, PT, R32, 0x580, RZ ;  /* 0x000005802015c810 */ /* 0x000fe20007f1e0ff */
[----:B------:R-:W-:Y:S01]  /*5650*/  VOTEU.ALL UP1, P4 ;  /* 0x0000000000ff7886 */ /* 0x000fe20002020000 */
[----:B------:R-:W-:Y:S03]  /*5660*/  UMOV UR28, UR36 ;  /* 0x00000024001c7c82 */ /* 0x000fe60008000000 */
[----:B------:R-:W-:Y:S02]  /*5670*/  @!P4 IMAD.X R20, RZ, RZ, R33, P0 ;  /* 0x000000ffff14c224 */ /* 0x000fe400000e0621 */
[----:B------:R-:W-:Y:S01]  /*5680*/  IMAD.U32 R11, RZ, RZ, UR8 ;  /* 0x00000008ff0b7e24 */ /* 0x000fe2000f8e00ff */
[----:B------:R-:W-:Y:S01]  /*5690*/  UPRMT UR8, UR37, 0x654, UR25 ;  /* 0x0000065425087896 */ /* 0x000fe20008000019 */
[----:B------:R-:W-:Y:S03]  /*56a0*/  IMAD.U32 R10, RZ, RZ, UR9 ;  /* 0x00000009ff0a7e24 */ /* 0x000fe6000f8e00ff */
[----:B------:R-:W-:Y:S02]  /*56b0*/  @!P4 R2UR UR13, R11 ;  /* 0x000000000b0dc2ca */ /* 0x000fe400000e0000 */
[----:B------:R-:W-:Y:S11]  /*56c0*/  @!P4 R2UR UR12, R10 ;  /* 0x000000000a0cc2ca */ /* 0x000ff600000e0000 */
[----:B------:R-:W-:Y:S02]  /*56d0*/  @!UPT UIADD3 URZ, UPT, UPT, URZ, URZ, URZ ;  /* 0x000000fffffff290 */ /* 0x000fe4000fffe0ff */
[----:B------:R2:W-:Y:S01]  /*56e0*/  @!UP1 UTMALDG.3D [UR24], [UR12], desc[UR10] ;  /* 0x00000a180c0095b4 */ /* 0x0005e20008011000 */
[----:B------:R2:W-:Y:S01]  /*56f0*/  @!P4 SYNCS.ARRIVE.TRANS64.RED.A0TR RZ, [UR6+0x1a0], R0 ;  /* 0x0001a000ffffc9a7 */ /* 0x0005e20008300406 */
[----:B------:R-:W-:Y:S01]  /*5700*/  SYNCS.ARRIVE.TRANS64.RED.A1T0 RZ, [UR8], RZ ;  /* 0x000000ffffff79a7 */ /* 0x000fe20008100408 */
[----:B------:R-:W4:Y:S02]  /*5710*/  SYNCS.PHASECHK.TRANS64.TRYWAIT P2, [UR6+0x1c0], R12 ;  /* 0x0001c00cff0075a7 */ /* 0x000f240008041106 */
[----:B--2-4-:R-:W-:Y:S05]  /*5720*/  @!P2 BRA `(.L_x_114) ;  /* 0x000000680008a947 */ /* 0x014fea0003800000 */
.L_x_234:
[----:B------:R-:W2:Y:S01]  /*5730*/  LDC.64 R14, c[0x0][0xb10] ;  /* 0x0002c400ff0e7b82 */ /* 0x000ea20000000a00 */
[----:B------:R-:W-:Y:S01]  /*5740*/  @!P4 R2UR UR8, R20 ;  /* 0x000000001408c2ca */ /* 0x000fe200000e0000 */
[----:B------:R-:W-:Y:S01]  /*5750*/  VOTEU.ALL UP1, P4 ;  /* 0x0000000000ff7886 */ /* 0x000fe20002020000 */
[----:B------:R-:W-:Y:S01]  /*5760*/  @!P4 R2UR UR9, R21 ;  /* 0x000000001509c2ca */ /* 0x000fe200000e0000 */
[----:B------:R-:W-:Y:S01]  /*5770*/  UMOV UR10, 0x0 ;  /* 0x00000000000a7882 */ /* 0x000fe20000000000 */
[----:B------:R-:W-:Y:S03]  /*5780*/  UMOV UR11, 0x10000000 ;  /* 0x10000000000b7882 */ /* 0x000fe60000000000 */
[----:B------:R-:W4:Y:S01]  /*5790*/  LDC.64 R10, c[0x0][0xb18] ;  /* 0x0002c600ff0a7b82 */ /* 0x000f220000000a00 */
[----:B------:R-:W-:Y:S01]  /*57a0*/  @!UP1 UIADD3 UR18, UPT, UPT, UR26, 0x40, URZ ;  /* 0x000000401a129890 */ /* 0x000fe2000fffe0ff */
[----:B------:R-:W-:Y:S01]  /*57b0*/  @P3 SHF.R.U32.HI R28, RZ, 0x10, R25 ;  /* 0x00000010ff1c3819 */ /* 0x000fe20000011619 */
[----:B------:R-:W-:Y:S01]  /*57c0*/  @!UP1 UIADD3 UR16, UPT, UPT, UR6, 0x2400, URZ ;  /* 0x0000240006109890 */ /* 0x000fe2000fffe0ff */
[----:B------:R-:W-:Y:S01]  /*57d0*/  VIADD R30, R30, 0x1 ;  /* 0x000000011e1e7836 */ /* 0x000fe20000000000 */
[----:B------:R-:W-:Y:S03]  /*57e0*/  VOTEU.ALL UP1, P4 ;  /* 0x0000000000ff7886 */ /* 0x000fe60002020000 */
[----:B------:R-:W5:Y:S01]  /*57f0*/  @!P1 LDC R0, c[0x0][0xb20] ;  /* 0x0002c800ff009b82 */ /* 0x000f620000000800 */
[----:B------:R-:W-:Y:S01]  /*5800*/  UMOV UR19, UR27 ;  /* 0x0000001b00137c82 */ /* 0x000fe20008000000 */
[----:B------:R-:W-:Y:S01]  /*5810*/  IMAD.U32 R21, RZ, RZ, UR8 ;  /* 0x00000008ff157e24 */ /* 0x000fe2000f8e00ff */
[----:B------:R-:W-:Y:S05]  /*5820*/  UMOV UR20, UR36 ;  /* 0x0000002400147c82 */ /* 0x000fea0008000000 */
[----:B-1----:R-:W1:Y:S01]  /*5830*/  @!P1 LDC R3, c[0x0][0xb0c] ;  /* 0x0002c300ff039b82 */ /* 0x002e620000000800 */
[----:B------:R-:W-:Y:S01]  /*5840*/  IMAD.U32 R20, RZ, RZ, UR9 ;  /* 0x00000009ff147e24 */ /* 0x000fe2000f8e00ff */
[----:B------:R-:W-:Y:S01]  /*5850*/  UPRMT UR8, UR37, 0x654, UR17 ;  /* 0x0000065425087896 */ /* 0x000fe20008000011 */
[----:B------:R-:W-:Y:S03]  /*5860*/  @!P4 R2UR UR13, R21 ;  /* 0x00000000150dc2ca */ /* 0x000fe600000e0000 */
[----:B------:R-:W-:Y:S01]  /*5870*/  @!P4 R2UR UR12, R20 ;  /* 0x00000000140cc2ca */ /* 0x000fe200000e0000 */
[----:B------:R-:W-:Y:S11]  /*5880*/  @!P4 IMAD.MOV.U32 R20, RZ, RZ, 0x2000 ;  /* 0x00002000ff14c424 */ /* 0x000ff600078e00ff */
[----:B------:R-:W-:Y:S01]  /*5890*/  @!UPT UIADD3 URZ, UPT, UPT, URZ, URZ, URZ ;  /* 0x000000fffffff290 */ /* 0x000fe2000fffe0ff */
[----:B------:R1:W-:Y:S01]  /*58a0*/  @!UP1 UTMALDG.3D [UR16], [UR12], desc[UR10] ;  /* 0x00000a100c0095b4 */ /* 0x0003e20008011000 */
[----:B------:R1:W-:Y:S02]  /*58b0*/  @!P4 SYNCS.ARRIVE.TRANS64.RED.A0TR RZ, [UR6+0x1a8], R20 ;  /* 0x0001a814ffffc9a7 */ /* 0x0003e40008300406 */
[----:B-1----:R-:W-:Y:S01]  /*58c0*/  @!P1 ISETP.NE.AND P2, PT, R3, 0x1, PT ;  /* 0x000000010300980c */ /* 0x002fe20003f45270 */
[C---:B--2---:R-:W-:Y:S01]  /*58d0*/  @!P1 IMAD.HI.U32 R14, R13.reuse, R14, RZ ;  /* 0x0000000e0d0e9227 */ /* 0x044fe200078e00ff */
[----:B----4-:R-:W-:Y:S03]  /*58e0*/  @!P1 ISETP.NE.AND P0, PT, R10, 0x1, PT ;  /* 0x000000010a00980c */ /* 0x010fe60003f05270 */
[C---:B------:R-:W-:Y:S01]  /*58f0*/  @!P1 IMAD.HI.U32 R11, R8.reuse, R11, RZ ;  /* 0x0000000b080b9227 */ /* 0x040fe200078e00ff */
[----:B------:R-:W-:Y:S04]  /*5900*/  @!P1 SHF.R.U32.HI R14, RZ, R15, R14 ;  /* 0x0000000fff0e9219 */ /* 0x000fe8000001160e */
[----:B-----5:R-:W-:Y:S01]  /*5910*/  @!P1 SHF.R.U32.HI R9, RZ, R0, R11 ;  /* 0x00000000ff099219 */ /* 0x020fe2000001160b */
[----:B------:R-:W-:Y:S01]  /*5920*/  SYNCS.ARRIVE.TRANS64.RED.A1T0 RZ, [UR8], RZ ;  /* 0x000000ffffff79a7 */ /* 0x000fe20008100408 */
[----:B------:R-:W-:Y:S02]  /*5930*/  @!P1 SEL R14, R13, R14, !P2 ;  /* 0x0000000e0d0e9207 */ /* 0x000fe40005000000 */
[----:B------:R-:W-:Y:S01]  /*5940*/  @!P1 SEL R9, R8, R9, !P0 ;  /* 0x0000000908099207 */ /* 0x000fe20004000000 */
[----:B------:R-:W1:Y:S04]  /*5950*/  SYNCS.PHASECHK.TRANS64.TRYWAIT P5, [UR6+0x1c8], R12 ;  /* 0x0001c80cff0075a7 */ /* 0x000e6800080a1106 */
[----:B------:R-:W-:Y:S02]  /*5960*/  @!P1 IMAD.IADD R0, R9, 0x1, -R14 ;  /* 0x0000000109009824 */ /* 0x000fe400078e0a0e */
[----:B------:R-:W-:Y:S02]  /*5970*/  @!P1 IMAD.IADD R9, R14, 0x1, -R9 ;  /* 0x000000010e099824 */ /* 0x000fe400078e0a09 */
[----:B------:R-:W-:Y:S02]  /*5980*/  @!P1 IMAD R13, R0, R3, R13 ;  /* 0x00000003000d9224 */ /* 0x000fe400078e020d */
[----:B------:R-:W-:Y:S01]  /*5990*/  @!P1 IMAD R8, R9, R10, R8 ;  /* 0x0000000a09089224 */ /* 0x000fe200078e0208 */
[----:B-1----:R-:W-:Y:S06]  /*59a0*/  @!P5 BRA `(.L_x_115) ;  /* 0x000000640080d947 */ /* 0x002fec0003800000 */
.L_x_236:
[----:B-1----:R-:W-:Y:S01]  /*59b0*/  @!P4 IADD3 R3, P0, PT, R32, 0x580, RZ ;  /* 0x000005802003c810 */ /* 0x002fe20007f1e0ff */
[----:B------:R-:W-:Y:S01]  /*59c0*/  VOTEU.ALL UP1, P4 ;  /* 0x0000000000ff7886 */ /* 0x000fe20002020000 */
[----:B------:R-:W-:Y:S01]  /*59d0*/  UMOV UR20, 0x0 ;  /* 0x0000000000147882 */ /* 0x000fe20000000000 */
[----:B------:R-:W-:Y:S01]  /*59e0*/  UMOV UR21, 0x10000000 ;  /* 0x1000000000157882 */ /* 0x000fe20000000000 */
[----:B------:R-:W-:Y:S01]  /*59f0*/  @!P4 R2UR UR9, R3 ;  /* 0x000000000309c2ca */ /* 0x000fe200000e0000 */
[----:B------:R-:W-:Y:S01]  /*5a00*/  @!P4 IMAD.X R0, RZ, RZ, R33, P0 ;  /* 0x000000ffff00c224 */ /* 0x000fe200000e0621 */
[----:B------:R-:W-:Y:S01]  /*5a10*/  @!UP1 UIADD3 UR10, UPT, UPT, UR26, 0x80, URZ ;  /* 0x000000801a0a9890 */ /* 0x000fe2000fffe0ff */
[----:B------:R-:W-:Y:S01]  /*5a20*/  ISETP.NE.AND P0, PT, R30, 0x2, PT ;  /* 0x000000021e00780c */ /* 0x000fe20003f05270 */
[----:B------:R-:W-:Y:S01]  /*5a30*/  UMOV UR11, UR27 ;  /* 0x0000001b000b7c82 */ /* 0x000fe20008000000 */
[----:B------:R-:W-:Y:S01]  /*5a40*/  UMOV UR12, UR36 ;  /* 0x00000024000c7c82 */ /* 0x000fe20008000000 */
[----:B------:R-:W-:Y:S01]  /*5a50*/  @!P4 R2UR UR8, R0 ;  /* 0x000000000008c2ca */ /* 0x000fe200000e0000 */
[----:B------:R-:W-:Y:S01]  /*5a60*/  IMAD.IADD R20, R8, 0x1, R143 ;  /* 0x0000000108147824 */ /* 0x000fe200078e028f */
[----:B------:R-:W-:Y:S01]  /*5a70*/  @P3 R2UR UR36, R28 ;  /* 0x000000001c2432ca */ /* 0x000fe200000e0000 */
[----:B------:R-:W-:Y:S01]  /*5a80*/  IMAD.IADD R21, R13, 0x1, R166 ;  /* 0x000000010d157824 */ /* 0x000fe200078e02a6 */
[----:B------:R-:W-:Y:S02]  /*5a90*/  SEL R0, RZ, 0x1, P0 ;  /* 0x00000001ff007807 */ /* 0x000fe40000000000 */
[----:B------:R-:W-:Y:S01]  /*5aa0*/  LOP3.LUT R31, R31, 0x1, RZ, 0x3c, !PT ;  /* 0x000000011f1f7812 */ /* 0x000fe200078e3cff */
[----:B------:R-:W-:Y:S01]  /*5ab0*/  IMAD.U32 R10, RZ, RZ, UR9 ;  /* 0x00000009ff0a7e24 */ /* 0x000fe2000f8e00ff */
[----:B------:R-:W-:Y:S01]  /*5ac0*/  @!UP1 UIADD3 UR9, UPT, UPT, UR6, 0x1b0, URZ ;  /* 0x000001b006099890 */ /* 0x000fe2000fffe0ff */
[----:B------:R-:W-:Y:S02]  /*5ad0*/  LOP3.LUT R29, R29, R0, RZ, 0x3c, !PT ;  /* 0x000000001d1d7212 */ /* 0x000fe400078e3cff */
[----:B------:R-:W-:Y:S02]  /*5ae0*/  SEL R30, R30, RZ, P0 ;  /* 0x000000ff1e1e7207 */ /* 0x000fe40000000000 */
[----:B------:R-:W-:Y:S01]  /*5af0*/  IMAD.U32 R11, RZ, RZ, UR8 ;  /* 0x00000008ff0b7e24 */ /* 0x000fe2000f8e00ff */
[----:B------:R-:W-:Y:S01]  /*5b00*/  @!P4 R2UR UR18, R10 ;  /* 0x000000000a12c2ca */ /* 0x000fe200000e0000 */
[----:B------:R-:W-:Y:S01]  /*5b10*/  @!UP1 UIADD3 UR8, UPT, UPT, UR6, 0x4400, URZ ;  /* 0x0000440006089890 */ /* 0x000fe2000fffe0ff */
[----:B------:R-:W-:Y:S02]  /*5b20*/  VOTEU.ALL UP1, P4 ;  /* 0x0000000000ff7886 */ /* 0x000fe40002020000 */
[----:B------:R-:W-:Y:S11]  /*5b30*/  @!P4 R2UR UR19, R11 ;  /* 0x000000000b13c2ca */ /* 0x000ff600000e0000 */
[----:B------:R-:W-:Y:S02]  /*5b40*/  @!UPT UIADD3 URZ, UPT, UPT, URZ, URZ, URZ ;  /* 0x000000fffffff290 */ /* 0x000fe4000fffe0ff */
[----:B------:R4:W-:Y:S01]  /*5b50*/  @!UP1 UTMALDG.3D [UR8], [UR18], desc[UR20] ;  /* 0x00001408120095b4 */ /* 0x0009e20008011000 */
[----:B------:R4:W-:Y:S01]  /*5b60*/  @!P4 SYNCS.ARRIVE.TRANS64.RED.A0TR RZ, [UR6+0x1b0], R23 ;  /* 0x0001b017ffffc9a7 */ /* 0x0009e20008300406 */
[----:B------:R-:W-:Y:S01]  /*5b70*/  UPLOP3.LUT UP1, UPT, UPT, UPT, UPT, 0x80, 0x8 ;  /* 0x000000000008789c */ /* 0x000fe20003f2f070 */
[----:B------:R-:W-:Y:S01]  /*5b80*/  SYNCS.ARRIVE.TRANS64.RED.A1T0 RZ, [UR7], RZ ;  /* 0x000000ffffff79a7 */ /* 0x000fe20008100407 */
[----:B------:R-:W-:Y:S09]  /*5b90*/  @P3 BRA `(.L_x_116) ;  /* 0xfffffff000f03947 */ /* 0x000ff2000383ffff */
[----:B------:R-:W-:-:S04]  /*5ba0*/  SHF.L.U32 R3, R31, 0x1f, RZ ;  /* 0x0000001f1f037819 */ /* 0x000fc800000006ff */
[----:B------:R-:W1:Y:S02]  /*5bb0*/  SYNCS.PHASECHK.TRANS64.TRYWAIT P0, [UR6+0x1b8], R3 ;  /* 0x0001b803ff0075a7 */ /* 0x000e640008001106 */
[----:B-1----:R-:W-:Y:S05]  /*5bc0*/  @!P0 BRA `(.L_x_117) ;  /* 0x0000006400108947 */ /* 0x002fea0003800000 */
.L_x_238:
[----:B------:R-:W2:Y:S02]  /*5bd0*/  SYNCS.PHASECHK.TRANS64.TRYWAIT P0, [UR6+0x1c0], R3 ;  /* 0x0001c003ff0075a7 */ /* 0x000ea40008001106 */
[----:B--2---:R-:W-:Y:S05]  /*5be0*/  @!P0 BRA `(.L_x_118) ;  /* 0x0000006400208947 */ /* 0x004fea0003800000 */
.L_x_240:
[----:B-1----:R-:W-:-:S07]  /*5bf0*/  MOV R0, UR6 ;  /* 0x0000000600007c02 */ /* 0x002fce0008000f00 */
.L_x_119:
[----:B-1----:R-:W-:-:S04]  /*5c00*/  SHF.L.U32 R3, R31, 0x1f, RZ ;  /* 0x0000001f1f037819 */ /* 0x002fc800000006ff */
[----:B------:R1:W2:Y:S03]  /*5c10*/  SYNCS.PHASECHK.TRANS64.TRYWAIT P0, [R0+URZ+0x1c8], R3 ;  /* 0x0001c803000075a7 */ /* 0x0002a600080011ff */
[----:B--2---:R-:W-:Y:S05]  /*5c20*/  @!P0 NANOSLEEP.SYNCS 0x989680 ;  /* 0x009896800000895d */ /* 0x004fea0003900000 */
[----:B------:R-:W2:Y:S02]  /*5c30*/  @!P0 SYNCS.PHASECHK.TRANS64 P0, [R0+URZ+0x1c8], R3 ;  /* 0x0001c803000085a7 */ /* 0x000ea400080010ff */
[----:B--2-4-:R-:W-:Y:S05]  /*5c40*/  @P0 EXIT ;  /* 0x000000000000094d */ /* 0x014fea0003800000 */
[----:B------:R-:W-:Y:S05]  /*5c50*/  BRA `(.L_x_119) ;  /* 0xfffffffc00e87947 */ /* 0x000fea000383ffff */
.L_x_106:
[----:B------:R-:W-:-:S06]  /*5c60*/  UISETP.GE.AND UP1, UPT, UR10, 0x4, UPT ;  /* 0x000000040a00788c */ /* 0x000fcc000bf26270 */
[----:B------:R-:W-:-:S13]  /*5c70*/  PLOP3.LUT P0, PT, PT, PT, UP1, 0x80, 0x8 ;  /* 0x000000000008781c */ /* 0x000fda0003f0f018 */
[----:B------:R-:W-:Y:S05]  /*5c80*/  @!P0 EXIT ;  /* 0x000000000000894d */ /* 0x000fea0003800000 */
[----:B------:R-:W-:Y:S01]  /*5c90*/  BAR.SYNC.DEFER_BLOCKING 0x6, 0xa0 ;  /* 0x0182800000007b1d */ /* 0x000fe20000010000 */
[C---:B------:R-:W-:Y:S01]  /*5ca0*/  IMAD.SHL.U32 R0, R180.reuse, 0x40, RZ ;  /* 0x00000040b4007824 */ /* 0x040fe200078e00ff */
[C---:B------:R-:W-:Y:S01]  /*5cb0*/  LOP3.LUT R183, R180.reuse, 0x60, RZ, 0xc0, !PT ;  /* 0x00000060b4b77812 */ /* 0x040fe200078ec0ff */
[C---:B------:R-:W-:Y:S01]  /*5cc0*/  IMAD.SHL.U32 R181, R180.reuse, 0x8, RZ ;  /* 0x00000008b4b57824 */ /* 0x040fe200078e00ff */
[C---:B------:R-:W-:Y:S01]  /*5cd0*/  LOP3.LUT R182, R180.reuse, 0x2, RZ, 0xc0, !PT ;  /* 0x00000002b4b67812 */ /* 0x040fe200078ec0ff */
[----:B------:R-:W-:Y:S01]  /*5ce0*/  IMAD.U32 R2, R180, 0x10000, RZ ;  /* 0x00010000b4027824 */ /* 0x000fe200078e00ff */
[----:B------:R-:W-:Y:S02]  /*5cf0*/  UMOV UR49, 0x400 ;  /* 0x0000040000317882 */ /* 0x000fe40000000000 */
[----:B------:R-:W1:Y:S01]  /*5d00*/  LDC R173, c[0x0][0x370] ;  /* 0x0000dc00ffad7b82 */ /* 0x000e620000000800 */
[----:B------:R-:W-:Y:S01]  /*5d10*/  ULEA UR49, UR37, UR49, 0x18 ;  /* 0x0000003125317291 */ /* 0x000fe2000f8ec0ff */
[----:B------:R-:W-:Y:S01]  /*5d20*/  LOP3.LUT R4, R0, 0x180, RZ, 0xc0, !PT ;  /* 0x0000018000047812 */ /* 0x000fe200078ec0ff */
[----:B------:R-:W-:Y:S01]  /*5d30*/  HFMA2 R178, -RZ, RZ, 0, 0 ;  /* 0x00000000ffb27431 */ /* 0x000fe200000001ff */
[----:B------:R-:W-:Y:S01]  /*5d40*/  LOP3.LUT R2, R2, 0x600000, RZ, 0xc0, !PT ;  /* 0x0060000002027812 */ /* 0x000fe200078ec0ff */
[----:B------:R-:W-:Y:S01]  /*5d50*/  UIADD3 UR48, UPT, UPT, UR49, 0x400, URZ ;  /* 0x0000040031307890 */ /* 0x000fe2000fffe0ff */
[----:B------:R-:W-:Y:S01]  /*5d60*/  LOP3.LUT R181, R4, 0x30, R181, 0xf8, !PT ;  /* 0x0000003004b57812 */ /* 0x000fe200078ef8b5 */
[----:B------:R-:W-:Y:S01]  /*5d70*/  IMAD.MOV.U32 R79, RZ, RZ, RZ ;  /* 0x000000ffff4f7224 */ /* 0x000fe200078e00ff */
[----:B------:R-:W2:Y:S01]  /*5d80*/  LDC R74, c[0x0][0xb0c] ;  /* 0x0002c300ff4a7b82 */ /* 0x000ea20000000800 */
[----:B------:R-:W-:Y:S01]  /*5d90*/  LOP3.LUT R180, R180, 0x4, RZ, 0xc0, !PT ;  /* 0x00000004b4b47812 */ /* 0x000fe200078ec0ff */
[----:B------:R-:W-:Y:S01]  /*5da0*/  IMAD.MOV.U32 R186, RZ, RZ, RZ ;  /* 0x000000ffffba7224 */ /* 0x000fe200078e00ff */
[----:B------:R-:W-:-:S02]  /*5db0*/  LOP3.LUT R181, R181, 0x1e40, R0, 0xf8, !PT ;  /* 0x00001e40b5b57812 */ /* 0x000fc400078ef800 */
[----:B------:R-:W-:Y:S01]  /*5dc0*/  CS2R R176, SRZ ;  /* 0x0000000000b07805 */ /* 0x000fe2000001ff00 */
[----:B------:R-:W-:Y:S01]  /*5dd0*/  IMAD.MOV.U32 R175, RZ, RZ, RZ ;  /* 0x000000ffffaf7224 */ /* 0x000fe200078e00ff */
[C---:B------:R-:W-:Y:S01]  /*5de0*/  IADD3 R179, PT, PT, -R180.reuse, 0x2, RZ ;  /* 0x00000002b4b37810 */ /* 0x040fe20007ffe1ff */
[----:B------:R-:W-:Y:S01]  /*5df0*/  IMAD.MOV R171, RZ, RZ, -R182 ;  /* 0x000000ffffab7224 */ /* 0x000fe200078e0ab6 */
[----:B------:R-:W3:Y:S01]  /*5e00*/  LDC R169, c[0x0][0xb20] ;  /* 0x0002c800ffa97b82 */ /* 0x000ee20000000800 */
[----:B------:R-:W4:Y:S01]  /*5e10*/  LDS R3, [UR49+0x270] ;  /* 0x00027031ff037984 */ /* 0x000f220008000800 */
[----:B------:R-:W-:Y:S01]  /*5e20*/  IADD3 R170, PT, PT, -R180, RZ, RZ ;  /* 0x000000ffb4aa7210 */ /* 0x000fe20007ffe1ff */
[----:B------:R-:W-:Y:S01]  /*5e30*/  VIADD R181, R181, UR48 ;  /* 0x00000030b5b57c36 */ /* 0x000fe20008000000 */
[----:B------:R-:W1:Y:S04]  /*5e40*/  LDCU.64 UR52, c[0x0][0x348] ;  /* 0x00006900ff3477ac */ /* 0x000e680008000a00 */
[----:B------:R-:W1:Y:S01]  /*5e50*/  LDC R73, c[0x0][0xb30] ;  /* 0x0002cc00ff497b82 */ /* 0x000e620000000800 */
[----:B------:R-:W1:Y:S01]  /*5e60*/  LDCU.64 UR38, c[0x0][0x888] ;  /* 0x00011100ff2677ac */ /* 0x000e620008000a00 */
[----:B------:R-:W1:Y:S06]  /*5e70*/  LDCU.64 UR44, c[0x0][0x890] ;  /* 0x00011200ff2c77ac */ /* 0x000e6c0008000a00 */
[----:B------:R-:W1:Y:S01]  /*5e80*/  LDC.64 R164, c[0x0][0xb10] ;  /* 0x0002c400ffa47b82 */ /* 0x000e620000000a00 */
[----:B------:R-:W-:Y:S01]  /*5e90*/  UIADD3 UR50, UPT, UPT, UR49, 0x6400, URZ ;  /* 0x0000640031327890 */ /* 0x000fe2000fffe0ff */
[----:B------:R-:W-:-:S06]  /*5ea0*/  UMOV UR54, URZ ;  /* 0x000000ff00367c82 */ /* 0x000fcc0008000000 */
[----:B------:R-:W1:Y:S08]  /*5eb0*/  LDC.64 R70, c[0x0][0xb18] ;  /* 0x0002c600ff467b82 */ /* 0x000e700000000a00 */
[----:B------:R-:W1:Y:S08]  /*5ec0*/  LDC.64 R68, c[0x0][0xb28] ;  /* 0x0002ca00ff447b82 */ /* 0x000e700000000a00 */
[----:B------:R-:W1:Y:S01]  /*5ed0*/  LDC.64 R162, c[0x0][0x8b0] ;  /* 0x00022c00ffa27b82 */ /* 0x000e620000000a00 */
[----:B----4-:R-:W-:-:S07]  /*5ee0*/  IMAD.IADD R2, R3, 0x1, R2 ;  /* 0x0000000103027824 */ /* 0x010fce00078e0202 */
[----:B------:R-:W4:Y:S08]  /*5ef0*/  LDC.64 R160, c[0x0][0x8a8] ;  /* 0x00022a00ffa07b82 */ /* 0x000f300000000a00 */
[----:B--23--:R-:W1:Y:S02]  /*5f00*/  LDC R172, c[0x0][0x374] ;  /* 0x0000dd00ffac7b82 */ /* 0x00ce640000000800 */
.L_x_158:
[C---:B------:R-:W-:Y:S02]  /*5f10*/  LEA R0, R186.reuse, UR49, 0x3 ;  /* 0x00000031ba007c11 */ /* 0x040fe4000f8e18ff */
[----:B------:R-:W-:Y:S02]  /*5f20*/  SHF.L.U32 R3, R177, 0x1f, RZ ;  /* 0x0000001fb1037819 */ /* 0x000fe400000006ff */
[----:B------:R-:W-:Y:S02]  /*5f30*/  LEA R16, R186, UR49, 0x4 ;  /* 0x00000031ba107c11 */ /* 0x000fe4000f8e20ff */
[----:B------:R-:W2:Y:S02]  /*5f40*/  SYNCS.PHASECHK.TRANS64.TRYWAIT P0, [R0+URZ+0x1e0], R3 ;  /* 0x0001e003000075a7 */ /* 0x000ea400080011ff */
[----:B--2---:R-:W-:Y:S05]  /*5f50*/  @!P0 BRA `(.L_x_120) ;  /* 0x00000060005c8947 */ /* 0x004fea0003800000 */
.L_x_241:
[----:B------:R-:W3:Y:S01]  /*5f60*/  LDC.64 R14, c[0x0][0xb10] ;  /* 0x0002c400ff0e7b82 */ /* 0x000ee20000000a00 */
[----:B------:R-:W4:Y:S01]  /*5f70*/  LDS.128 R16, [R16+0x250] ;  /* 0x0002500010107984 */ /* 0x000f220000000c00 */
[----:B-1----:R-:W-:Y:S01]  /*5f80*/  ISETP.NE.AND P1, PT, R73, 0x1, PT ;  /* 0x000000014900780c */ /* 0x002fe20003f25270 */
[----:B--2---:R-:W-:Y:S01]  /*5f90*/  VIADD R0, R0, 0x1f0 ;  /* 0x000001f000007836 */ /* 0x004fe20000000000 */
[----:B------:R-:W-:Y:S04]  /*5fa0*/  ISETP.GE.AND P0, PT, R72, 0x1, PT ;  /* 0x000000014800780c */ /* 0x000fe80003f06270 */
[----:B------:R-:W1:Y:S01]  /*5fb0*/  LDC.64 R12, c[0x0][0xb18] ;  /* 0x0002c600ff0c7b82 */ /* 0x000e620000000a00 */
[----:B------:R-:W-:Y:S01]  /*5fc0*/  PRMT R0, RZ, 0x654, R0 ;  /* 0x00000654ff007816 */ /* 0x000fe20000000000 */
[----:B------:R-:W-:Y:S01]  /*5fd0*/  @!PT LDS RZ, [RZ] ;  /* 0x00000000fffff984 */ /* 0x000fe20000000800 */
[----:B------:R-:W-:Y:S01]  /*5fe0*/  @!PT LDS RZ, [RZ] ;  /* 0x00000000fffff984 */ /* 0x000fe20000000800 */
[----:B------:R-:W-:Y:S01]  /*5ff0*/  @!PT LDS RZ, [RZ] ;  /* 0x00000000fffff984 */ /* 0x000fe20000000800 */
[----:B------:R-:W-:Y:S01]  /*6000*/  @!PT LDS RZ, [RZ] ;  /* 0x00000000fffff984 */ /* 0x000fe20000000800 */
[----:B------:R2:W-:Y:S06]  /*6010*/  MEMBAR.ALL.CTA ;  /* 0x0000000000007992 */ /* 0x0005ec0000008000 */
[----:B--2---:R-:W2:Y:S01]  /*6020*/  FENCE.VIEW.ASYNC.S ;  /* 0x00000000000073c6 */ /* 0x004ea20000000000 */
[----:B------:R-:W1:Y:S08]  /*6030*/  @!P1 LDC R11, c[0x0][0xb20] ;  /* 0x0002c800ff0b9b82 */ /* 0x000e700000000800 */
[----:B------:R-:W1:Y:S01]  /*6040*/  @!P1 LDC R10, c[0x0][0xb0c] ;  /* 0x0002c300ff0a9b82 */ /* 0x000e620000000800 */
[----:B--2---:R2:W-:Y:S01]  /*6050*/  SYNCS.ARRIVE.TRANS64.RED.A1T0 RZ, [R0+URZ], RZ ;  /* 0x000000ff00ff79a7 */ /* 0x0045e200081004ff */
[----:B----4-:R-:W-:Y:S04]  /*6060*/  LOP3.LUT P4, RZ, R18, 0x1, RZ, 0xc0, !PT ;  /* 0x0000000112ff7812 */ /* 0x010fe8000788c0ff */
[----:B------:R-:W-:Y:S09]  /*6070*/  P2R R184, PR, RZ, 0x10 ;  /* 0x00000010ffb87803 */ /* 0x000ff20000000000 */
[----:B------:R-:W-:Y:S02]  /*6080*/  @P4 MOV R77, R16 ;  /* 0x00000010004d4202 */ /* 0x000fe40000000f00 */
[----:B------:R-:W-:Y:S01]  /*6090*/  @P4 LOP3.LUT R75, R17, 0xffff, RZ, 0xc0, !PT ;  /* 0x0000ffff114b4812 */ /* 0x000fe200078ec0ff */
[----:B--23--:R-:W-:Y:S06]  /*60a0*/  @!P0 BRA `(.L_x_121) ;  /* 0x0000000000a48947 */ /* 0x00cfec0003800000 */
[----:B------:R-:W-:Y:S01]  /*60b0*/  IMAD.HI.U32 R24, R172, R71, RZ ;  /* 0x00000047ac187227 */ /* 0x000fe200078e00ff */
[----:B------:R-:W-:Y:S02]  /*60c0*/  ISETP.NE.AND P0, PT, R70, 0x1, PT ;  /* 0x000000014600780c */ /* 0x000fe40003f05270 */
[----:B------:R-:W-:Y:S01]  /*60d0*/  ISETP.NE.AND P2, PT, R72, 0x1, PT ;  /* 0x000000014800780c */ /* 0x000fe20003f45270 */
[-C--:B------:R-:W-:Y:S01]  /*60e0*/  IMAD.HI.U32 R22, R173, R164.reuse, RZ ;  /* 0x000000a4ad167227 */ /* 0x080fe200078e00ff */
[----:B------:R-:W-:Y:S02]  /*60f0*/  SHF.R.U32.HI R23, RZ, R169, R24 ;  /* 0x000000a9ff177219 */ /* 0x000fe40000011618 */
[----:B------:R-:W-:Y:S01]  /*6100*/  ISETP.NE.AND P3, PT, R74, 0x1, PT ;  /* 0x000000014a00780c */ /* 0x000fe20003f65270 */
[----:B------:R-:W-:Y:S01]  /*6110*/  IMAD.HI.U32 R28, R75, R71, RZ ;  /* 0x000000474b1c7227 */ /* 0x000fe200078e00ff */
[----:B------:R-:W-:Y:S02]  /*6120*/  SHF.R.U32.HI R22, RZ, R165, R22 ;  /* 0x000000a5ff167219 */ /* 0x000fe40000011616 */
[----:B------:R-:W-:Y:S01]  /*6130*/  SEL R3, R172, R23, !P0 ;  /* 0x00000017ac037207 */ /* 0x000fe20004000000 */
[----:B------:R-:W-:Y:S01]  /*6140*/  IMAD.HI.U32 R26, R77, R164, RZ ;  /* 0x000000a44d1a7227 */ /* 0x000fe200078e00ff */
[----:B------:R-:W-:Y:S03]  /*6150*/  SEL R7, R173, R22, !P3 ;  /* 0x00000016ad077207 */ /* 0x000fe60005800000 */
[-C--:B------:R-:W-:Y:S01]  /*6160*/  IMAD.HI.U32 R22, R3, R68.reuse, RZ ;  /* 0x0000004403167227 */ /* 0x080fe200078e00ff */
[----:B------:R-:W-:Y:S03]  /*6170*/  SHF.R.U32.HI R26, RZ, R165, R26 ;  /* 0x000000a5ff1a7219 */ /* 0x000fe6000001161a */
[----:B------:R-:W-:Y:S01]  /*6180*/  IMAD.HI.U32 R24, R7, R68, RZ ;  /* 0x0000004407187227 */ /* 0x000fe200078e00ff */
[----:B------:R-:W-:Y:S02]  /*6190*/  @P2 SHF.R.U32.HI R3, RZ, R69, R22 ;  /* 0x00000045ff032219 */ /* 0x000fe40000011616 */
[----:B------:R-:W-:Y:S02]  /*61a0*/  SHF.R.U32.HI R22, RZ, R169, R28 ;  /* 0x000000a9ff167219 */ /* 0x000fe4000001161c */
[----:B------:R-:W-:Y:S01]  /*61b0*/  @P2 SHF.R.U32.HI R7, RZ, R69, R24 ;  /* 0x00000045ff072219 */ /* 0x000fe20000011618 */
[C---:B------:R-:W-:Y:S01]  /*61c0*/  IMAD R4, R72.reuse, R3, RZ ;  /* 0x0000000348047224 */ /* 0x040fe200078e02ff */
[----:B------:R-:W-:Y:S02]  /*61d0*/  SEL R5, R75, R22, !P0 ;  /* 0x000000164b057207 */ /* 0x000fe40004000000 */
[----:B------:R-:W-:Y:S01]  /*61e0*/  SEL R3, R77, R26, !P3 ;  /* 0x0000001a4d037207 */ /* 0x000fe20005800000 */
[----:B------:R-:W-:Y:S01]  /*61f0*/  IMAD R6, R72, R7, RZ ;  /* 0x0000000748067224 */ /* 0x000fe200078e02ff */
[C---:B------:R-:W-:Y:S01]  /*6200*/  ISETP.GE.AND P0, PT, R5.reuse, R4, PT ;  /* 0x000000040500720c */ /* 0x040fe20003f06270 */
[----:B------:R-:W-:Y:S03]  /*6210*/  IMAD.HI.U32 R8, R5, R68, RZ ;  /* 0x0000004405087227 */ /* 0x000fe600078e00ff */
[----:B------:R-:W-:Y:S01]  /*6220*/  ISETP.GE.OR P0, PT, R3, R6, P0 ;  /* 0x000000060300720c */ /* 0x000fe20000706670 */
[----:B------:R-:W-:Y:S01]  /*6230*/  IMAD.MOV R6, RZ, RZ, -R3 ;  /* 0x000000ffff067224 */ /* 0x000fe200078e0a03 */
[-C--:B------:R-:W-:Y:S03]  /*6240*/  SHF.R.U32.HI R8, RZ, R69.reuse, R8 ;  /* 0x00000045ff087219 */ /* 0x080fe60000011608 */
[----:B------:R-:W-:Y:S01]  /*6250*/  IMAD R77, R74, R6, R77 ;  /* 0x000000064a4d7224 */ /* 0x000fe200078e024d */
[----:B------:R-:W-:Y:S05]  /*6260*/  SEL R9, R5, R8, !P2 ;  /* 0x0000000805097207 */ /* 0x000fea0005000000 */
[----:B------:R-:W-:Y:S02]  /*6270*/  IMAD.MOV R8, RZ, RZ, -R9 ;  /* 0x000000ffff087224 */ /* 0x000fe400078e0a09 */
[C---:B------:R-:W-:Y:S04]  /*6280*/  @!P0 IMAD.HI.U32 R4, R3.reuse, R68, RZ ;  /* 0x0000004403048227 */ /* 0x040fe800078e00ff */
[----:B------:R-:W-:Y:S01]  /*6290*/  IMAD R8, R72, R8, R5 ;  /* 0x0000000848087224 */ /* 0x000fe200078e0205 */
[----:B------:R-:W-:Y:S04]  /*62a0*/  @!P0 SHF.R.U32.HI R4, RZ, R69, R4 ;  /* 0x00000045ff048219 */ /* 0x000fe80000011604 */
[----:B------:R-:W-:Y:S02]  /*62b0*/  @!P0 SEL R0, R3, R4, !P2 ;  /* 0x0000000403008207 */ /* 0x000fe40005000000 */
[----:B------:R-:W-:Y:S02]  /*62c0*/  IADD3 R4, PT, PT, -R5, RZ, RZ ;  /* 0x000000ff05047210 */ /* 0x000fe40007ffe1ff */
[----:B------:R-:W-:Y:S01]  /*62d0*/  @!P0 IADD3 R9, PT, PT, R9, -R0, RZ ;  /* 0x8000000009098210 */ /* 0x000fe20007ffe0ff */
[----:B------:R-:W-:Y:S02]  /*62e0*/  @!P0 IMAD R0, R7, R8, R0 ;  /* 0x0000000807008224 */ /* 0x000fe400078e0200 */
[----:B------:R-:W-:Y:S02]  /*62f0*/  IMAD R75, R70, R4, R75 ;  /* 0x00000004464b7224 */ /* 0x000fe400078e024b */
[----:B------:R-:W-:Y:S02]  /*6300*/  @!P0 IMAD R5, R9, R72, R3 ;  /* 0x0000004809058224 */ /* 0x000fe400078e0203 */
[----:B------:R-:W-:Y:S04]  /*6310*/  @!P0 IMAD.MOV.U32 R3, RZ, RZ, R0 ;  /* 0x000000ffff038224 */ /* 0x000fe800078e0000 */
[----:B------:R-:W-:Y:S02]  /*6320*/  IMAD R77, R3, R74, R77 ;  /* 0x0000004a034d7224 */ /* 0x000fe400078e024d */
[----:B------:R-:W-:Y:S07]  /*6330*/  IMAD R75, R5, R70, R75 ;  /* 0x00000046054b7224 */ /* 0x000fee00078e024b */
.L_x_121:
[----:B-1----:R-:W-:Y:S01]  /*6340*/  @!P1 ISETP.NE.AND P0, PT, R12, 0x1, PT ;  /* 0x000000010c00980c */ /* 0x002fe20003f05270 */
[----:B------:R-:W-:Y:S01]  /*6350*/  @!P1 IMAD.HI.U32 R4, R75, R13, RZ ;  /* 0x0000000d4b049227 */ /* 0x000fe200078e00ff */
[----:B------:R-:W-:Y:S01]  /*6360*/  @!P1 ISETP.NE.AND P2, PT, R10, 0x1, PT ;  /* 0x000000010a00980c */ /* 0x000fe20003f45270 */
[----:B------:R-:W-:Y:S01]  /*6370*/  ULOP3.LUT UP0, URZ, UR48, 0x1b0, URZ, 0xc0, !UPT ;  /* 0x000001b030ff7892 */ /* 0x000fe2000f80c0ff */
[----:B------:R-:W-:Y:S01]  /*6380*/  R2UR UR42, R21 ;  /* 0x00000000152a72ca */ /* 0x000fe200000e0000 */
[----:B------:R-:W-:Y:S01]  /*6390*/  @!P1 IMAD.HI.U32 R0, R77, R14, RZ ;  /* 0x0000000e4d009227 */ /* 0x000fe200078e00ff */
[----:B------:R-:W-:Y:S02]  /*63a0*/  @!P1 SHF.R.U32.HI R4, RZ, R11, R4 ;  /* 0x0000000bff049219 */ /* 0x000fe40000011604 */
[----:B------:R-:W-:Y:S01]  /*63b0*/  R2UR UR41, R20 ;  /* 0x00000000142972ca */ /* 0x000fe200000e0000 */
[----:B------:R-:W-:Y:S01]  /*63c0*/  VIADD R186, R186, 0x1 ;  /* 0x00000001baba7836 */ /* 0x000fe20000000000 */
[----:B------:R-:W-:Y:S02]  /*63d0*/  @!P1 SHF.R.U32.HI R0, RZ, R15, R0 ;  /* 0x0000000fff009219 */ /* 0x000fe40000011600 */
[----:B------:R-:W-:Y:S02]  /*63e0*/  @!P1 SEL R3, R75, R4, !P0 ;  /* 0x000000044b039207 */ /* 0x000fe40004000000 */
[----:B------:R-:W-:Y:S02]  /*63f0*/  @!P1 SEL R4, R77, R0, !P2 ;  /* 0x000000004d049207 */ /* 0x000fe40005000000 */
[----:B------:R-:W-:Y:S01]  /*6400*/  @P4 SHF.R.U32.HI R174, RZ, 0x10, R17 ;  /* 0x00000010ffae4819 */ /* 0x000fe20000011611 */
[----:B------:R-:W-:Y:S02]  /*6410*/  USHF.L.U32 UR42, UR42, 0x7, URZ ;  /* 0x000000072a2a7899 */ /* 0x000fe400080006ff */
[----:B------:R-:W-:Y:S02]  /*6420*/  @!P1 IMAD.IADD R0, R3, 0x1, -R4 ;  /* 0x0000000103009824 */ /* 0x000fe400078e0a04 */
[----:B------:R-:W-:Y:S01]  /*6430*/  @!P1 IMAD.IADD R3, R4, 0x1, -R3 ;  /* 0x0000000104039824 */ /* 0x000fe200078e0a03 */
[----:B------:R-:W-:Y:S01]  /*6440*/  UIMAD UR41, UR41, 0xc0, URZ ;  /* 0x000000c0292978a4 */ /* 0x000fe2000f8e02ff */
[----:B------:R-:W-:Y:S02]  /*6450*/  @!P1 IMAD R77, R0, R10, R77 ;  /* 0x0000000a004d9224 */ /* 0x000fe400078e024d */
[----:B------:R-:W-:Y:S01]  /*6460*/  @!P1 IMAD R75, R3, R12, R75 ;  /* 0x0000000c034b9224 */ /* 0x000fe200078e024b */
[----:B------:R-:W-:Y:S08]  /*6470*/  BRA.U !UP0, `(.L_x_122) ;  /* 0x0000000108407547 */ /* 0x000ff0000b800000 */
[----:B------:R-:W1:Y:S01]  /*6480*/  LDCU.64 UR8, c[0x4][0x88] ;  /* 0x01001100ff0877ac */ /* 0x000e620008000a00 */
[----:B------:R-:W-:Y:S01]  /*6490*/  MOV R15, 0x0 ;  /* 0x00000000000f7802 */ /* 0x000fe20000000f00 */
[----:B------:R-:W-:Y:S02]  /*64a0*/  HFMA2 R12, -RZ, RZ, 0, 5.9604644775390625e-08 ;  /* 0x00000001ff0c7431 */ /* 0x000fe400000001ff */
[----:B------:R-:W-:Y:S02]  /*64b0*/  IMAD.MOV.U32 R8, RZ, RZ, 0x70 ;  /* 0x00000070ff087424 */ /* 0x000fe400078e00ff */
[----:B------:R-:W-:Y:S01]  /*64c0*/  IMAD.MOV.U32 R13, RZ, RZ, RZ ;  /* 0x000000ffff0d7224 */ /* 0x000fe200078e00ff */
[----:B------:R-:W2:Y:S01]  /*64d0*/  LDCU.64 UR6, c[0x4][0x90] ;  /* 0x01001200ff0677ac */ /* 0x000ea20008000a00 */
[----:B------:R-:W3:Y:S01]  /*64e0*/  LDC.64 R14, c[0x4][R15] ;  /* 0x010000000f0e7b82 */ /* 0x000ee20000000a00 */
[----:B------:R-:W4:Y:S01]  /*64f0*/  LDCU.64 UR4, c[0x4][0x8] ;  /* 0x01000100ff0477ac */ /* 0x000f220008000a00 */
[----:B-1----:R-:W-:Y:S01]  /*6500*/  MOV R5, UR9 ;  /* 0x0000000900057c02 */ /* 0x002fe20008000f00 */
[----:B------:R-:W-:Y:S01]  /*6510*/  IMAD.U32 R4, RZ, RZ, UR8 ;  /* 0x00000008ff047e24 */ /* 0x000fe2000f8e00ff */
[----:B--2---:R-:W-:Y:S01]  /*6520*/  MOV R7, UR7 ;  /* 0x0000000700077c02 */ /* 0x004fe20008000f00 */
[----:B------:R-:W-:Y:S01]  /*6530*/  IMAD.U32 R6, RZ, RZ, UR6 ;  /* 0x00000006ff067e24 */ /* 0x000fe2000f8e00ff */
[----:B----4-:R-:W-:Y:S01]  /*6540*/  MOV R11, UR5 ;  /* 0x00000005000b7c02 */ /* 0x010fe20008000f00 */
[----:B------:R-:W-:Y:S02]  /*6550*/  IMAD.U32 R10, RZ, RZ, UR4 ;  /* 0x00000004ff0a7e24 */ /* 0x000fe4000f8e00ff */
[----:B------:R-:W-:Y:S07]  /*6560*/  LEPC R20, `(.L_x_122) ;  /* 0x000000001014794e */ /* 0x000fee0000000000 */
[----:B---3-5:R-:W-:Y:S05]  /*6570*/  CALL.ABS.NOINC R14 ;  /* 0x000000000e007343 */ /* 0x028fea0003c00000 */
.L_x_122:
[----:B------:R-:W-:Y:S09]  /*6580*/  ULOP3.LUT UP0, URZ, UR50, 0x1b0, URZ, 0xc0, !UPT ;  /* 0x000001b032ff7892 */ /* 0x000ff2000f80c0ff */
[----:B------:R-:W-:Y:S05]  /*6590*/  BRA.U !UP0, `(.L_x_123) ;  /* 0x0000000108407547 */ /* 0x000fea000b800000 */
        /* <DEDUP_REMOVED lines=16> */
.L_x_123:
[----:B------:R-:W-:Y:S01]  /*66a0*/  ISETP.NE.U32.AND P4, PT, R162, RZ, PT ;  /* 0x000000ffa200720c */ /* 0x000fe20003f85070 */
[----:B------:R-:W-:Y:S01]  /*66b0*/  UISETP.NE.AND UP2, UPT, UR51, URZ, UPT ;  /* 0x000000ff3300728c */ /* 0x000fe2000bf45270 */
[----:B------:R-:W-:Y:S01]  /*66c0*/  ISETP.NE.U32.AND P2, PT, RZ, UR38, PT ;  /* 0x00000026ff007c0c */ /* 0x000fe2000bf45070 */
[----:B------:R-:W-:Y:S01]  /*66d0*/  UISETP.NE.U32.AND UP1, UPT, UR44, URZ, UPT ;  /* 0x000000ff2c00728c */ /* 0x000fe2000bf25070 */
[----:B------:R-:W-:Y:S01]  /*66e0*/  ISETP.NE.AND.EX P4, PT, R163, RZ, PT, P4 ;  /* 0x000000ffa300720c */ /* 0x000fe20003f85340 */
[----:B------:R-:W-:Y:S01]  /*66f0*/  UPLOP3.LUT UP0, UPT, UPT, UPT, UPT, 0x40, 0x4 ;  /* 0x000000000004789c */ /* 0x000fe20003f0e870 */
[----:B------:R-:W-:Y:S01]  /*6700*/  ISETP.NE.AND.EX P2, PT, RZ, UR39, PT, P2 ;  /* 0x00000027ff007c0c */ /* 0x000fe2000bf45320 */
[----:B------:R-:W-:Y:S01]  /*6710*/  UISETP.NE.AND.EX UP1, UPT, UR45, URZ, UPT, UP1 ;  /* 0x000000ff2d00728c */ /* 0x000fe2000bf25310 */
[----:B------:R-:W-:Y:S04]  /*6720*/  PLOP3.LUT P1, PT, PT, PT, UP2, 0x80, 0x8 ;  /* 0x000000000008781c */ /* 0x000fe80003f2f028 */
[----:B------:R-:W-:Y:S06]  /*6730*/  @UP2 UPLOP3.LUT UP0, UPT, UPT, UPT, UP1, 0x80, 0x8 ;  /* 0x000000000008289c */ /* 0x000fec0003f0f010 */
[----:B------:R-:W-:Y:S01]  /*6740*/  PLOP3.LUT P0, PT, PT, PT, UP0, 0x80, 0x8 ;  /* 0x000000000008781c */ /* 0x000fe20003f0f008 */
[----:B------:R-:W-:Y:S01]  /*6750*/  @!UPT UIADD3 URZ, UPT, UPT, URZ, URZ, URZ ;  /* 0x000000fffffff290 */ /* 0x000fe2000fffe0ff */
[----:B------:R-:W-:Y:S11]  /*6760*/  BRA.U !UP1, `(.L_x_124) ;  /* 0x0000000109387547 */ /* 0x000ff6000b800000 */
[----:B------:R-:W-:Y:S01]  /*6770*/  UISETP.NE.U32.AND UP0, UPT, UR38, URZ, UPT ;  /* 0x000000ff2600728c */ /* 0x000fe2000bf05070 */
[----:B------:R-:W-:Y:S02]  /*6780*/  HFMA2 R0, -RZ, RZ, 0, 5.9604644775390625e-08 ;  /* 0x00000001ff007431 */ /* 0x000fe400000001ff */
[----:B------:R-:W-:Y:S01]  /*6790*/  IMAD.MOV.U32 R167, RZ, RZ, 0x1 ;  /* 0x00000001ffa77424 */ /* 0x000fe200078e00ff */
[----:B------:R-:W-:Y:S06]  /*67a0*/  UISETP.NE.AND.EX UP0, UPT, UR39, URZ, UPT, UP0 ;  /* 0x000000ff2700728c */ /* 0x000fec000bf05300 */
        /* <DEDUP_REMOVED lines=9> */
[----:B-12---:R-:W-:Y:S02]  /*6840*/  @!P3 IMAD.U32 R81, RZ, RZ, UR4 ;  /* 0x00000004ff51be24 */ /* 0x006fe4000f8e00ff */
.L_x_124:
[----:B------:R-:W-:Y:S05]  /*6850*/  @!P4 BRA `(.L_x_125) ;  /* 0x000000000020c947 */ /* 0x000fea0003800000 */
[----:B------:R-:W-:Y:S04]  /*6860*/  ISETP.NE.U32.AND P3, PT, R160, RZ, PT ;  /* 0x000000ffa000720c */ /* 0x000fe80003f65070 */
[----:B------:R-:W-:Y:S11]  /*6870*/  ISETP.NE.AND.EX P3, PT, R161, RZ, PT, P3 ;  /* 0x000000ffa100720c */ /* 0x000ff60003f65330 */
[----:B------:R-:W-:Y:S02]  /*6880*/  @!UPT UIADD3 URZ, UPT, UPT, URZ, URZ, URZ ;  /* 0x000000fffffff290 */ /* 0x000fe4000fffe0ff */
[----:B------:R-:W1:Y:S01]  /*6890*/  @P3 LDC.64 R4, c[0x0][0x8a8] ;  /* 0x00022a00ff043b82 */ /* 0x000e620000000a00 */
[----:B------:R-:W-:Y:S04]  /*68a0*/  @P3 IMAD R0, R162, UR36, RZ ;  /* 0x00000024a2003c24 */ /* 0x000fe8000f8e02ff */
[----:B-1----:R-:W-:Y:S05]  /*68b0*/  @P3 IMAD.WIDE R4, R0, 0x4, R4 ;  /* 0x0000000400043825 */ /* 0x002fea00078e0204 */
[----:B-----5:R1:W5:Y:S02]  /*68c0*/  @P3 LDG.E R76, desc[UR46][R4.64] ;  /* 0x0000002e044c3981 */ /* 0x020364000c1e1900 */
[----:B-1----:R-:W2:Y:S02]  /*68d0*/  @!P3 LDC R76, c[0x0][0x8a0] ;  /* 0x00022800ff4cbb82 */ /* 0x002ea40000000800 */
.L_x_125:
[----:B-----5:R-:W-:Y:S01]  /*68e0*/  FSETP.NEU.AND P4, PT, R81, RZ, PT ;  /* 0x000000ff5100720b */ /* 0x020fe20003f8d000 */
[----:B------:R-:W-:Y:S01]  /*68f0*/  BSSY B1, `(.L_x_126) ;  /* 0x0000047000017945 */ /* 0x000fe20003800000 */
[----:B------:R-:W-:Y:S01]  /*6900*/  SEL R5, RZ, 0xffffffff, P2 ;  /* 0xffffffffff057807 */ /* 0x000fe20001000000 */
[----:B------:R-:W-:Y:S01]  /*6910*/  IMAD.MOV.U32 R192, RZ, RZ, 0x1 ;  /* 0x00000001ffc07424 */ /* 0x000fe200078e00ff */
[----:B------:R-:W-:Y:S01]  /*6920*/  LOP3.LUT P3, RZ, R167, 0xff, RZ, 0xc0, !PT ;  /* 0x000000ffa7ff7812 */ /* 0x000fe2000786c0ff */
[----:B------:R-:W-:Y:S01]  /*6930*/  IMAD R78, R79, 0xc0, R2 ;  /* 0x000000c04f4e7824 */ /* 0x000fe200078e0202 */
[----:B------:R-:W-:Y:S02]  /*6940*/  @P1 SEL R0, RZ, 0xffffffff, P4 ;  /* 0xffffffffff001807 */ /* 0x000fe40002000000 */
[----:B------:R-:W-:Y:S02]  /*6950*/  CS2R R158, SRZ ;  /* 0x00000000009e7805 */ /* 0x000fe4000001ff00 */
[----:B------:R-:W-:Y:S02]  /*6960*/  LEA R3, R176, UR49, 0x3 ;  /* 0x00000031b0037c11 */ /* 0x000fe4000f8e18ff */
[----:B------:R-:W-:Y:S02]  /*6970*/  CS2R R156, SRZ ;  /* 0x00000000009c7805 */ /* 0x000fe4000001ff00 */
[----:B------:R-:W-:Y:S02]  /*6980*/  @P0 SEL R0, R5, R0, !P3 ;  /* 0x0000000005000207 */ /* 0x000fe40005800000 */
[----:B------:R-:W-:Y:S02]  /*6990*/  CS2R R154, SRZ ;  /* 0x00000000009a7805 */ /* 0x000fe4000001ff00 */
[----:B------:R-:W-:Y:S02]  /*69a0*/  LEA R185, R79, UR49, 0x3 ;  /* 0x000000314fb97c11 */ /* 0x000fe4000f8e18ff */
[----:B------:R-:W-:Y:S02]  /*69b0*/  CS2R R152, SRZ ;  /* 0x0000000000987805 */ /* 0x000fe4000001ff00 */
[----:B------:R-:W-:Y:S02]  /*69c0*/  @P1 LOP3.LUT R0, R0, 0x1, RZ, 0xc0, !PT ;  /* 0x0000000100001812 */ /* 0x000fe400078ec0ff */
[----:B------:R-:W-:Y:S02]  /*69d0*/  CS2R R150, SRZ ;  /* 0x0000000000967805 */ /* 0x000fe4000001ff00 */
[----:B------:R-:W-:Y:S02]  /*69e0*/  SHF.L.U32 R4, R178, 0x1f, RZ ;  /* 0x0000001fb2047819 */ /* 0x000fe400000006ff */
[----:B------:R-:W-:Y:S02]  /*69f0*/  CS2R R148, SRZ ;  /* 0x0000000000947805 */ /* 0x000fe4000001ff00 */
[----:B------:R-:W-:Y:S02]  /*6a00*/  ISETP.NE.U32.OR P6, PT, R0, 0x1, !P1 ;  /* 0x000000010000780c */ /* 0x000fe40004fc5470 */
[----:B------:R-:W-:Y:S02]  /*6a10*/  CS2R R146, SRZ ;  /* 0x0000000000927805 */ /* 0x000fe4000001ff00 */
[----:B------:R-:W-:Y:S02]  /*6a20*/  PLOP3.LUT P2, PT, PT, PT, UP1, 0x80, 0x8 ;  /* 0x000000000008781c */ /* 0x000fe40003f4f018 */
[----:B------:R-:W-:Y:S02]  /*6a30*/  CS2R R144, SRZ ;  /* 0x0000000000907805 */ /* 0x000fe4000001ff00 */
[----:B------:R-:W-:Y:S02]  /*6a40*/  SEL R0, RZ, 0xffffffff, P4 ;  /* 0xffffffffff007807 */ /* 0x000fe40002000000 */
[----:B------:R-:W-:Y:S03]  /*6a50*/  P2R R194, PR, RZ, 0x40 ;  /* 0x00000040ffc27803 */ /* 0x000fe60000000000 */
[----:B------:R-:W-:Y:S04]  /*6a60*/  @P6 SHF.L.U32 R6, R175, 0x1f, RZ ;  /* 0x0000001faf066819 */ /* 0x000fe800000006ff */
[----:B------:R-:W-:Y:S01]  /*6a70*/  @P2 SEL R0, R5, R0, !P3 ;  /* 0x0000000005002207 */ /* 0x000fe20005800000 */
[----:B------:R-:W1:Y:S03]  /*6a80*/  @P6 SYNCS.PHASECHK.TRANS64.TRYWAIT P1, [R3+URZ+0x1a0], R6 ;  /* 0x0001a006030065a7 */ /* 0x000e6600080211ff */
[----:B------:R-:W-:Y:S04]  /*6a90*/  LOP3.LUT R0, R0, 0x1, RZ, 0xc0, !PT ;  /* 0x0000000100007812 */ /* 0x000fe800078ec0ff */
[----:B------:R-:W-:Y:S04]  /*6aa0*/  ISETP.NE.U32.AND P5, PT, R0, 0x1, PT ;  /* 0x000000010000780c */ /* 0x000fe80003fa5070 */
[----:B------:R-:W-:Y:S01]  /*6ab0*/  P2R R193, PR, RZ, 0x20 ;  /* 0x00000020ffc17803 */ /* 0x000fe20000000000 */
[----:B------:R3:W4:Y:S01]  /*6ac0*/  SYNCS.PHASECHK.TRANS64.TRYWAIT P0, [R185+URZ+0x200], R4 ;  /* 0x00020004b90075a7 */ /* 0x00072200080011ff */
[----:B-1----:R-:W-:Y:S01]  /*6ad0*/  @P6 SEL R192, RZ, 0x1, !P1 ;  /* 0x00000001ffc06807 */ /* 0x002fe20004800000 */
[----:B---3--:R-:W-:Y:S06]  /*6ae0*/  @!P6 BRA `(.L_x_127) ;  /* 0x00000000009ce947 */ /* 0x008fec0003800000 */
[----:B------:R-:W-:Y:S01]  /*6af0*/  @P5 IMAD R7, R176, 0x2000, R181 ;  /* 0x00002000b0075824 */ /* 0x000fe200078e02b5 */
[----:B------:R-:W-:Y:S01]  /*6b00*/  ISETP.NE.AND P1, PT, R192, RZ, PT ;  /* 0x000000ffc000720c */ /* 0x000fe20003f25270 */
[----:B------:R-:W-:Y:S01]  /*6b10*/  BSSY B0, `(.L_x_128) ;  /* 0x0000010000007945 */ /* 0x000fe20003800000 */
[----:B------:R-:W-:Y:S01]  /*6b20*/  CS2R R146, SRZ ;  /* 0x0000000000927805 */ /* 0x000fe2000001ff00 */
[--C-:B------:R-:W-:Y:S01]  /*6b30*/  @P5 IMAD R8, R182, -0x10, R7.reuse ;  /* 0xfffffff0b6085824 */ /* 0x100fe200078e0207 */
[----:B------:R-:W-:Y:S01]  /*6b40*/  CS2R R144, SRZ ;  /* 0x0000000000907805 */ /* 0x000fe2000001ff00 */
[----:B------:R-:W-:Y:S01]  /*6b50*/  @P5 IMAD R6, R180, -0x10, R7 ;  /* 0xfffffff0b4065824 */ /* 0x000fe200078e0207 */
[----:B------:R-:W-:Y:S01]  /*6b60*/  CS2R R154, SRZ ;  /* 0x00000000009a7805 */ /* 0x000fe2000001ff00 */
[----:B------:R-:W-:Y:S01]  /*6b70*/  @P5 IMAD R5, R179, 0x10, R8 ;  /* 0x00000010b3055824 */ /* 0x000fe200078e0208 */
[----:B------:R-:W-:Y:S02]  /*6b80*/  CS2R R152, SRZ ;  /* 0x0000000000987805 */ /* 0x000fe4000001ff00 */
[----:B------:R-:W-:Y:S02]  /*6b90*/  CS2R R150, SRZ ;  /* 0x0000000000967805 */ /* 0x000fe4000001ff00 */
[----:B------:R-:W-:Y:S02]  /*6ba0*/  CS2R R148, SRZ ;  /* 0x0000000000947805 */ /* 0x000fe4000001ff00 */
[----:B------:R-:W-:Y:S02]  /*6bb0*/  CS2R R158, SRZ ;  /* 0x00000000009e7805 */ /* 0x000fe4000001ff00 */
[----:B------:R-:W-:Y:S01]  /*6bc0*/  CS2R R156, SRZ ;  /* 0x00000000009c7805 */ /* 0x000fe2000001ff00 */
[----:B------:R-:W-:Y:S06]  /*6bd0*/  @P1 BRA `(.L_x_129) ;  /* 0x00000000000c1947 */ /* 0x000fec0003800000 */
[----:B------:R-:W-:Y:S04]  /*6be0*/  SHF.L.U32 R0, R175, 0x1f, RZ ;  /* 0x0000001faf007819 */ /* 0x000fe800000006ff */
[----:B------:R-:W1:Y:S02]  /*6bf0*/  SYNCS.PHASECHK.TRANS64.TRYWAIT P1, [R3+URZ+0x1a0], R0 ;  /* 0x0001a000030075a7 */ /* 0x000e6400080211ff */
[----:B-1----:R-:W-:Y:S05]  /*6c00*/  @!P1 BRA `(.L_x_130) ;  /* 0x0000005400449947 */ /* 0x002fea0003800000 */
.L_x_129:
[----:B------:R-:W-:Y:S05]  /*6c10*/  BSYNC B0 ;  /* 0x0000000000007941 */ /* 0x000fea0003800000 */
.L_x_128:
[----:B------:R-:W-:Y:S01]  /*6c20*/  ISETP.NE.AND P1, PT, R193, RZ, PT ;  /* 0x000000ffc100720c */ /* 0x000fe20003f25270 */
[----:B-1----:R-:W-:Y:S02]  /*6c30*/  VIADD R3, R3, 0x1b8 ;  /* 0x000001b803037836 */ /* 0x002fe40000000000 */
[----:B------:R-:W-:Y:S02]  /*6c40*/  IMAD.U32 R0, RZ, RZ, UR37 ;  /* 0x00000025ff007e24 */ /* 0x000fe4000f8e00ff */
[----:B------:R-:W-:Y:S03]  /*6c50*/  VIADD R176, R176, 0x1 ;  /* 0x00000001b0b07836 */ /* 0x000fe60000000000 */
[----:B------:R-:W-:Y:S05]  /*6c60*/  PRMT R0, R0, 0x654, R3 ;  /* 0x0000065400007816 */ /* 0x000fea0000000003 */
[----:B------:R1:W3:Y:S04]  /*6c70*/  @P1 LDS.128 R144, [R7] ;  /* 0x0000000007901984 */ /* 0x0002e80000000c00 */
[----:B------:R1:W1:Y:S04]  /*6c80*/  @P1 LDS.128 R152, [R6+0x20] ;  /* 0x0000200006981984 */ /* 0x0002680000000c00 */
[----:B------:R1:W1:Y:S04]  /*6c90*/  @P1 LDS.128 R148, [R8+0x10] ;  /* 0x0000100008941984 */ /* 0x0002680000000c00 */
[----:B------:R1:W1:Y:S01]  /*6ca0*/  @P1 LDS.128 R156, [R5+0x10] ;  /* 0x00001000059c1984 */ /* 0x0002620000000c00 */
[C---:B------:R-:W-:Y:S01]  /*6cb0*/  ISETP.NE.AND P1, PT, R176.reuse, 0x3, PT ;  /* 0x00000003b000780c */ /* 0x040fe20003f25270 */
[----:B------:R-:W-:Y:S01]  /*6cc0*/  @!PT LDS RZ, [RZ] ;  /* 0x00000000fffff984 */ /* 0x000fe20000000800 */
[----:B------:R-:W-:Y:S01]  /*6cd0*/  @!PT LDS RZ, [RZ] ;  /* 0x00000000fffff984 */ /* 0x000fe20000000800 */
[----:B------:R-:W-:Y:S01]  /*6ce0*/  @!PT LDS RZ, [RZ] ;  /* 0x00000000fffff984 */ /* 0x000fe20000000800 */
[----:B------:R-:W-:Y:S01]  /*6cf0*/  @!PT LDS RZ, [RZ] ;  /* 0x00000000fffff984 */ /* 0x000fe20000000800 */
[----:B------:R5:W-:Y:S06]  /*6d00*/  MEMBAR.ALL.CTA ;  /* 0x0000000000007992 */ /* 0x000bec0000008000 */
[----:B-----5:R-:W5:Y:S01]  /*6d10*/  FENCE.VIEW.ASYNC.S ;  /* 0x00000000000073c6 */ /* 0x020f620000000000 */
[----:B------:R-:W-:Y:S01]  /*6d20*/  SEL R176, R176, RZ, P1 ;  /* 0x000000ffb0b07207 */ /* 0x000fe20000800000 */
[----:B-----5:R5:W-:Y:S02]  /*6d30*/  SYNCS.ARRIVE.TRANS64.RED.A1T0 RZ, [R0+URZ], RZ ;  /* 0x000000ff00ff79a7 */ /* 0x020be400081004ff */
[----:B-----5:R-:W-:Y:S04]  /*6d40*/  SEL R0, RZ, 0x1, P1 ;  /* 0x00000001ff007807 */ /* 0x020fe80000800000 */
[----:B---3--:R-:W-:Y:S02]  /*6d50*/  LOP3.LUT R175, R175, R0, RZ, 0x3c, !PT ;  /* 0x00000000afaf7212 */ /* 0x008fe400078e3cff */
.L_x_127:
[----:B------:R-:W-:Y:S05]  /*6d60*/  BSYNC B1 ;  /* 0x0000000000017941 */ /* 0x000fea0003800000 */
.L_x_126:
[----:B------:R-:W-:Y:S04]  /*6d70*/  SHF.R.U32.HI R3, RZ, 0x15, R78 ;  /* 0x00000015ff037819 */ /* 0x000fe8000001164e */
[----:B------:R-:W-:Y:S01]  /*6d80*/  LOP3.LUT P1, RZ, R3, 0x3, R168, 0x48, !PT ;  /* 0x0000000303ff7812 */ /* 0x000fe200078248a8 */
[----:B------:R-:W-:Y:S01]  /*6d90*/  @!UPT UIADD3 URZ, UPT, UPT, URZ, URZ, URZ ;  /* 0x000000fffffff290 */ /* 0x000fe2000fffe0ff */
[----:B----4-:R-:W-:Y:S11]  /*6da0*/  @P0 BRA `(.L_x_131) ;  /* 0x0000000000080947 */ /* 0x010ff60003800000 */
[----:B------:R-:W3:Y:S02]  /*6db0*/  SYNCS.PHASECHK.TRANS64.TRYWAIT P0, [R185+URZ+0x200], R4 ;  /* 0x00020004b90075a7 */ /* 0x000ee400080011ff */
[----:B---3--:R-:W-:Y:S05]  /*6dc0*/  @!P0 BRA `(.L_x_132) ;  /* 0x0000005000e88947 */ /* 0x008fea0003800000 */
.L_x_131:
[----:B------:R-:W-:Y:S05]  /*6dd0*/  @!P1 BRA `(.L_x_133) ;  /* 0x0000000000409947 */ /* 0x000fea0003800000 */
[----:B------:R-:W4:Y:S01]  /*6de0*/  LDCU.64 UR8, c[0x4][0x78] ;  /* 0x01000f00ff0877ac */ /* 0x000f220008000a00 */
[----:B------:R-:W-:Y:S01]  /*6df0*/  MOV R15, 0x0 ;  /* 0x00000000000f7802 */ /* 0x000fe20000000f00 */
[----:B------:R-:W-:Y:S02]  /*6e00*/  HFMA2 R12, -RZ, RZ, 0, 5.9604644775390625e-08 ;  /* 0x00000001ff0c7431 */ /* 0x000fe400000001ff */
[----:B-1----:R-:W-:Y:S02]  /*6e10*/  IMAD.MOV.U32 R8, RZ, RZ, 0x192 ;  /* 0x00000192ff087424 */ /* 0x002fe400078e00ff */
[----:B------:R-:W-:Y:S01]  /*6e20*/  IMAD.MOV.U32 R13, RZ, RZ, RZ ;  /* 0x000000ffff0d7224 */ /* 0x000fe200078e00ff */
[----:B------:R-:W1:Y:S01]  /*6e30*/  LDCU.64 UR6, c[0x4][0x80] ;  /* 0x01001000ff0677ac */ /* 0x000e620008000a00 */
[----:B------:R-:W2:Y:S01]  /*6e40*/  LDC.64 R14, c[0x4][R15] ;  /* 0x010000000f0e7b82 */ /* 0x000ea20000000a00 */
[----:B------:R-:W5:Y:S01]  /*6e50*/  LDCU.64 UR4, c[0x4][0x18] ;  /* 0x01000300ff0477ac */ /* 0x000f620008000a00 */
[----:B----4-:R-:W-:Y:S01]  /*6e60*/  MOV R5, UR9 ;  /* 0x0000000900057c02 */ /* 0x010fe20008000f00 */
[----:B---3--:R-:W-:Y:S01]  /*6e70*/  IMAD.U32 R4, RZ, RZ, UR8 ;  /* 0x00000008ff047e24 */ /* 0x008fe2000f8e00ff */
[----:B-1----:R-:W-:Y:S01]  /*6e80*/  MOV R7, UR7 ;  /* 0x0000000700077c02 */ /* 0x002fe20008000f00 */
[----:B------:R-:W-:Y:S01]  /*6e90*/  IMAD.U32 R6, RZ, RZ, UR6 ;  /* 0x00000006ff067e24 */ /* 0x000fe2000f8e00ff */
[----:B-----5:R-:W-:Y:S01]  /*6ea0*/  MOV R11, UR5 ;  /* 0x00000005000b7c02 */ /* 0x020fe20008000f00 */
[----:B------:R-:W-:Y:S02]  /*6eb0*/  IMAD.U32 R10, RZ, RZ, UR4 ;  /* 0x00000004ff0a7e24 */ /* 0x000fe4000f8e00ff */
[----:B------:R-:W-:Y:S07]  /*6ec0*/  LEPC R20, `(.L_x_133) ;  /* 0x000000001014794e */ /* 0x000fee0000000000 */
[----:B--2---:R-:W-:Y:S05]  /*6ed0*/  CALL.ABS.NOINC R14 ;  /* 0x000000000e007343 */ /* 0x004fea0003c00000 */
.L_x_133:
[----:B------:R-:W-:Y:S01]  /*6ee0*/  ISETP.NE.AND P0, PT, R183, RZ, PT ;  /* 0x000000ffb700720c */ /* 0x000fe20003f05270 */
[----:B------:R-:W-:Y:S05]  /*6ef0*/  WARPSYNC.ALL ;  /* 0x0000000000007948 */ /* 0x000fea0003800000 */
[----:B------:R-:W-:Y:S01]  /*6f00*/  R2UR UR4, R78 ;  /* 0x000000004e0472ca */ /* 0x000fe200000e0000 */
[----:B------:R-:W-:Y:S01]  /*6f10*/  USHF.L.U32 UR5, UR54, 0xd, URZ ;  /* 0x0000000d36057899 */ /* 0x000fe200080006ff */
[-C--:B------:R-:W-:Y:S01]  /*6f20*/  F2FP.F16.E4M3.UNPACK_B R82, R144.reuse ;  /* 0x00000090ff52723e */ /* 0x080fe200020006ff */
[----:B------:R-:W-:Y:S01]  /*6f30*/  BSSY.RECONVERGENT B0, `(.L_x_134) ;  /* 0x000011a000007945 */ /* 0x000fe20003800200 */
[----:B------:R-:W-:Y:S02]  /*6f40*/  F2FP.F16.E4M3.UNPACK_B R84, R144.H1 ;  /* 0x00000090ff54723e */ /* 0x000fe400030006ff */
[-C--:B------:R-:W-:Y:S01]  /*6f50*/  F2FP.F16.E4M3.UNPACK_B R86, R145.reuse ;  /* 0x00000091ff56723e */ /* 0x080fe200020006ff */
[--C-:B------:R-:W-:Y:S01]  /*6f60*/  HADD2.F32 R80, -RZ, R82.reuse.H0_H0 ;  /* 0x20000052ff507230 */ /* 0x100fe20000004100 */
[----:B------:R-:W-:Y:S01]  /*6f70*/  F2FP.F16.E4M3.UNPACK_B R88, R145.H1 ;  /* 0x00000091ff58723e */ /* 0x000fe200030006ff */
[----:B------:R-:W-:Y:S01]  /*6f80*/  HADD2.F32 R82, -RZ, R82.H1_H1 ;  /* 0x30000052ff527230 */ /* 0x000fe20000004100 */
[-C--:B------:R-:W-:Y:S01]  /*6f90*/  F2FP.F16.E4M3.UNPACK_B R90, R146.reuse ;  /* 0x00000092ff5a723e */ /* 0x080fe200020006ff */
[----:B------:R-:W-:Y:S01]  /*6fa0*/  HADD2.F32 R83, -RZ, R84.H0_H0 ;  /* 0x20000054ff537230 */ /* 0x000fe20000004100 */
[----:B------:R-:W-:Y:S01]  /*6fb0*/  F2FP.F16.E4M3.UNPACK_B R92, R146.H1 ;  /* 0x00000092ff5c723e */ /* 0x000fe200030006ff */
[----:B-1-3--:R-:W2:Y:S01]  /*6fc0*/  LDTM.x64 R4, tmem[UR4] ;  /* 0x00000004000479ee */ /* 0x00aea20008340000 */
[----:B------:R-:W-:Y:S01]  /*6fd0*/  F2FP.F16.E4M3.UNPACK_B R94, R147 ;  /* 0x00000093ff5e723e */ /* 0x000fe200020006ff */
[--C-:B------:R-:W-:Y:S01]  /*6fe0*/  HADD2.F32 R85, -RZ, R86.reuse.H0_H0 ;  /* 0x20000056ff557230 */ /* 0x100fe20000004100 */
[----:B------:R-:W-:Y:S01]  /*6ff0*/  SHF.L.U32 R195, R171, 0x4, RZ ;  /* 0x00000004abc37819 */ /* 0x000fe200000006ff */
[----:B------:R-:W-:Y:S01]  /*7000*/  HADD2.F32 R86, -RZ, R86.H1_H1 ;  /* 0x30000056ff567230 */ /* 0x000fe20000004100 */
[----:B------:R-:W-:Y:S01]  /*7010*/  IADD3 R201, PT, PT, R181, UR5, RZ ;  /* 0x00000005b5c97c10 */ /* 0x000fe2000fffe0ff */
[--C-:B------:R-:W-:Y:S01]  /*7020*/  HADD2.F32 R89, -RZ, R90.reuse.H0_H0 ;  /* 0x2000005aff597230 */ /* 0x100fe20000004100 */
[----:B------:R-:W-:Y:S01]  /*7030*/  SHF.L.U32 R200, R170, 0x4, RZ ;  /* 0x00000004aac87819 */ /* 0x000fe200000006ff */
[----:B------:R-:W-:Y:S01]  /*7040*/  HADD2.F32 R90, -RZ, R90.H1_H1 ;  /* 0x3000005aff5a7230 */ /* 0x000fe20000004100 */
[-C--:B------:R-:W-:Y:S01]  /*7050*/  IADD3 R202, PT, PT, R195, R201.reuse, RZ ;  /* 0x000000c9c3ca7210 */ /* 0x080fe20007ffe0ff */
[--C-:B------:R-:W-:Y:S01]  /*7060*/  HADD2.F32 R93, -RZ, R94.reuse.H0_H0 ;  /* 0x2000005eff5d7230 */ /* 0x100fe20000004100 */
[----:B------:R-:W-:Y:S01]  /*7070*/  IADD3 R203, PT, PT, R200, R201, RZ ;  /* 0x000000c9c8cb7210 */ /* 0x000fe20007ffe0ff */
[----:B------:R-:W-:Y:S01]  /*7080*/  HADD2.F32 R94, -RZ, R94.H1_H1 ;  /* 0x3000005eff5e7230 */ /* 0x000fe20000004100 */
[----:B------:R-:W-:Y:S01]  /*7090*/  SHF.L.U32 R187, R179, 0x4, RZ ;  /* 0x00000004b3bb7819 */ /* 0x000fe200000006ff */
[----:B------:R-:W-:Y:S01]  /*70a0*/  HADD2.F32 R84, -RZ, R84.H1_H1 ;  /* 0x30000054ff547230 */ /* 0x000fe20000004100 */
[----:B------:R-:W-:Y:S01]  /*70b0*/  F2FP.F16.E4M3.UNPACK_B R98, R148 ;  /* 0x00000094ff62723e */ /* 0x000fe200020006ff */
[--C-:B------:R-:W-:Y:S01]  /*70c0*/  HADD2.F32 R87, -RZ, R88.reuse.H0_H0 ;  /* 0x20000058ff577230 */ /* 0x100fe20000004100 */
[----:B------:R-:W-:Y:S01]  /*70d0*/  IADD3 R201, PT, PT, R187, R202, RZ ;  /* 0x000000cabbc97210 */ /* 0x000fe20007ffe0ff */
[----:B------:R-:W-:Y:S01]  /*70e0*/  HADD2.F32 R88, -RZ, R88.H1_H1 ;  /* 0x30000058ff587230 */ /* 0x000fe20000004100 */
[----:B------:R-:W-:Y:S01]  /*70f0*/  F2FP.F16.E4M3.UNPACK_B R102, R149 ;  /* 0x00000095ff66723e */ /* 0x000fe200020006ff */
[--C-:B------:R-:W-:Y:S01]  /*7100*/  HADD2.F32 R97, -RZ, R98.reuse.H0_H0 ;  /* 0x20000062ff617230 */ /* 0x100fe20000004100 */
[----:B------:R-:W-:Y:S01]  /*7110*/  F2FP.F16.E4M3.UNPACK_B R106, R150 ;  /* 0x00000096ff6a723e */ /* 0x000fe200020006ff */
[----:B------:R-:W-:Y:S01]  /*7120*/  HADD2.F32 R98, -RZ, R98.H1_H1 ;  /* 0x30000062ff627230 */ /* 0x000fe20000004100 */
[----:B------:R-:W-:Y:S01]  /*7130*/  F2FP.F16.E4M3.UNPACK_B R110, R151 ;  /* 0x00000097ff6e723e */ /* 0x000fe200020006ff */
[C---:B--2---:R-:W-:Y:S01]  /*7140*/  FMUL R0, R76.reuse, R4 ;  /* 0x000000044c007220 */ /* 0x044fe20000400000 */
[C---:B------:R-:W-:Y:S01]  /*7150*/  FMUL R3, R76.reuse, R5 ;  /* 0x000000054c037220 */ /* 0x040fe20000400000 */
[C---:B------:R-:W-:Y:S01]  /*7160*/  FMUL R4, R76.reuse, R8 ;  /* 0x000000084c047220 */ /* 0x040fe20000400000 */
[C---:B------:R-:W-:Y:S01]  /*7170*/  FMUL R5, R76.reuse, R9 ;  /* 0x000000094c057220 */ /* 0x040fe20000400000 */
[C---:B------:R-:W-:Y:S01]  /*7180*/  FFMA R0, R81.reuse, R80, R0 ;  /* 0x0000005051007223 */ /* 0x040fe20000000000 */
[C---:B------:R-:W-:Y:S01]  /*7190*/  FFMA R3, R81.reuse, R82, R3 ;  /* 0x0000005251037223 */ /* 0x040fe20000000003 */
[C---:B------:R-:W-:Y:S01]  /*71a0*/  FMUL R8, R76.reuse, R12 ;  /* 0x0000000c4c087220 */ /* 0x040fe20000400000 */
[C---:B------:R-:W-:Y:S01]  /*71b0*/  FMUL R9, R76.reuse, R13 ;  /* 0x0000000d4c097220 */ /* 0x040fe20000400000 */
[C---:B------:R-:W-:Y:S01]  /*71c0*/  FMUL R12, R76.reuse, R16 ;  /* 0x000000104c0c7220 */ /* 0x040fe20000400000 */
[C---:B------:R-:W-:Y:S01]  /*71d0*/  FMUL R13, R76.reuse, R17 ;  /* 0x000000114c0d7220 */ /* 0x040fe20000400000 */
[C---:B------:R-:W-:Y:S01]  /*71e0*/  FMUL R16, R76.reuse, R20 ;  /* 0x000000144c107220 */ /* 0x040fe20000400000 */
[C---:B------:R-:W-:Y:S01]  /*71f0*/  FMUL R17, R76.reuse, R21 ;  /* 0x000000154c117220 */ /* 0x040fe20000400000 */
[--C-:B------:R-:W-:Y:S02]  /*7200*/  HADD2.F32 R101, -RZ, R102.reuse.H0_H0 ;  /* 0x20000066ff657230 */ /* 0x100fe40000004100 */
[C---:B------:R-:W-:Y:S01]  /*7210*/  FMUL R20, R76.reuse, R24 ;  /* 0x000000184c147220 */ /* 0x040fe20000400000 */
[----:B------:R-:W-:Y:S02]  /*7220*/  HADD2.F32 R102, -RZ, R102.H1_H1 ;  /* 0x30000066ff667230 */ /* 0x000fe40000004100 */
        /* <DEDUP_REMOVED lines=9> */
[C---:B------:R-:W-:Y:S01]  /*72c0*/  FMUL R32, R76.reuse, R36 ;  /* 0x000000244c207220 */ /* 0x040fe20000400000 */
[C---:B------:R-:W-:Y:S01]  /*72d0*/  FMUL R33, R76.reuse, R37 ;  /* 0x000000254c217220 */ /* 0x040fe20000400000 */
[C---:B------:R-:W-:Y:S01]  /*72e0*/  FMUL R36, R76.reuse, R40 ;  /* 0x000000284c247220 */ /* 0x040fe20000400000 */
[C---:B------:R-:W-:Y:S01]  /*72f0*/  FMUL R37, R76.reuse, R41 ;  /* 0x000000294c257220 */ /* 0x040fe20000400000 */
[C---:B------:R-:W-:Y:S01]  /*7300*/  FMUL R40, R76.reuse, R44 ;  /* 0x0000002c4c287220 */ /* 0x040fe20000400000 */
[----:B------:R-:W-:Y:S01]  /*7310*/  F2FP.F16.E4M3.UNPACK_B R96, R147.H1 ;  /* 0x00000093ff60723e */ /* 0x000fe200030006ff */
        /* <DEDUP_REMOVED lines=14> */
[----:B------:R-:W-:Y:S01]  /*7400*/  F2FP.F16.E4M3.UNPACK_B R114, R152 ;  /* 0x00000098ff72723e */ /* 0x000fe200020006ff */
[C---:B------:R-:W-:Y:S01]  /*7410*/  FMUL R61, R76.reuse, R65 ;  /* 0x000000414c3d7220 */ /* 0x040fe20000400000 */
[C---:B------:R-:W-:Y:S01]  /*7420*/  FMUL R6, R76.reuse, R6 ;  /* 0x000000064c067220 */ /* 0x040fe20000400000 */
[----:B------:R-:W-:Y:S01]  /*7430*/  F2FP.F16.E4M3.UNPACK_B R116, R152.H1 ;  /* 0x00000098ff74723e */ /* 0x000fe200030006ff */
[C---:B------:R-:W-:Y:S01]  /*7440*/  FMUL R7, R76.reuse, R7 ;  /* 0x000000074c077220 */ /* 0x040fe20000400000 */
[--C-:B------:R-:W-:Y:S02]  /*7450*/  HADD2.F32 R113, -RZ, R114.reuse.H0_H0 ;  /* 0x20000072ff717230 */ /* 0x100fe40000004100 */
[C---:B------:R-:W-:Y:S01]  /*7460*/  FFMA R6, R81.reuse, R83, R6 ;  /* 0x0000005351067223 */ /* 0x040fe20000000006 */
[----:B------:R-:W-:Y:S01]  /*7470*/  F2FP.F16.E4M3.UNPACK_B R118, R153 ;  /* 0x00000099ff76723e */ /* 0x000fe200020006ff */
[C---:B------:R-:W-:Y:S01]  /*7480*/  FFMA R7, R81.reuse, R84, R7 ;  /* 0x0000005451077223 */ /* 0x040fe20000000007 */
[C---:B------:R-:W-:Y:S01]  /*7490*/  FFMA R4, R81.reuse, R85, R4 ;  /* 0x0000005551047223 */ /* 0x040fe20000000004 */
[----:B------:R-:W-:Y:S01]  /*74a0*/  F2FP.F16.E4M3.UNPACK_B R120, R153.H1 ;  /* 0x00000099ff78723e */ /* 0x000fe200030006ff */
[----:B------:R-:W-:Y:S01]  /*74b0*/  FFMA R5, R81, R86, R5 ;  /* 0x0000005651057223 */ /* 0x000fe20000000005 */
[----:B------:R-:W-:Y:S01]  /*74c0*/  HADD2.F32 R114, -RZ, R114.H1_H1 ;  /* 0x30000072ff727230 */ /* 0x000fe20000004100 */
[----:B------:R-:W-:Y:S01]  /*74d0*/  F2FP.SATFINITE.E4M3.F32.PACK_AB_MERGE_C R188, R7, R6, RZ ;  /* 0x0000000607bc723e */ /* 0x000fe200048070ff */
[--C-:B------:R-:W-:Y:S02]  /*74e0*/  HADD2.F32 R117, -RZ, R118.reuse.H0_H0 ;  /* 0x20000076ff757230 */ /* 0x100fe40000004100 */
[C---:B------:R-:W-:Y:S01]  /*74f0*/  FMUL R10, R76.reuse, R10 ;  /* 0x0000000a4c0a7220 */ /* 0x040fe20000400000 */
[----:B------:R-:W-:Y:S01]  /*7500*/  HADD2.F32 R118, -RZ, R118.H1_H1 ;  /* 0x30000076ff767230 */ /* 0x000fe20000004100 */
[----:B------:R-:W-:Y:S01]  /*7510*/  F2FP.SATFINITE.E4M3.F32.PACK_AB_MERGE_C R188, R3, R0, R188 ;  /* 0x0000000003bc723e */ /* 0x000fe200048070bc */
[C---:B------:R-:W-:Y:S01]  /*7520*/  FMUL R11, R76.reuse, R11 ;  /* 0x0000000b4c0b7220 */ /* 0x040fe20000400000 */
[--C-:B------:R-:W-:Y:S02]  /*7530*/  HADD2.F32 R91, -RZ, R92.reuse.H0_H0 ;  /* 0x2000005cff5b7230 */ /* 0x100fe40000004100 */
[C---:B------:R-:W-:Y:S01]  /*7540*/  FFMA R10, R81.reuse, R87, R10 ;  /* 0x00000057510a7223 */ /* 0x040fe2000000000a */
[----:B------:R-:W-:Y:S02]  /*7550*/  HADD2.F32 R92, -RZ, R92.H1_H1 ;  /* 0x3000005cff5c7230 */ /* 0x000fe40000004100 */
[C---:B------:R-:W-:Y:S01]  /*7560*/  FFMA R11, R81.reuse, R88, R11 ;  /* 0x00000058510b7223 */ /* 0x040fe2000000000b */
[C---:B------:R-:W-:Y:S01]  /*7570*/  FFMA R8, R81.reuse, R89, R8 ;  /* 0x0000005951087223 */ /* 0x040fe20000000008 */
[----:B------:R-:W-:Y:S01]  /*7580*/  F2FP.F16.E4M3.UNPACK_B R122, R154 ;  /* 0x0000009aff7a723e */ /* 0x000fe200020006ff */
[----:B------:R-:W-:Y:S01]  /*7590*/  FFMA R9, R81, R90, R9 ;  /* 0x0000005a51097223 */ /* 0x000fe20000000009 */
[C---:B------:R-:W-:Y:S01]  /*75a0*/  FMUL R14, R76.reuse, R14 ;  /* 0x0000000e4c0e7220 */ /* 0x040fe20000400000 */
[----:B------:R-:W-:Y:S01]  /*75b0*/  F2FP.F16.E4M3.UNPACK_B R124, R154.H1 ;  /* 0x0000009aff7c723e */ /* 0x000fe200030006ff */
[C---:B------:R-:W-:Y:S01]  /*75c0*/  FMUL R15, R76.reuse, R15 ;  /* 0x0000000f4c0f7220 */ /* 0x040fe20000400000 */
[----:B------:R-:W-:Y:S01]  /*75d0*/  HADD2.F32 R95, -RZ, R96.H0_H0 ;  /* 0x20000060ff5f7230 */ /* 0x000fe20000004100 */
[----:B------:R-:W-:Y:S01]  /*75e0*/  F2FP.SATFINITE.E4M3.F32.PACK_AB_MERGE_C R189, R11, R10, RZ ;  /* 0x0000000a0bbd723e */ /* 0x000fe200048070ff */
[C---:B------:R-:W-:Y:S01]  /*75f0*/  FFMA R14, R81.reuse, R91, R14 ;  /* 0x0000005b510e7223 */ /* 0x040fe2000000000e */
[C---:B------:R-:W-:Y:S01]  /*7600*/  FFMA R15, R81.reuse, R92, R15 ;  /* 0x0000005c510f7223 */ /* 0x040fe2000000000f */
[C---:B------:R-:W-:Y:S01]  /*7610*/  FFMA R12, R81.reuse, R93, R12 ;  /* 0x0000005d510c7223 */ /* 0x040fe2000000000c */
[----:B------:R-:W-:Y:S01]  /*7620*/  F2FP.F16.E4M3.UNPACK_B R126, R155 ;  /* 0x0000009bff7e723e */ /* 0x000fe200020006ff */
[----:B------:R-:W-:Y:S01]  /*7630*/  FFMA R13, R81, R94, R13 ;  /* 0x0000005e510d7223 */ /* 0x000fe2000000000d */
[----:B------:R-:W-:Y:S01]  /*7640*/  F2FP.SATFINITE.E4M3.F32.PACK_AB_MERGE_C R189, R5, R4, R189 ;  /* 0x0000000405bd723e */ /* 0x000fe200048070bd */
[--C-:B------:R-:W-:Y:S01]  /*7650*/  HADD2.F32 R121, -RZ, R122.reuse.H0_H0 ;  /* 0x2000007aff797230 */ /* 0x100fe20000004100 */
[----:B------:R-:W-:Y:S01]  /*7660*/  F2FP.SATFINITE.E4M3.F32.PACK_AB_MERGE_C R190, R15, R14, RZ ;  /* 0x0000000e0fbe723e */ /* 0x000fe200048070ff */
[----:B------:R-:W-:Y:S02]  /*7670*/  HADD2.F32 R122, -RZ, R122.H1_H1 ;  /* 0x3000007aff7a7230 */ /* 0x000fe40000004100 */
[C---:B------:R-:W-:Y:S01]  /*7680*/  FMUL R18, R76.reuse, R18 ;  /* 0x000000124c127220 */ /* 0x040fe20000400000 */
[----:B------:R-:W-:Y:S01]  /*7690*/  HADD2.F32 R96, -RZ, R96.H1_H1 ;  /* 0x30000060ff607230 */ /* 0x000fe20000004100 */
[----:B------:R-:W-:Y:S01]  /*76a0*/  F2FP.SATFINITE.E4M3.F32.PACK_AB_MERGE_C R190, R9, R8, R190 ;  /* 0x0000000809be723e */ /* 0x000fe200048070be */
[--C-:B------:R-:W-:Y:S02]  /*76b0*/  HADD2.F32 R125, -RZ, R126.reuse.H0_H0 ;  /* 0x2000007eff7d7230 */ /* 0x100fe40000004100 */
[C---:B------:R-:W-:Y:S01]  /*76c0*/  FFMA R18, R81.reuse, R95, R18 ;  /* 0x0000005f51127223 */ /* 0x040fe20000000012 */
[----:B------:R-:W-:Y:S02]  /*76d0*/  HADD2.F32 R126, -RZ, R126.H1_H1 ;  /* 0x3000007eff7e7230 */ /* 0x000fe40000004100 */
[C---:B------:R-:W-:Y:S01]  /*76e0*/  FMUL R19, R76.reuse, R19 ;  /* 0x000000134c137220 */ /* 0x040fe20000400000 */
[--C-:B------:R-:W-:Y:S02]  /*76f0*/  HADD2.F32 R99, -RZ, R100.reuse.H0_H0 ;  /* 0x20000064ff637230 */ /* 0x100fe40000004100 */
[C---:B------:R-:W-:Y:S01]  /*7700*/  FMUL R22, R76.reuse, R22 ;  /* 0x000000164c167220 */ /* 0x040fe20000400000 */
[----:B------:R-:W-:Y:S02]  /*7710*/  HADD2.F32 R100, -RZ, R100.H1_H1 ;  /* 0x30000064ff647230 */ /* 0x000fe40000004100 */
[C---:B------:R-:W-:Y:S01]  /*7720*/  FFMA R19, R81.reuse, R96, R19 ;  /* 0x0000006051137223 */ /* 0x040fe20000000013 */
[C---:B------:R-:W-:Y:S01]  /*7730*/  FFMA R16, R81.reuse, R97, R16 ;  /* 0x0000006151107223 */ /* 0x040fe20000000010 */
[C---:B------:R-:W-:Y:S01]  /*7740*/  FFMA R17, R81.reuse, R98, R17 ;  /* 0x0000006251117223 */ /* 0x040fe20000000011 */
[----:B------:R-:W-:Y:S01]  /*7750*/  F2FP.F16.E4M3.UNPACK_B R128, R155.H1 ;  /* 0x0000009bff80723e */ /* 0x000fe200030006ff */
[----:B------:R-:W-:Y:S01]  /*7760*/  FFMA R22, R81, R99, R22 ;  /* 0x0000006351167223 */ /* 0x000fe20000000016 */
[----:B------:R-:W-:Y:S01]  /*7770*/  F2FP.SATFINITE.E4M3.F32.PACK_AB_MERGE_C R191, R19, R18, RZ ;  /* 0x0000001213bf723e */ /* 0x000fe200048070ff */
[C---:B------:R-:W-:Y:S01]  /*7780*/  FMUL R23, R76.reuse, R23 ;  /* 0x000000174c177220 */ /* 0x040fe20000400000 */
[--C-:B------:R-:W-:Y:S02]  /*7790*/  HADD2.F32 R103, -RZ, R104.reuse.H0_H0 ;  /* 0x20000068ff677230 */ /* 0x100fe40000004100 */
[C---:B------:R-:W-:Y:S01]  /*77a0*/  FMUL R26, R76.reuse, R26 ;  /* 0x0000001a4c1a7220 */ /* 0x040fe20000400000 */
[----:B------:R-:W-:Y:S01]  /*77b0*/  HADD2.F32 R104, -RZ, R104.H1_H1 ;  /* 0x30000068ff687230 */ /* 0x000fe20000004100 */
[----:B------:R-:W-:Y:S01]  /*77c0*/  F2FP.SATFINITE.E4M3.F32.PACK_AB_MERGE_C R191, R13, R12, R191 ;  /* 0x0000000c0dbf723e */ /* 0x000fe200048070bf */
[C---:B------:R-:W-:Y:S01]  /*77d0*/  FFMA R23, R81.reuse, R100, R23 ;  /* 0x0000006451177223 */ /* 0x040fe20000000017 */
[C---:B------:R-:W-:Y:S01]  /*77e0*/  FFMA R20, R81.reuse, R101, R20 ;  /* 0x0000006551147223 */ /* 0x040fe20000000014 */
[----:B------:R-:W-:Y:S01]  /*77f0*/  FFMA R21, R81, R102, R21 ;  /* 0x0000006651157223 */ /* 0x000fe20000000015 */
[----:B------:R-:W-:Y:S01]  /*7800*/  F2FP.F16.E4M3.UNPACK_B R130, R156 ;  /* 0x0000009cff82723e */ /* 0x000fe200020006ff */
[----:B------:R1:W-:Y:S01]  /*7810*/  STS.128 [R181+UR5+0x6000], R188 ;  /* 0x006000bcb5007988 */ /* 0x0003e20008000c05 */
[----:B------:R-:W-:Y:S01]  /*7820*/  F2FP.SATFINITE.E4M3.F32.PACK_AB_MERGE_C R196, R23, R22, RZ ;  /* 0x0000001617c4723e */ /* 0x000fe200048070ff */
[----:B------:R-:W-:Y:S01]  /*7830*/  FFMA R26, R81, R103, R26 ;  /* 0x00000067511a7223 */ /* 0x000fe2000000001a */
[C---:B------:R-:W-:Y:S01]  /*7840*/  FMUL R27, R76.reuse, R27 ;  /* 0x0000001b4c1b7220 */ /* 0x040fe20000400000 */
[----:B------:R-:W-:Y:S01]  /*7850*/  HADD2.F32 R107, -RZ, R108.H0_H0 ;  /* 0x2000006cff6b7230 */ /* 0x000fe20000004100 */
[----:B------:R-:W-:Y:S01]  /*7860*/  F2FP.SATFINITE.E4M3.F32.PACK_AB_MERGE_C R196, R17, R16, R196 ;  /* 0x0000001011c4723e */ /* 0x000fe200048070c4 */
[--C-:B------:R-:W-:Y:S02]  /*7870*/  HADD2.F32 R129, -RZ, R130.reuse.H0_H0 ;  /* 0x20000082ff817230 */ /* 0x100fe40000004100 */
[C---:B------:R-:W-:Y:S01]  /*7880*/  FFMA R27, R81.reuse, R104, R27 ;  /* 0x00000068511b7223 */ /* 0x040fe2000000001b */
[C---:B------:R-:W-:Y:S01]  /*7890*/  FFMA R24, R81.reuse, R105, R24 ;  /* 0x0000006951187223 */ /* 0x040fe20000000018 */
[----:B------:R-:W-:Y:S01]  /*78a0*/  FFMA R25, R81, R106, R25 ;  /* 0x0000006a51197223 */ /* 0x000fe20000000019 */
[----:B------:R-:W-:Y:S02]  /*78b0*/  HADD2.F32 R130, -RZ, R130.H1_H1 ;  /* 0x30000082ff827230 */ /* 0x000fe40000004100 */
[C---:B------:R-:W-:Y:S01]  /*78c0*/  FMUL R30, R76.reuse, R30 ;  /* 0x0000001e4c1e7220 */ /* 0x040fe20000400000 */
[----:B------:R-:W-:Y:S01]  /*78d0*/  F2FP.F16.E4M3.UNPACK_B R132, R156.H1 ;  /* 0x0000009cff84723e */ /* 0x000fe200030006ff */
[----:B------:R-:W-:Y:S01]  /*78e0*/  HADD2.F32 R108, -RZ, R108.H1_H1 ;  /* 0x3000006cff6c7230 */ /* 0x000fe20000004100 */
[----:B------:R-:W-:Y:S01]  /*78f0*/  F2FP.SATFINITE.E4M3.F32.PACK_AB_MERGE_C R197, R27, R26, RZ ;  /* 0x0000001a1bc5723e */ /* 0x000fe200048070ff */
[----:B------:R-:W-:Y:S01]  /*7900*/  FFMA R30, R81, R107, R30 ;  /* 0x0000006b511e7223 */ /* 0x000fe2000000001e */
[C---:B------:R-:W-:Y:S01]  /*7910*/  FMUL R31, R76.reuse, R31 ;  /* 0x0000001f4c1f7220 */ /* 0x040fe20000400000 */
[--C-:B------:R-:W-:Y:S01]  /*7920*/  HADD2.F32 R111, -RZ, R112.reuse.H0_H0 ;  /* 0x20000070ff6f7230 */ /* 0x100fe20000004100 */
[----:B------:R-:W-:Y:S01]  /*7930*/  F2FP.SATFINITE.E4M3.F32.PACK_AB_MERGE_C R197, R21, R20, R197 ;  /* 0x0000001415c5723e */ /* 0x000fe200048070c5 */
[----:B------:R-:W-:Y:S02]  /*7940*/  HADD2.F32 R112, -RZ, R112.H1_H1 ;  /* 0x30000070ff707230 */ /* 0x000fe40000004100 */
[C---:B------:R-:W-:Y:S01]  /*7950*/  FFMA R31, R81.reuse, R108, R31 ;  /* 0x0000006c511f7223 */ /* 0x040fe2000000001f */
[C---:B------:R-:W-:Y:S01]  /*7960*/  FFMA R28, R81.reuse, R109, R28 ;  /* 0x0000006d511c7223 */ /* 0x040fe2000000001c */
[----:B------:R-:W-:Y:S01]  /*7970*/  FFMA R29, R81, R110, R29 ;  /* 0x0000006e511d7223 */ /* 0x000fe2000000001d */
[C---:B------:R-:W-:Y:S01]  /*7980*/  FMUL R34, R76.reuse, R34 ;  /* 0x000000224c227220 */ /* 0x040fe20000400000 */
[----:B------:R-:W-:Y:S01]  /*7990*/  F2FP.F16.E4M3.UNPACK_B R134, R157 ;  /* 0x0000009dff86723e */ /* 0x000fe200020006ff */
[C---:B------:R-:W-:Y:S01]  /*79a0*/  FMUL R35, R76.reuse, R35 ;  /* 0x000000234c237220 */ /* 0x040fe20000400000 */
[----:B------:R-:W-:Y:S01]  /*79b0*/  HADD2.F32 R115, -RZ, R116.H0_H0 ;  /* 0x20000074ff737230 */ /* 0x000fe20000004100 */
[----:B------:R-:W-:Y:S01]  /*79c0*/  F2FP.SATFINITE.E4M3.F32.PACK_AB_MERGE_C R198, R31, R30, RZ ;  /* 0x0000001e1fc6723e */ /* 0x000fe200048070ff */
[C---:B------:R-:W-:Y:S01]  /*79d0*/  FFMA R34, R81.reuse, R111, R34 ;  /* 0x0000006f51227223 */ /* 0x040fe20000000022 */
[C---:B------:R-:W-:Y:S01]  /*79e0*/  FFMA R35, R81.reuse, R112, R35 ;  /* 0x0000007051237223 */ /* 0x040fe20000000023 */
[C---:B------:R-:W-:Y:S01]  /*79f0*/  FFMA R32, R81.reuse, R113, R32 ;  /* 0x0000007151207223 */ /* 0x040fe20000000020 */
[----:B------:R-:W-:Y:S01]  /*7a00*/  F2FP.F16.E4M3.UNPACK_B R136, R157.H1 ;  /* 0x0000009dff88723e */ /* 0x000fe200030006ff */
        /* <DEDUP_REMOVED lines=8> */
[C---:B------:R-:W-:Y:S01]  /*7a90*/  FMUL R39, R76.reuse, R39 ;  /* 0x000000274c277220 */ /* 0x040fe20000400000 */
[--C-:B------:R-:W-:Y:S02]  /*7aa0*/  HADD2.F32 R119, -RZ, R120.reuse.H0_H0 ;  /* 0x20000078ff777230 */ /* 0x100fe40000004100 */
[C---:B------:R-:W-:Y:S01]  /*7ab0*/  FFMA R38, R81.reuse, R115, R38 ;  /* 0x0000007351267223 */ /* 0x040fe20000000026 */
[----:B------:R-:W-:Y:S01]  /*7ac0*/  HADD2.F32 R120, -RZ, R120.H1_H1 ;  /* 0x30000078ff787230 */ /* 0x000fe20000004100 */
[----:B------:R1:W-:Y:S01]  /*7ad0*/  STS.128 [R202+0x6010], R196 ;  /* 0x006010c4ca007388 */ /* 0x0003e20000000c00 */
        /* <DEDUP_REMOVED lines=26> */
[C---:B------:R-:W-:Y:S01]  /*7c80*/  FFMA R45, R81.reuse, R126, R45 ;  /* 0x0000007e512d7223 */ /* 0x040fe2000000002d */
[C---:B------:R-:W-:Y:S01]  /*7c90*/  FMUL R50, R76.reuse, R50 ;  /* 0x000000324c327220 */ /* 0x040fe20000400000 */
[C---:B------:R-:W-:Y:S01]  /*7ca0*/  FMUL R51, R76.reuse, R51 ;  /* 0x000000334c337220 */ /* 0x040fe20000400000 */
[--C-:B------:R-:W-:Y:S02]  /*7cb0*/  HADD2.F32 R131, -RZ, R132.reuse.H0_H0 ;  /* 0x20000084ff837230 */ /* 0x100fe40000004100 */
[C---:B------:R-:W-:Y:S01]  /*7cc0*/  FMUL R54, R76.reuse, R54 ;  /* 0x000000364c367220 */ /* 0x040fe20000400000 */
[C---:B------:R-:W-:Y:S01]  /*7cd0*/  FFMA R50, R81.reuse, R127, R50 ;  /* 0x0000007f51327223 */ /* 0x040fe20000000032 */
[----:B------:R-:W-:Y:S02]  /*7ce0*/  HADD2.F32 R132, -RZ, R132.H1_H1 ;  /* 0x30000084ff847230 */ /* 0x000fe40000004100 */
[C---:B------:R-:W-:Y:S01]  /*7cf0*/  FFMA R51, R81.reuse, R128, R51 ;  /* 0x0000008051337223 */ /* 0x040fe20000000033 */
[C---:B------:R-:W-:Y:S01]  /*7d00*/  FMUL R55, R76.reuse, R55 ;  /* 0x000000374c377220 */ /* 0x040fe20000400000 */
[C---:B------:R-:W-:Y:S01]  /*7d10*/  FFMA R48, R81.reuse, R129, R48 ;  /* 0x0000008151307223 */ /* 0x040fe20000000030 */
[C---:B------:R-:W-:Y:S01]  /*7d20*/  FFMA R49, R81.reuse, R130, R49 ;  /* 0x0000008251317223 */ /* 0x040fe20000000031 */
[--C-:B------:R-:W-:Y:S02]  /*7d30*/  HADD2.F32 R135, -RZ, R136.reuse.H0_H0 ;  /* 0x20000088ff877230 */ /* 0x100fe40000004100 */
[C---:B------:R-:W-:Y:S01]  /*7d40*/  FFMA R54, R81.reuse, R131, R54 ;  /* 0x0000008351367223 */ /* 0x040fe20000000036 */
[----:B------:R-:W-:Y:S01]  /*7d50*/  HADD2.F32 R136, -RZ, R136.H1_H1 ;  /* 0x30000088ff887230 */ /* 0x000fe20000004100 */
[----:B------:R-:W-:Y:S01]  /*7d60*/  F2FP.F16.E4M3.UNPACK_B R142, R159 ;  /* 0x0000009fff8e723e */ /* 0x000fe200020006ff */
[C---:B------:R-:W-:Y:S01]  /*7d70*/  FMUL R58, R76.reuse, R58 ;  /* 0x0000003a4c3a7220 */ /* 0x040fe20000400000 */
[C---:B------:R-:W-:Y:S01]  /*7d80*/  FFMA R55, R81.reuse, R132, R55 ;  /* 0x0000008451377223 */ /* 0x040fe20000000037 */
[C---:B------:R-:W-:Y:S01]  /*7d90*/  FMUL R59, R76.reuse, R59 ;  /* 0x0000003b4c3b7220 */ /* 0x040fe20000400000 */
[C---:B------:R-:W-:Y:S01]  /*7da0*/  FFMA R52, R81.reuse, R133, R52 ;  /* 0x0000008551347223 */ /* 0x040fe20000000034 */
[----:B------:R-:W-:Y:S01]  /*7db0*/  F2FP.F16.E4M3.UNPACK_B R80, R159.H1 ;  /* 0x0000009fff50723e */ /* 0x000fe200030006ff */
[C---:B------:R-:W-:Y:S01]  /*7dc0*/  FFMA R53, R81.reuse, R134, R53 ;  /* 0x0000008651357223 */ /* 0x040fe20000000035 */
[--C-:B------:R-:W-:Y:S02]  /*7dd0*/  HADD2.F32 R139, -RZ, R140.reuse.H0_H0 ;  /* 0x2000008cff8b7230 */ /* 0x100fe40000004100 */
[C---:B------:R-:W-:Y:S01]  /*7de0*/  FFMA R58, R81.reuse, R135, R58 ;  /* 0x00000087513a7223 */ /* 0x040fe2000000003a */
[----:B------:R-:W-:Y:S02]  /*7df0*/  HADD2.F32 R140, -RZ, R140.H1_H1 ;  /* 0x3000008cff8c7230 */ /* 0x000fe40000004100 */
[C---:B------:R-:W-:Y:S01]  /*7e00*/  FMUL R62, R76.reuse, R62 ;  /* 0x0000003e4c3e7220 */ /* 0x040fe20000400000 */
[--C-:B------:R-:W-:Y:S02]  /*7e10*/  HADD2.F32 R141, -RZ, R142.reuse.H0_H0 ;  /* 0x2000008eff8d7230 */ /* 0x100fe40000004100 */
[C---:B------:R-:W-:Y:S01]  /*7e20*/  FFMA R59, R81.reuse, R136, R59 ;  /* 0x00000088513b7223 */ /* 0x040fe2000000003b */
[C---:B------:R-:W-:Y:S01]  /*7e30*/  FMUL R63, R76.reuse, R63 ;  /* 0x0000003f4c3f7220 */ /* 0x040fe20000400000 */
[C---:B------:R-:W-:Y:S01]  /*7e40*/  FFMA R56, R81.reuse, R137, R56 ;  /* 0x0000008951387223 */ /* 0x040fe20000000038 */
[----:B------:R-:W-:Y:S02]  /*7e50*/  HADD2.F32 R142, -RZ, R142.H1_H1 ;  /* 0x3000008eff8e7230 */ /* 0x000fe40000004100 */
[C---:B------:R-:W-:Y:S01]  /*7e60*/  FFMA R57, R81.reuse, R138, R57 ;  /* 0x0000008a51397223 */ /* 0x040fe20000000039 */
[--C-:B------:R-:W-:Y:S02]  /*7e70*/  HADD2.F32 R83, -RZ, R80.reuse.H0_H0 ;  /* 0x20000050ff537230 */ /* 0x100fe40000004100 */
[C---:B------:R-:W-:Y:S01]  /*7e80*/  FFMA R62, R81.reuse, R139, R62 ;  /* 0x0000008b513e7223 */ /* 0x040fe2000000003e */
[----:B------:R-:W-:Y:S02]  /*7e90*/  HADD2.F32 R80, -RZ, R80.H1_H1 ;  /* 0x30000050ff507230 */ /* 0x000fe40000004100 */
[C---:B------:R-:W-:Y:S01]  /*7ea0*/  FMUL R66, R76.reuse, R66 ;  /* 0x000000424c427220 */ /* 0x040fe20000400000 */
[----:B------:R-:W-:Y:S01]  /*7eb0*/  FFMA R63, R81, R140, R63 ;  /* 0x0000008c513f7223 */ /* 0x000fe2000000003f */
[----:B------:R-:W-:Y:S01]  /*7ec0*/  FMUL R67, R76, R67 ;  /* 0x000000434c437220 */ /* 0x000fe20000400000 */
[----:B------:R-:W-:Y:S01]  /*7ed0*/  F2FP.SATFINITE.E4M3.F32.PACK_AB_MERGE_C R206, R47, R46, RZ ;  /* 0x0000002e2fce723e */ /* 0x000fe200048070ff */
[----:B------:R-:W-:Y:S01]  /*7ee0*/  FFMA R60, R81, R141, R60 ;  /* 0x0000008d513c7223 */ /* 0x000fe2000000003c */
[----:B------:R-:W-:Y:S01]  /*7ef0*/  F2FP.SATFINITE.E4M3.F32.PACK_AB_MERGE_C R207, R51, R50, RZ ;  /* 0x0000003233cf723e */ /* 0x000fe200048070ff */
[C---:B------:R-:W-:Y:S01]  /*7f00*/  FFMA R61, R81.reuse, R142, R61 ;  /* 0x0000008e513d7223 */ /* 0x040fe2000000003d */
[C---:B------:R-:W-:Y:S01]  /*7f10*/  FFMA R66, R81.reuse, R83, R66 ;  /* 0x0000005351427223 */ /* 0x040fe20000000042 */
[----:B------:R-:W-:Y:S01]  /*7f20*/  FFMA R67, R81, R80, R67 ;  /* 0x0000005051437223 */ /* 0x000fe20000000043 */
[----:B------:R-:W-:Y:S02]  /*7f30*/  F2FP.SATFINITE.E4M3.F32.PACK_AB_MERGE_C R206, R41, R40, R206 ;  /* 0x0000002829ce723e */ /* 0x000fe400048070ce */
[----:B------:R-:W-:Y:S02]  /*7f40*/  F2FP.SATFINITE.E4M3.F32.PACK_AB_MERGE_C R207, R45, R44, R207 ;  /* 0x0000002c2dcf723e */ /* 0x000fe400048070cf */
[----:B------:R-:W-:Y:S02]  /*7f50*/  F2FP.SATFINITE.E4M3.F32.PACK_AB_MERGE_C R208, R55, R54, RZ ;  /* 0x0000003637d0723e */ /* 0x000fe400048070ff */
[----:B------:R-:W-:Y:S01]  /*7f60*/  F2FP.SATFINITE.E4M3.F32.PACK_AB_MERGE_C R209, R59, R58, RZ ;  /* 0x0000003a3bd1723e */ /* 0x000fe200048070ff */
[----:B------:R1:W-:Y:S01]  /*7f70*/  STS.128 [R203+0x6020], R204 ;  /* 0x006020cccb007388 */ /* 0x0003e20000000c00 */
[----:B------:R-:W-:Y:S02]  /*7f80*/  F2FP.SATFINITE.E4M3.F32.PACK_AB_MERGE_C R210, R63, R62, RZ ;  /* 0x0000003e3fd2723e */ /* 0x000fe400048070ff */
[----:B------:R-:W-:Y:S02]  /*7f90*/  F2FP.SATFINITE.E4M3.F32.PACK_AB_MERGE_C R211, R67, R66, RZ ;  /* 0x0000004243d3723e */ /* 0x000fe400048070ff */
[----:B------:R-:W-:Y:S02]  /*7fa0*/  F2FP.SATFINITE.E4M3.F32.PACK_AB_MERGE_C R208, R49, R48, R208 ;  /* 0x0000003031d0723e */ /* 0x000fe400048070d0 */
[----:B------:R-:W-:Y:S02]  /*7fb0*/  F2FP.SATFINITE.E4M3.F32.PACK_AB_MERGE_C R209, R53, R52, R209 ;  /* 0x0000003435d1723e */ /* 0x000fe400048070d1 */
[----:B------:R-:W-:Y:S02]  /*7fc0*/  F2FP.SATFINITE.E4M3.F32.PACK_AB_MERGE_C R210, R57, R56, R210 ;  /* 0x0000003839d2723e */ /* 0x000fe400048070d2 */
[----:B------:R-:W-:Y:S05]  /*7fd0*/  F2FP.SATFINITE.E4M3.F32.PACK_AB_MERGE_C R211, R61, R60, R211 ;  /* 0x0000003c3dd3723e */ /* 0x000fea00048070d3 */
[----:B------:R1:W-:Y:S01]  /*7fe0*/  STS.128 [R201+0x6010], R208 ;  /* 0x006010d0c9007388 */ /* 0x0003e20000000c00 */
[----:B------:R-:W-:Y:S01]  /*7ff0*/  @!PT LDS RZ, [RZ] ;  /* 0x00000000fffff984 */ /* 0x000fe20000000800 */
[----:B------:R-:W-:Y:S01]  /*8000*/  @!PT LDS RZ, [RZ] ;  /* 0x00000000fffff984 */ /* 0x000fe20000000800 */
[----:B------:R-:W-:Y:S01]  /*8010*/  @!PT LDS RZ, [RZ] ;  /* 0x00000000fffff984 */ /* 0x000fe20000000800 */
[----:B------:R-:W-:Y:S01]  /*8020*/  @!PT LDS RZ, [RZ] ;  /* 0x00000000fffff984 */ /* 0x000fe20000000800 */
[----:B------:R2:W-:Y:S07]  /*8030*/  MEMBAR.ALL.CTA ;  /* 0x0000000000007992 */ /* 0x0005ee0000008000 */
[----:B--2---:R-:W2:Y:S02]  /*8040*/  FENCE.VIEW.ASYNC.S ;  /* 0x00000000000073c6 */ /* 0x004ea40000000000 */
[----:B--2---:R-:W-:Y:S06]  /*8050*/  BAR.SYNC.DEFER_BLOCKING 0x1, 0x80 ;  /* 0x0042000000007b1d */ /* 0x004fec0000010000 */
[----:B------:R-:W-:Y:S05]  /*8060*/  @P0 BRA `(.L_x_135) ;  /* 0x0000000000180947 */ /* 0x000fea0003800000 */
[----:B------:R-:W-:Y:S02]  /*8070*/  UIADD3 UR6, UP0, UPT, UR52, 0x680, URZ ;  /* 0x0000068034067890 */ /* 0x000fe4000ff1e0ff */
[----:B------:R-:W-:Y:S02]  /*8080*/  UIADD3 UR40, UPT, UPT, UR49, 0x6400, UR5 ;  /* 0x0000640031287890 */ /* 0x000fe4000fffe005 */
[----:B------:R-:W-:Y:S01]  /*8090*/  UIADD3.X UR7, UPT, UPT, URZ, UR53, URZ, UP0, !UPT ;  /* 0x00000035ff077290 */ /* 0x000fe200087fe4ff */
[----:B------:R-:W-:Y:S08]  /*80a0*/  UMOV UR43, UR36 ;  /* 0x00000024002b7c82 */ /* 0x000ff00008000000 */
[----:B------:R2:W-:Y:S02]  /*80b0*/  UTMASTG.3D [UR40], [UR6] ;  /* 0x00000028060073b5 */ /* 0x0005e40008010000 */
[----:B--2---:R0:W-:Y:S02]  /*80c0*/  UTMACMDFLUSH ;  /* 0x00000000000079b7 */ /* 0x0041e40000000000 */
.L_x_135:
[----:B------:R-:W-:Y:S05]  /*80d0*/  BSYNC.RECONVERGENT B0 ;  /* 0x0000000000007941 */ /* 0x000fea0003800200 */
.L_x_134:
[----:B------:R-:W-:Y:S01]  /*80e0*/  UIADD3 UR40, UPT, UPT, UR54, 0x1, URZ ;  /* 0x0000000136287890 */ /* 0x000fe2000fffe0ff */
[----:B------:R-:W-:Y:S01]  /*80f0*/  ISETP.NE.AND P1, PT, R194, RZ, PT ;  /* 0x000000ffc200720c */ /* 0x000fe20003f25270 */
[----:B------:R-:W-:Y:S01]  /*8100*/  BSSY.RECONVERGENT B0, `(.L_x_136) ;  /* 0x0000007000007945 */ /* 0x000fe20003800200 */
[----:B------:R-:W-:Y:S01]  /*8110*/  LEA R4, R176, UR49, 0x3 ;  /* 0x00000031b0047c11 */ /* 0x000fe2000f8e18ff */
[----:B------:R-:W-:Y:S04]  /*8120*/  UISETP.NE.AND UP0, UPT, UR40, 0x2, UPT ;  /* 0x000000022800788c */ /* 0x000fe8000bf05270 */
[----:B------:R-:W-:Y:S06]  /*8130*/  USEL UR40, UR40, URZ, UP0 ;  /* 0x000000ff28287287 */ /* 0x000fec0008000000 */
[----:B------:R-:W-:Y:S01]  /*8140*/  @P1 SHF.L.U32 R3, R175, 0x1f, RZ ;  /* 0x0000001faf031819 */ /* 0x000fe200000006ff */
[----:B------:R-:W-:Y:S05]  /*8150*/  @P0 BRA `(.L_x_137) ;  /* 0x0000000000040947 */ /* 0x000fea0003800000 */
[----:B------:R-:W-:Y:S04]  /*8160*/  DEPBAR.LE SB0, 0x1 ;  /* 0x000080400000791a */ /* 0x000fe80000000000 */
.L_x_137:
[----:B------:R-:W-:Y:S05]  /*8170*/  BSYNC.RECONVERGENT B0 ;  /* 0x0000000000007941 */ /* 0x000fea0003800200 */
.L_x_136:
[----:B------:R-:W-:Y:S06]  /*8180*/  BAR.SYNC.DEFER_BLOCKING 0x1, 0x80 ;  /* 0x0042000000007b1d */ /* 0x000fec0000010000 */
[----:B------:R-:W2:Y:S01]  /*8190*/  @P1 SYNCS.PHASECHK.TRANS64.TRYWAIT P0, [R4+URZ+0x1a0], R3 ;  /* 0x0001a003040015a7 */ /* 0x000ea200080011ff */
[----:B------:R-:W-:Y:S01]  /*81a0*/  BSSY B1, `(.L_x_138) ;  /* 0x0000023000017945 */ /* 0x000fe20003800000 */
[----:B--2---:R-:W-:Y:S03]  /*81b0*/  @P1 SEL R192, RZ, 0x1, !P0 ;  /* 0x00000001ffc01807 */ /* 0x004fe60004000000 */
[----:B------:R-:W-:Y:S05]  /*81c0*/  @!P1 BRA `(.L_x_139) ;  /* 0x0000000000809947 */ /* 0x000fea0003800000 */
[----:B------:R-:W-:Y:S01]  /*81d0*/  ISETP.NE.AND P1, PT, R193, RZ, PT ;  /* 0x000000ffc100720c */ /* 0x000fe20003f25270 */
[----:B------:R-:W-:Y:S01]  /*81e0*/  BSSY B0, `(.L_x_140) ;  /* 0x000000a000007945 */ /* 0x000fe20003800000 */
[----:B------:R-:W-:Y:S11]  /*81f0*/  ISETP.NE.AND P0, PT, R192, RZ, PT ;  /* 0x000000ffc000720c */ /* 0x000ff60003f05270 */
[----:B------:R-:W-:Y:S04]  /*8200*/  @P1 IMAD R0, R176, 0x2000, R181 ;  /* 0x00002000b0001824 */ /* 0x000fe800078e02b5 */
[C---:B------:R-:W-:Y:S01]  /*8210*/  @P1 IMAD.IADD R8, R0.reuse, 0x1, R195 ;  /* 0x0000000100081824 */ /* 0x040fe200078e02c3 */
[----:B------:R-:W-:Y:S03]  /*8220*/  @P1 IADD3 R6, PT, PT, R0, R200, RZ ;  /* 0x000000c800061210 */ /* 0x000fe60007ffe0ff */
[----:B------:R-:W-:Y:S01]  /*8230*/  @P1 IMAD.IADD R5, R187, 0x1, R8 ;  /* 0x00000001bb051824 */ /* 0x000fe200078e0208 */
[----:B------:R-:W-:Y:S06]  /*8240*/  @P0 BRA `(.L_x_141) ;  /* 0x00000000000c0947 */ /* 0x000fec0003800000 */
[----:B------:R-:W-:Y:S04]  /*8250*/  SHF.L.U32 R3, R175, 0x1f, RZ ;  /* 0x0000001faf037819 */ /* 0x000fe800000006ff */
[----:B------:R-:W2:Y:S02]  /*8260*/  SYNCS.PHASECHK.TRANS64.TRYWAIT P0, [R4+URZ+0x1a0], R3 ;  /* 0x0001a003040075a7 */ /* 0x000ea400080011ff */
[----:B--2---:R-:W-:Y:S05]  /*8270*/  @!P0 BRA `(.L_x_142) ;  /* 0x0000003c00d08947 */ /* 0x004fea0003800000 */
.L_x_141:
[----:B------:R-:W-:Y:S05]  /*8280*/  BSYNC B0 ;  /* 0x0000000000007941 */ /* 0x000fea0003800000 */
.L_x_140:
[----:B------:R-:W-:Y:S01]  /*8290*/  ISETP.NE.AND P0, PT, R193, RZ, PT ;  /* 0x000000ffc100720c */ /* 0x000fe20003f05270 */
[----:B--2---:R-:W-:Y:S02]  /*82a0*/  VIADD R4, R4, 0x1b8 ;  /* 0x000001b804047836 */ /* 0x004fe40000000000 */
        /* <DEDUP_REMOVED lines=14> */
[----:B------:R-:W-:Y:S02]  /*8390*/  SEL R176, R176, RZ, P0 ;  /* 0x000000ffb0b07207 */ /* 0x000fe40000000000 */
[----:B--2---:R-:W-:Y:S04]  /*83a0*/  SEL R0, RZ, 0x1, P0 ;  /* 0x00000001ff007807 */ /* 0x004fe80000000000 */
[----:B------:R-:W-:Y:S01]  /*83b0*/  LOP3.LUT R175, R175, R0, RZ, 0x3c, !PT ;  /* 0x00000000afaf7212 */ /* 0x000fe200078e3cff */
[----:B-----5:R4:W-:Y:S06]  /*83c0*/  SYNCS.ARRIVE.TRANS64.RED.A1T0 RZ, [R3+URZ], RZ ;  /* 0x000000ff03ff79a7 */ /* 0x0209ec00081004ff */
.L_x_139:
[----:B------:R-:W-:Y:S05]  /*83d0*/  BSYNC B1 ;  /* 0x0000000000017941 */ /* 0x000fea0003800000 */
.L_x_138:
[----:B----4-:R-:W-:Y:S05]  /*83e0*/  VIADD R3, R78, 0x40 ;  /* 0x000000404e037836 */ /* 0x010fea0000000000 */
[----:B------:R-:W-:Y:S04]  /*83f0*/  SHF.R.U32.HI R3, RZ, 0x15, R3 ;  /* 0x00000015ff037819 */ /* 0x000fe80000011603 */
[----:B------:R-:W-:Y:S11]  /*8400*/  LOP3.LUT P0, RZ, R3, 0x3, R168, 0x48, !PT ;  /* 0x0000000303ff7812 */ /* 0x000ff600078048a8 */
[----:B------:R-:W-:Y:S02]  /*8410*/  @!UPT UIADD3 URZ, UPT, UPT, URZ, URZ, URZ ;  /* 0x000000fffffff290 */ /* 0x000fe4000fffe0ff */
[----:B------:R-:W-:Y:S05]  /*8420*/  @!P0 BRA `(.L_x_143) ;  /* 0x0000000000408947 */ /* 0x000fea0003800000 */
[----:B------:R-:W2:Y:S01]  /*8430*/  LDCU.64 UR8, c[0x4][0x78] ;  /* 0x01000f00ff0877ac */ /* 0x000ea20008000a00 */
[----:B------:R-:W-:Y:S01]  /*8440*/  MOV R15, 0x0 ;  /* 0x00000000000f7802 */ /* 0x000fe20000000f00 */
[----:B------:R-:W-:Y:S02]  /*8450*/  HFMA2 R12, -RZ, RZ, 0, 5.9604644775390625e-08 ;  /* 0x00000001ff0c7431 */ /* 0x000fe400000001ff */
[----:B------:R-:W-:Y:S02]  /*8460*/  IMAD.MOV.U32 R8, RZ, RZ, 0x192 ;  /* 0x00000192ff087424 */ /* 0x000fe400078e00ff */
[----:B------:R-:W-:Y:S01]  /*8470*/  IMAD.MOV.U32 R13, RZ, RZ, RZ ;  /* 0x000000ffff0d7224 */ /* 0x000fe200078e00ff */
[----:B------:R-:W4:Y:S01]  /*8480*/  LDCU.64 UR6, c[0x4][0x80] ;  /* 0x01001000ff0677ac */ /* 0x000f220008000a00 */
[----:B------:R-:W1:Y:S01]  /*8490*/  LDC.64 R14, c[0x4][R15] ;  /* 0x010000000f0e7b82 */ /* 0x000e620000000a00 */
[----:B------:R-:W5:Y:S01]  /*84a0*/  LDCU.64 UR4, c[0x4][0x18] ;  /* 0x01000300ff0477ac */ /* 0x000f620008000a00 */
[----:B--2---:R-:W-:Y:S01]  /*84b0*/  MOV R5, UR9 ;  /* 0x0000000900057c02 */ /* 0x004fe20008000f00 */
[----:B------:R-:W-:Y:S01]  /*84c0*/  IMAD.U32 R4, RZ, RZ, UR8 ;  /* 0x00000008ff047e24 */ /* 0x000fe2000f8e00ff */
[----:B----4-:R-:W-:Y:S01]  /*84d0*/  MOV R7, UR7 ;  /* 0x0000000700077c02 */ /* 0x010fe20008000f00 */
[----:B------:R-:W-:Y:S01]  /*84e0*/  IMAD.U32 R6, RZ, RZ, UR6 ;  /* 0x00000006ff067e24 */ /* 0x000fe2000f8e00ff */
[----:B-----5:R-:W-:Y:S01]  /*84f0*/  MOV R11, UR5 ;  /* 0x00000005000b7c02 */ /* 0x020fe20008000f00 */
[----:B------:R-:W-:Y:S02]  /*8500*/  IMAD.U32 R10, RZ, RZ, UR4 ;  /* 0x00000004ff0a7e24 */ /* 0x000fe4000f8e00ff */
[----:B------:R-:W-:Y:S07]  /*8510*/  LEPC R20, `(.L_x_143) ;  /* 0x000000001014794e */ /* 0x000fee0000000000 */
[----:B-1-3--:R-:W-:Y:S05]  /*8520*/  CALL.ABS.NOINC R14 ;  /* 0x000000000e007343 */ /* 0x00afea0003c00000 */
.L_x_143:
[----:B------:R-:W-:Y:S01]  /*8530*/  ISETP.NE.AND P0, PT, R183, RZ, PT ;  /* 0x000000ffb700720c */ /* 0x000fe20003f05270 */
[----:B------:R-:W-:Y:S05]  /*8540*/  WARPSYNC.ALL ;  /* 0x0000000000007948 */ /* 0x000fea0003800000 */
[-C--:B---3--:R-:W-:Y:S01]  /*8550*/  F2FP.F16.E4M3.UNPACK_B R4, R145.reuse.H1 ;  /* 0x00000091ff04723e */ /* 0x088fe200030006ff */
[----:B------:R-:W-:Y:S01]  /*8560*/  USHF.L.U32 UR8, UR40, 0xd, URZ ;  /* 0x0000000d28087899 */ /* 0x000fe200080006ff */
[----:B------:R-:W-:Y:S01]  /*8570*/  F2FP.F16.E4M3.UNPACK_B R5, R145 ;  /* 0x00000091ff05723e */ /* 0x000fe200020006ff */
[----:B------:R-:W-:Y:S01]  /*8580*/  BSSY.RECONVERGENT B0, `(.L_x_144) ;  /* 0x0000119000007945 */ /* 0x000fe20003800200 */
[----:B------:R-:W-:Y:S01]  /*8590*/  R2UR UR4, R78 ;  /* 0x000000004e0472ca */ /* 0x000fe200000e0000 */
[--C-:B------:R-:W-:Y:S01]  /*85a0*/  HADD2.F32 R86, -RZ, R4.reuse.H1_H1 ;  /* 0x30000004ff567230 */ /* 0x100fe20000004100 */
[----:B------:R-:W-:Y:S01]  /*85b0*/  F2FP.F16.E4M3.UNPACK_B R0, R144.H1 ;  /* 0x00000090ff00723e */ /* 0x000fe200030006ff */
[----:B------:R-:W-:Y:S01]  /*85c0*/  HADD2.F32 R87, -RZ, R4.H0_H0 ;  /* 0x20000004ff577230 */ /* 0x000fe20000004100 */
[----:B------:R-:W-:Y:S01]  /*85d0*/  F2FP.F16.E4M3.UNPACK_B R4, R146.H1 ;  /* 0x00000092ff04723e */ /* 0x000fe200030006ff */
[--C-:B------:R-:W-:Y:S01]  /*85e0*/  HADD2.F32 R85, -RZ, R5.reuse.H0_H0 ;  /* 0x20000005ff557230 */ /* 0x100fe20000004100 */
[----:B-1----:R-:W-:Y:S01]  /*85f0*/  F2FP.F16.E4M3.UNPACK_B R123, R154.H1 ;  /* 0x0000009aff7b723e */ /* 0x002fe200030006ff */
[--C-:B------:R-:W-:Y:S01]  /*8600*/  HADD2.F32 R83, -RZ, R0.reuse.H0_H0 ;  /* 0x20000000ff537230 */ /* 0x100fe20000004100 */
[----:B------:R-:W-:Y:S01]  /*8610*/  F2FP.F16.E4M3.UNPACK_B R127, R155.H1 ;  /* 0x0000009bff7f723e */ /* 0x000fe200030006ff */
[----:B------:R-:W-:Y:S01]  /*8620*/  HADD2.F32 R82, -RZ, R0.H1_H1 ;  /* 0x30000000ff527230 */ /* 0x000fe20000004100 */
[----:B------:R-:W-:Y:S01]  /*8630*/  F2FP.F16.E4M3.UNPACK_B R0, R146 ;  /* 0x00000092ff00723e */ /* 0x000fe200020006ff */
[--C-:B------:R-:W-:Y:S01]  /*8640*/  HADD2.F32 R89, -RZ, R4.reuse.H0_H0 ;  /* 0x20000004ff597230 */ /* 0x100fe20000004100 */
[----:B------:R-:W-:Y:S01]  /*8650*/  F2FP.F16.E4M3.UNPACK_B R129, R156 ;  /* 0x0000009cff81723e */ /* 0x000fe200020006ff */
[----:B------:R-:W-:Y:S01]  /*8660*/  HADD2.F32 R92, -RZ, R4.H1_H1 ;  /* 0x30000004ff5c7230 */ /* 0x000fe20000004100 */
[----:B------:R-:W-:Y:S01]  /*8670*/  F2FP.F16.E4M3.UNPACK_B R4, R148 ;  /* 0x00000094ff04723e */ /* 0x000fe200020006ff */
[--C-:B------:R-:W-:Y:S01]  /*8680*/  HADD2.F32 R88, -RZ, R0.reuse.H0_H0 ;  /* 0x20000000ff587230 */ /* 0x100fe20000004100 */
[----:B------:R-:W-:Y:S01]  /*8690*/  F2FP.F16.E4M3.UNPACK_B R133, R157 ;  /* 0x0000009dff85723e */ /* 0x000fe200020006ff */
[----:B------:R-:W-:Y:S01]  /*86a0*/  HADD2.F32 R90, -RZ, R0.H1_H1 ;  /* 0x30000000ff5a7230 */ /* 0x000fe20000004100 */
[-C--:B------:R-:W-:Y:S01]  /*86b0*/  F2FP.F16.E4M3.UNPACK_B R0, R147.reuse.H1 ;  /* 0x00000093ff00723e */ /* 0x080fe200030006ff */
[----:B------:R-:W-:Y:S01]  /*86c0*/  HADD2.F32 R84, -RZ, R5.H1_H1 ;  /* 0x30000005ff547230 */ /* 0x000fe20000004100 */
[----:B------:R-:W-:Y:S01]  /*86d0*/  F2FP.F16.E4M3.UNPACK_B R5, R147 ;  /* 0x00000093ff05723e */ /* 0x000fe200020006ff */
[--C-:B------:R-:W-:Y:S01]  /*86e0*/  HADD2.F32 R95, -RZ, R4.reuse.H0_H0 ;  /* 0x20000004ff5f7230 */ /* 0x100fe20000004100 */
[----:B------:R-:W-:Y:S01]  /*86f0*/  F2FP.F16.E4M3.UNPACK_B R80, R144 ;  /* 0x00000090ff50723e */ /* 0x000fe200020006ff */
[----:B------:R-:W-:Y:S01]  /*8700*/  HADD2.F32 R98, -RZ, R4.H1_H1 ;  /* 0x30000004ff627230 */ /* 0x000fe20000004100 */
[-C--:B------:R-:W-:Y:S01]  /*8710*/  F2FP.F16.E4M3.UNPACK_B R4, R149.reuse.H1 ;  /* 0x00000095ff04723e */ /* 0x080fe200030006ff */
[--C-:B------:R-:W-:Y:S01]  /*8720*/  HADD2.F32 R93, -RZ, R0.reuse.H0_H0 ;  /* 0x20000000ff5d7230 */ /* 0x100fe20000004100 */
[----:B------:R-:W-:Y:S01]  /*8730*/  F2FP.F16.E4M3.UNPACK_B R137, R158 ;  /* 0x0000009eff89723e */ /* 0x000fe200020006ff */
[----:B------:R-:W-:Y:S01]  /*8740*/  HADD2.F32 R96, -RZ, R0.H1_H1 ;  /* 0x30000000ff607230 */ /* 0x000fe20000004100 */
[----:B------:R-:W-:Y:S01]  /*8750*/  F2FP.F16.E4M3.UNPACK_B R0, R148.H1 ;  /* 0x00000094ff00723e */ /* 0x000fe200030006ff */
[--C-:B------:R-:W-:Y:S01]  /*8760*/  HADD2.F32 R91, -RZ, R5.reuse.H0_H0 ;  /* 0x20000005ff5b7230 */ /* 0x100fe20000004100 */
[----:B------:R-:W-:Y:S01]  /*8770*/  F2FP.F16.E4M3.UNPACK_B R139, R158.H1 ;  /* 0x0000009eff8b723e */ /* 0x000fe200030006ff */
[----:B------:R-:W-:Y:S01]  /*8780*/  HADD2.F32 R94, -RZ, R5.H1_H1 ;  /* 0x30000005ff5e7230 */ /* 0x000fe20000004100 */
[----:B------:R-:W-:Y:S01]  /*8790*/  F2FP.F16.E4M3.UNPACK_B R5, R149 ;  /* 0x00000095ff05723e */ /* 0x000fe200020006ff */
[--C-:B------:R-:W-:Y:S02]  /*87a0*/  HADD2.F32 R101, -RZ, R4.reuse.H0_H0 ;  /* 0x20000004ff657230 */ /* 0x100fe40000004100 */
[----:B------:R-:W-:Y:S01]  /*87b0*/  HADD2.F32 R104, -RZ, R4.H1_H1 ;  /* 0x30000004ff687230 */ /* 0x000fe20000004100 */
[-C--:B------:R-:W-:Y:S01]  /*87c0*/  F2FP.F16.E4M3.UNPACK_B R4, R150.reuse.H1 ;  /* 0x00000096ff04723e */ /* 0x080fe200030006ff */
[--C-:B------:R-:W-:Y:S02]  /*87d0*/  HADD2.F32 R97, -RZ, R0.reuse.H0_H0 ;  /* 0x20000000ff617230 */ /* 0x100fe40000004100 */
[----:B------:R-:W-:Y:S01]  /*87e0*/  HADD2.F32 R100, -RZ, R0.H1_H1 ;  /* 0x30000000ff647230 */ /* 0x000fe20000004100 */
[----:B------:R-:W-:Y:S01]  /*87f0*/  F2FP.F16.E4M3.UNPACK_B R0, R150 ;  /* 0x00000096ff00723e */ /* 0x000fe200020006ff */
[--C-:B------:R-:W-:Y:S02]  /*8800*/  HADD2.F32 R99, -RZ, R5.reuse.H0_H0 ;  /* 0x20000005ff637230 */ /* 0x100fe40000004100 */
[----:B------:R-:W-:Y:S01]  /*8810*/  HADD2.F32 R102, -RZ, R5.H1_H1 ;  /* 0x30000005ff667230 */ /* 0x000fe20000004100 */
[-C--:B------:R-:W-:Y:S01]  /*8820*/  F2FP.F16.E4M3.UNPACK_B R5, R151.reuse ;  /* 0x00000097ff05723e */ /* 0x080fe200020006ff */
[--C-:B------:R-:W-:Y:S02]  /*8830*/  HADD2.F32 R105, -RZ, R4.reuse.H0_H0 ;  /* 0x20000004ff697230 */ /* 0x100fe40000004100 */
[----:B------:R-:W-:Y:S01]  /*8840*/  HADD2.F32 R108, -RZ, R4.H1_H1 ;  /* 0x30000004ff6c7230 */ /* 0x000fe20000004100 */
[-C--:B------:R-:W-:Y:S01]  /*8850*/  F2FP.F16.E4M3.UNPACK_B R4, R152.reuse ;  /* 0x00000098ff04723e */ /* 0x080fe200020006ff */
[--C-:B------:R-:W-:Y:S02]  /*8860*/  HADD2.F32 R103, -RZ, R0.reuse.H0_H0 ;  /* 0x20000000ff677230 */ /* 0x100fe40000004100 */
[----:B------:R-:W-:Y:S01]  /*8870*/  HADD2.F32 R106, -RZ, R0.H1_H1 ;  /* 0x30000000ff6a7230 */ /* 0x000fe20000004100 */
[----:B------:R-:W-:Y:S01]  /*8880*/  F2FP.F16.E4M3.UNPACK_B R0, R151.H1 ;  /* 0x00000097ff00723e */ /* 0x000fe200030006ff */
        /* <DEDUP_REMOVED lines=8> */
[----:B------:R-:W-:Y:S01]  /*8910*/  F2FP.F16.E4M3.UNPACK_B R0, R152.H1 ;  /* 0x00000098ff00723e */ /* 0x000fe200030006ff */
[--C-:B------:R-:W-:Y:S02]  /*8920*/  HADD2.F32 R115, -RZ, R5.reuse.H0_H0 ;  /* 0x20000005ff737230 */ /* 0x100fe40000004100 */
[----:B------:R-:W-:Y:S02]  /*8930*/  HADD2.F32 R118, -RZ, R5.H1_H1 ;  /* 0x30000005ff767230 */ /* 0x000fe40000004100 */
[--C-:B------:R-:W-:Y:S02]  /*8940*/  HADD2.F32 R117, -RZ, R4.reuse.H0_H0 ;  /* 0x20000004ff757230 */ /* 0x100fe40000004100 */
[----:B------:R-:W-:Y:S02]  /*8950*/  HADD2.F32 R120, -RZ, R4.H1_H1 ;  /* 0x30000004ff787230 */ /* 0x000fe40000004100 */
[--C-:B------:R-:W-:Y:S01]  /*8960*/  HADD2.F32 R113, -RZ, R0.reuse.H0_H0 ;  /* 0x20000000ff717230 */ /* 0x100fe20000004100 */
[----:B------:R-:W1:Y:S01]  /*8970*/  LDTM.x64 R4, tmem[UR4+0x40] ;  /* 0x00004004000479ee */ /* 0x000e620008340000 */
[----:B------:R-:W-:Y:S01]  /*8980*/  HADD2.F32 R116, -RZ, R0.H1_H1 ;  /* 0x30000000ff747230 */ /* 0x000fe20000004100 */
[----:B------:R-:W-:Y:S01]  /*8990*/  F2FP.F16.E4M3.UNPACK_B R0, R154 ;  /* 0x0000009aff00723e */ /* 0x000fe200020006ff */
[--C-:B------:R-:W-:Y:S02]  /*89a0*/  HADD2.F32 R121, -RZ, R123.reuse.H0_H0 ;  /* 0x2000007bff797230 */ /* 0x100fe40000004100 */
[----:B------:R-:W-:Y:S02]  /*89b0*/  HADD2.F32 R124, -RZ, R123.H1_H1 ;  /* 0x3000007bff7c7230 */ /* 0x000fe40000004100 */
[--C-:B------:R-:W-:Y:S02]  /*89c0*/  HADD2.F32 R119, -RZ, R0.reuse.H0_H0 ;  /* 0x20000000ff777230 */ /* 0x100fe40000004100 */
[----:B------:R-:W-:Y:S01]  /*89d0*/  HADD2.F32 R122, -RZ, R0.H1_H1 ;  /* 0x30000000ff7a7230 */ /* 0x000fe20000004100 */
[----:B------:R-:W-:Y:S01]  /*89e0*/  F2FP.F16.E4M3.UNPACK_B R0, R155 ;  /* 0x0000009bff00723e */ /* 0x000fe200020006ff */
[--C-:B------:R-:W-:Y:S02]  /*89f0*/  HADD2.F32 R125, -RZ, R127.reuse.H0_H0 ;  /* 0x2000007fff7d7230 */ /* 0x100fe40000004100 */
[----:B------:R-:W-:Y:S02]  /*8a00*/  HADD2.F32 R128, -RZ, R127.H1_H1 ;  /* 0x3000007fff807230 */ /* 0x000fe40000004100 */
[--C-:B------:R-:W-:Y:S02]  /*8a10*/  HADD2.F32 R123, -RZ, R0.reuse.H0_H0 ;  /* 0x20000000ff7b7230 */ /* 0x100fe40000004100 */
[----:B------:R-:W-:Y:S01]  /*8a20*/  HADD2.F32 R126, -RZ, R0.H1_H1 ;  /* 0x30000000ff7e7230 */ /* 0x000fe20000004100 */
[----:B------:R-:W-:Y:S01]  /*8a30*/  F2FP.F16.E4M3.UNPACK_B R0, R156.H1 ;  /* 0x0000009cff00723e */ /* 0x000fe200030006ff */
[--C-:B------:R-:W-:Y:S02]  /*8a40*/  HADD2.F32 R127, -RZ, R129.reuse.H0_H0 ;  /* 0x20000081ff7f7230 */ /* 0x100fe40000004100 */
[----:B------:R-:W-:Y:S02]  /*8a50*/  HADD2.F32 R130, -RZ, R129.H1_H1 ;  /* 0x30000081ff827230 */ /* 0x000fe40000004100 */
[--C-:B------:R-:W-:Y:S02]  /*8a60*/  HADD2.F32 R129, -RZ, R0.reuse.H0_H0 ;  /* 0x20000000ff817230 */ /* 0x100fe40000004100 */
[C---:B-1----:R-:W-:Y:S01]  /*8a70*/  FMUL R6, R76.reuse, R6 ;  /* 0x000000064c067220 */ /* 0x042fe20000400000 */
[----:B------:R-:W-:Y:S01]  /*8a80*/  HADD2.F32 R132, -RZ, R0.H1_H1 ;  /* 0x30000000ff847230 */ /* 0x000fe20000004100 */
[----:B------:R-:W-:Y:S01]  /*8a90*/  F2FP.F16.E4M3.UNPACK_B R0, R157.H1 ;  /* 0x0000009dff00723e */ /* 0x000fe200030006ff */
[--C-:B------:R-:W-:Y:S02]  /*8aa0*/  HADD2.F32 R131, -RZ, R133.reuse.H0_H0 ;  /* 0x20000085ff837230 */ /* 0x100fe40000004100 */
[C---:B------:R-:W-:Y:S01]  /*8ab0*/  FMUL R7, R76.reuse, R7 ;  /* 0x000000074c077220 */ /* 0x040fe20000400000 */
[----:B------:R-:W-:Y:S02]  /*8ac0*/  HADD2.F32 R134, -RZ, R133.H1_H1 ;  /* 0x30000085ff867230 */ /* 0x000fe40000004100 */
[C---:B------:R-:W-:Y:S01]  /*8ad0*/  FMUL R10, R76.reuse, R10 ;  /* 0x0000000a4c0a7220 */ /* 0x040fe20000400000 */
[----:B------:R-:W-:Y:S02]  /*8ae0*/  HADD2.F32 R3, -RZ, R80.H0_H0 ;  /* 0x20000050ff037230 */ /* 0x000fe40000004100 */
[C---:B------:R-:W-:Y:S01]  /*8af0*/  FMUL R11, R76.reuse, R11 ;  /* 0x0000000b4c0b7220 */ /* 0x040fe20000400000 */
[--C-:B------:R-:W-:Y:S02]  /*8b00*/  HADD2.F32 R133, -RZ, R0.reuse.H0_H0 ;  /* 0x20000000ff857230 */ /* 0x100fe40000004100 */
[----:B------:R-:W-:Y:S02]  /*8b10*/  HADD2.F32 R136, -RZ, R0.H1_H1 ;  /* 0x30000000ff887230 */ /* 0x000fe40000004100 */
[C---:B------:R-:W-:Y:S01]  /*8b20*/  FMUL R0, R76.reuse, R4 ;  /* 0x000000044c007220 */ /* 0x040fe20000400000 */
[----:B------:R-:W-:Y:S02]  /*8b30*/  HADD2.F32 R80, -RZ, R80.H1_H1 ;  /* 0x30000050ff507230 */ /* 0x000fe40000004100 */
[C---:B------:R-:W-:Y:S01]  /*8b40*/  FMUL R4, R76.reuse, R8 ;  /* 0x000000084c047220 */ /* 0x040fe20000400000 */
[--C-:B------:R-:W-:Y:S02]  /*8b50*/  HADD2.F32 R135, -RZ, R137.reuse.H0_H0 ;  /* 0x20000089ff877230 */ /* 0x100fe40000004100 */
[C---:B------:R-:W-:Y:S01]  /*8b60*/  FFMA R0, R81.reuse, R3, R0 ;  /* 0x0000000351007223 */ /* 0x040fe20000000000 */
[C---:B------:R-:W-:Y:S01]  /*8b70*/  FMUL R3, R76.reuse, R5 ;  /* 0x000000054c037220 */ /* 0x040fe20000400000 */
[C---:B------:R-:W-:Y:S01]  /*8b80*/  FMUL R5, R76.reuse, R9 ;  /* 0x000000094c057220 */ /* 0x040fe20000400000 */
[----:B------:R-:W-:Y:S01]  /*8b90*/  HADD2.F32 R138, -RZ, R137.H1_H1 ;  /* 0x30000089ff8a7230 */ /* 0x000fe20000004100 */
[----:B------:R-:W-:Y:S01]  /*8ba0*/  F2FP.F16.E4M3.UNPACK_B R8, R159 ;  /* 0x0000009fff08723e */ /* 0x000fe200020006ff */
[C---:B------:R-:W-:Y:S01]  /*8bb0*/  FFMA R3, R81.reuse, R80, R3 ;  /* 0x0000005051037223 */ /* 0x040fe20000000003 */
[C---:B------:R-:W-:Y:S01]  /*8bc0*/  FFMA R6, R81.reuse, R83, R6 ;  /* 0x0000005351067223 */ /* 0x040fe20000000006 */
[C---:B------:R-:W-:Y:S01]  /*8bd0*/  FFMA R7, R81.reuse, R82, R7 ;  /* 0x0000005251077223 */ /* 0x040fe20000000007 */
        /* <DEDUP_REMOVED lines=10> */
[----:B------:R-:W-:Y:S01]  /*8c80*/  F2FP.SATFINITE.E4M3.F32.PACK_AB_MERGE_C R86, R11, R10, RZ ;  /* 0x0000000a0b56723e */ /* 0x000fe200048070ff */
[C---:B------:R-:W-:Y:S01]  /*8c90*/  FFMA R6, R81.reuse, R88, R6 ;  /* 0x0000005851067223 */ /* 0x040fe20000000006 */
[C---:B------:R-:W-:Y:S01]  /*8ca0*/  FFMA R7, R81.reuse, R90, R7 ;  /* 0x0000005a51077223 */ /* 0x040fe20000000007 */
[C---:B------:R-:W-:Y:S01]  /*8cb0*/  FMUL R10, R76.reuse, R16 ;  /* 0x000000104c0a7220 */ /* 0x040fe20000400000 */
[C---:B------:R-:W-:Y:S01]  /*8cc0*/  FMUL R11, R76.reuse, R17 ;  /* 0x000000114c0b7220 */ /* 0x040fe20000400000 */
[--C-:B------:R-:W-:Y:S02]  /*8cd0*/  HADD2.F32 R85, -RZ, R9.reuse.H0_H0 ;  /* 0x20000009ff557230 */ /* 0x100fe40000004100 */
[C---:B------:R-:W-:Y:S01]  /*8ce0*/  FMUL R8, R76.reuse, R14 ;  /* 0x0000000e4c087220 */ /* 0x040fe20000400000 */
[----:B------:R-:W-:Y:S02]  /*8cf0*/  HADD2.F32 R82, -RZ, R9.H1_H1 ;  /* 0x30000009ff527230 */ /* 0x000fe40000004100 */
[C---:B------:R-:W-:Y:S01]  /*8d00*/  FMUL R14, R76.reuse, R20 ;  /* 0x000000144c0e7220 */ /* 0x040fe20000400000 */
[C---:B------:R-:W-:Y:S01]  /*8d10*/  FMUL R20, R76.reuse, R26 ;  /* 0x0000001a4c147220 */ /* 0x040fe20000400000 */
[C---:B------:R-:W-:Y:S01]  /*8d20*/  FFMA R8, R81.reuse, R89, R8 ;  /* 0x0000005951087223 */ /* 0x040fe20000000008 */
[C---:B------:R-:W-:Y:S01]  /*8d30*/  FMUL R26, R76.reuse, R32 ;  /* 0x000000204c1a7220 */ /* 0x040fe20000400000 */
[C---:B------:R-:W-:Y:S01]  /*8d40*/  FMUL R9, R76.reuse, R15 ;  /* 0x0000000f4c097220 */ /* 0x040fe20000400000 */
[C---:B------:R-:W-:Y:S01]  /*8d50*/  FMUL R15, R76.reuse, R21 ;  /* 0x000000154c0f7220 */ /* 0x040fe20000400000 */
[C---:B------:R-:W-:Y:S01]  /*8d60*/  FMUL R12, R76.reuse, R18 ;  /* 0x000000124c0c7220 */ /* 0x040fe20000400000 */
[C---:B------:R-:W-:Y:S01]  /*8d70*/  FMUL R18, R76.reuse, R24 ;  /* 0x000000184c127220 */ /* 0x040fe20000400000 */
[C---:B------:R-:W-:Y:S01]  /*8d80*/  FFMA R9, R81.reuse, R92, R9 ;  /* 0x0000005c51097223 */ /* 0x040fe20000000009 */
[C---:B------:R-:W-:Y:S01]  /*8d90*/  FFMA R10, R81.reuse, R91, R10 ;  /* 0x0000005b510a7223 */ /* 0x040fe2000000000a */
[C---:B------:R-:W-:Y:S01]  /*8da0*/  FFMA R11, R81.reuse, R94, R11 ;  /* 0x0000005e510b7223 */ /* 0x040fe2000000000b */
[----:B------:R-:W-:Y:S01]  /*8db0*/  FFMA R12, R81, R93, R12 ;  /* 0x0000005d510c7223 */ /* 0x000fe2000000000c */
[C---:B------:R-:W-:Y:S01]  /*8dc0*/  FMUL R13, R76.reuse, R19 ;  /* 0x000000134c0d7220 */ /* 0x040fe20000400000 */
[----:B------:R-:W-:Y:S01]  /*8dd0*/  F2FP.SATFINITE.E4M3.F32.PACK_AB_MERGE_C R8, R9, R8, RZ ;  /* 0x000000080908723e */ /* 0x000fe200048070ff */
        /* <DEDUP_REMOVED lines=10> */
[C---:B------:R-:W-:Y:S01]  /*8e80*/  FMUL R21, R76.reuse, R27 ;  /* 0x0000001b4c157220 */ /* 0x040fe20000400000 */
[C---:B------:R-:W-:Y:S01]  /*8e90*/  FMUL R27, R76.reuse, R33 ;  /* 0x000000214c1b7220 */ /* 0x040fe20000400000 */
[C---:B------:R-:W-:Y:S01]  /*8ea0*/  FFMA R17, R81.reuse, R100, R17 ;  /* 0x0000006451117223 */ /* 0x040fe20000000011 */
[C---:B------:R-:W-:Y:S01]  /*8eb0*/  FFMA R18, R81.reuse, R99, R18 ;  /* 0x0000006351127223 */ /* 0x040fe20000000012 */
[C---:B------:R-:W-:Y:S01]  /*8ec0*/  FFMA R19, R81.reuse, R102, R19 ;  /* 0x0000006651137223 */ /* 0x040fe20000000013 */
[C---:B------:R-:W-:Y:S01]  /*8ed0*/  FFMA R20, R81.reuse, R101, R20 ;  /* 0x0000006551147223 */ /* 0x040fe20000000014 */
[C---:B------:R-:W-:Y:S01]  /*8ee0*/  FFMA R21, R81.reuse, R104, R21 ;  /* 0x0000006851157223 */ /* 0x040fe20000000015 */
[C---:B------:R-:W-:Y:S01]  /*8ef0*/  FFMA R22, R81.reuse, R103, R22 ;  /* 0x0000006751167223 */ /* 0x040fe20000000016 */
[----:B------:R-:W-:Y:S01]  /*8f00*/  FFMA R23, R81, R106, R23 ;  /* 0x0000006a51177223 */ /* 0x000fe20000000017 */
[----:B------:R-:W-:Y:S01]  /*8f10*/  F2FP.SATFINITE.E4M3.F32.PACK_AB_MERGE_C R16, R17, R16, RZ ;  /* 0x000000101110723e */ /* 0x000fe200048070ff */
[C---:B------:R-:W-:Y:S01]  /*8f20*/  FMUL R24, R76.reuse, R30 ;  /* 0x0000001e4c187220 */ /* 0x040fe20000400000 */
[----:B------:R-:W-:Y:S01]  /*8f30*/  F2FP.SATFINITE.E4M3.F32.PACK_AB_MERGE_C R21, R21, R20, RZ ;  /* 0x000000141515723e */ /* 0x000fe200048070ff */
[C---:B------:R-:W-:Y:S01]  /*8f40*/  FMUL R30, R76.reuse, R36 ;  /* 0x000000244c1e7220 */ /* 0x040fe20000400000 */
[----:B------:R-:W-:Y:S01]  /*8f50*/  F2FP.SATFINITE.E4M3.F32.PACK_AB_MERGE_C R20, R15, R14, R16 ;  /* 0x0000000e0f14723e */ /* 0x000fe20004807010 */
[----:B------:R-:W-:Y:S01]  /*8f60*/  FFMA R24, R81, R105, R24 ;  /* 0x0000006951187223 */ /* 0x000fe20000000018 */
[----:B------:R-:W-:Y:S01]  /*8f70*/  F2FP.SATFINITE.E4M3.F32.PACK_AB_MERGE_C R21, R19, R18, R21 ;  /* 0x000000121315723e */ /* 0x000fe20004807015 */
[C---:B------:R-:W-:Y:S01]  /*8f80*/  FMUL R36, R76.reuse, R42 ;  /* 0x0000002a4c247220 */ /* 0x040fe20000400000 */
        /* <DEDUP_REMOVED lines=13> */
[----:B------:R-:W-:Y:S01]  /*9060*/  FFMA R29, R81, R112, R29 ;  /* 0x00000070511d7223 */ /* 0x000fe2000000001d */
[----:B------:R-:W-:Y:S01]  /*9070*/  F2FP.SATFINITE.E4M3.F32.PACK_AB_MERGE_C R22, R23, R22, R24 ;  /* 0x000000161716723e */ /* 0x000fe20004807018 */
[C---:B------:R-:W-:Y:S01]  /*9080*/  FFMA R30, R81.reuse, R111, R30 ;  /* 0x0000006f511e7223 */ /* 0x040fe2000000001e */
[C---:B------:R-:W-:Y:S01]  /*9090*/  FFMA R31, R81.reuse, R114, R31 ;  /* 0x00000072511f7223 */ /* 0x040fe2000000001f */
[----:B------:R-:W-:Y:S01]  /*90a0*/  FFMA R32, R81, R113, R32 ;  /* 0x0000007151207223 */ /* 0x000fe20000000020 */
[----:B------:R-:W-:Y:S01]  /*90b0*/  F2FP.SATFINITE.E4M3.F32.PACK_AB_MERGE_C R23, R29, R28, RZ ;  /* 0x0000001c1d17723e */ /* 0x000fe200048070ff */
[C---:B------:R-:W-:Y:S01]  /*90c0*/  FMUL R38, R76.reuse, R44 ;  /* 0x0000002c4c267220 */ /* 0x040fe20000400000 */
[C---:B------:R-:W-:Y:S01]  /*90d0*/  FMUL R33, R76.reuse, R39 ;  /* 0x000000274c217220 */ /* 0x040fe20000400000 */
[C---:B------:R-:W-:Y:S01]  /*90e0*/  FMUL R39, R76.reuse, R45 ;  /* 0x0000002d4c277220 */ /* 0x040fe20000400000 */
[----:B------:R-:W-:Y:S01]  /*90f0*/  F2FP.SATFINITE.E4M3.F32.PACK_AB_MERGE_C R23, R27, R26, R23 ;  /* 0x0000001a1b17723e */ /* 0x000fe20004807017 */
[C---:B------:R-:W-:Y:S01]  /*9100*/  FMUL R37, R76.reuse, R43 ;  /* 0x0000002b4c257220 */ /* 0x040fe20000400000 */
[C---:B------:R-:W-:Y:S01]  /*9110*/  FFMA R33, R81.reuse, R116, R33 ;  /* 0x0000007451217223 */ /* 0x040fe20000000021 */
[C---:B------:R-:W-:Y:S01]  /*9120*/  FFMA R34, R81.reuse, R115, R34 ;  /* 0x0000007351227223 */ /* 0x040fe20000000022 */
[C---:B------:R-:W-:Y:S01]  /*9130*/  FFMA R35, R81.reuse, R118, R35 ;  /* 0x0000007651237223 */ /* 0x040fe20000000023 */
[----:B------:R-:W-:Y:S01]  /*9140*/  FFMA R36, R81, R117, R36 ;  /* 0x0000007551247223 */ /* 0x000fe20000000024 */
[C---:B------:R-:W-:Y:S01]  /*9150*/  FMUL R40, R76.reuse, R46 ;  /* 0x0000002e4c287220 */ /* 0x040fe20000400000 */
[----:B------:R-:W-:Y:S01]  /*9160*/  F2FP.SATFINITE.E4M3.F32.PACK_AB_MERGE_C R32, R33, R32, RZ ;  /* 0x000000202120723e */ /* 0x000fe200048070ff */
[C---:B------:R-:W-:Y:S01]  /*9170*/  FFMA R37, R81.reuse, R120, R37 ;  /* 0x0000007851257223 */ /* 0x040fe20000000025 */
[C---:B------:R-:W-:Y:S01]  /*9180*/  FMUL R41, R76.reuse, R47 ;  /* 0x0000002f4c297220 */ /* 0x040fe20000400000 */
[C---:B------:R-:W-:Y:S01]  /*9190*/  FFMA R38, R81.reuse, R119, R38 ;  /* 0x0000007751267223 */ /* 0x040fe20000000026 */
[----:B------:R-:W-:Y:S01]  /*91a0*/  FFMA R39, R81, R122, R39 ;  /* 0x0000007a51277223 */ /* 0x000fe20000000027 */
[C---:B------:R-:W-:Y:S01]  /*91b0*/  FMUL R43, R76.reuse, R49 ;  /* 0x000000314c2b7220 */ /* 0x040fe20000400000 */
[----:B------:R-:W-:Y:S01]  /*91c0*/  F2FP.SATFINITE.E4M3.F32.PACK_AB_MERGE_C R37, R37, R36, RZ ;  /* 0x000000242525723e */ /* 0x000fe200048070ff */
[C---:B------:R-:W-:Y:S01]  /*91d0*/  FFMA R40, R81.reuse, R121, R40 ;  /* 0x0000007951287223 */ /* 0x040fe20000000028 */
[C---:B------:R-:W-:Y:S01]  /*91e0*/  FMUL R44, R76.reuse, R50 ;  /* 0x000000324c2c7220 */ /* 0x040fe20000400000 */
[C---:B------:R-:W-:Y:S01]  /*91f0*/  FFMA R41, R81.reuse, R124, R41 ;  /* 0x0000007c51297223 */ /* 0x040fe20000000029 */
[C---:B------:R-:W-:Y:S01]  /*9200*/  FMUL R45, R76.reuse, R51 ;  /* 0x000000334c2d7220 */ /* 0x040fe20000400000 */
[C---:B------:R-:W-:Y:S01]  /*9210*/  FFMA R42, R81.reuse, R123, R42 ;  /* 0x0000007b512a7223 */ /* 0x040fe2000000002a */
[C---:B------:R-:W-:Y:S01]  /*9220*/  FMUL R46, R76.reuse, R52 ;  /* 0x000000344c2e7220 */ /* 0x040fe20000400000 */
[C---:B------:R-:W-:Y:S01]  /*9230*/  FFMA R43, R81.reuse, R126, R43 ;  /* 0x0000007e512b7223 */ /* 0x040fe2000000002b */
[C---:B------:R-:W-:Y:S01]  /*9240*/  FMUL R47, R76.reuse, R53 ;  /* 0x000000354c2f7220 */ /* 0x040fe20000400000 */
[C---:B------:R-:W-:Y:S01]  /*9250*/  FMUL R48, R76.reuse, R54 ;  /* 0x000000364c307220 */ /* 0x040fe20000400000 */
[C---:B------:R-:W-:Y:S01]  /*9260*/  FMUL R49, R76.reuse, R55 ;  /* 0x000000374c317220 */ /* 0x040fe20000400000 */
[C---:B------:R-:W-:Y:S01]  /*9270*/  FMUL R52, R76.reuse, R58 ;  /* 0x0000003a4c347220 */ /* 0x040fe20000400000 */
[C---:B------:R-:W-:Y:S01]  /*9280*/  FMUL R53, R76.reuse, R59 ;  /* 0x0000003b4c357220 */ /* 0x040fe20000400000 */
[C---:B------:R-:W-:Y:S01]  /*9290*/  FMUL R54, R76.reuse, R60 ;  /* 0x0000003c4c367220 */ /* 0x040fe20000400000 */
[C---:B------:R-:W-:Y:S01]  /*92a0*/  FMUL R55, R76.reuse, R61 ;  /* 0x0000003d4c377220 */ /* 0x040fe20000400000 */
[C---:B------:R-:W-:Y:S01]  /*92b0*/  FFMA R44, R81.reuse, R125, R44 ;  /* 0x0000007d512c7223 */ /* 0x040fe2000000002c */
[C---:B------:R-:W-:Y:S01]  /*92c0*/  FMUL R58, R76.reuse, R64 ;  /* 0x000000404c3a7220 */ /* 0x040fe20000400000 */
[C---:B------:R-:W-:Y:S01]  /*92d0*/  FMUL R59, R76.reuse, R65 ;  /* 0x000000414c3b7220 */ /* 0x040fe20000400000 */
[C---:B------:R-:W-:Y:S01]  /*92e0*/  FMUL R60, R76.reuse, R66 ;  /* 0x000000424c3c7220 */ /* 0x040fe20000400000 */
[C---:B------:R-:W-:Y:S01]  /*92f0*/  FMUL R61, R76.reuse, R67 ;  /* 0x000000434c3d7220 */ /* 0x040fe20000400000 */
[----:B------:R-:W-:Y:S01]  /*9300*/  FFMA R45, R81, R128, R45 ;  /* 0x00000080512d7223 */ /* 0x000fe2000000002d */
[----:B------:R-:W-:Y:S01]  /*9310*/  F2FP.SATFINITE.E4M3.F32.PACK_AB_MERGE_C R64, R3, R0, R84 ;  /* 0x000000000340723e */ /* 0x000fe20004807054 */
[----:B------:R-:W-:Y:S01]  /*9320*/  FFMA R46, R81, R127, R46 ;  /* 0x0000007f512e7223 */ /* 0x000fe2000000002e */
[----:B------:R-:W-:Y:S01]  /*9330*/  F2FP.SATFINITE.E4M3.F32.PACK_AB_MERGE_C R65, R5, R4, R86 ;  /* 0x000000040541723e */ /* 0x000fe20004807056 */
[C---:B------:R-:W-:Y:S01]  /*9340*/  FMUL R50, R76.reuse, R56 ;  /* 0x000000384c327220 */ /* 0x040fe20000400000 */
[----:B------:R-:W-:Y:S01]  /*9350*/  F2FP.SATFINITE.E4M3.F32.PACK_AB_MERGE_C R66, R7, R6, R8 ;  /* 0x000000060742723e */ /* 0x000fe20004807008 */
[----:B------:R-:W-:Y:S01]  /*9360*/  FFMA R47, R81, R130, R47 ;  /* 0x00000082512f7223 */ /* 0x000fe2000000002f */
[----:B------:R-:W-:Y:S01]  /*9370*/  F2FP.SATFINITE.E4M3.F32.PACK_AB_MERGE_C R67, R11, R10, R12 ;  /* 0x0000000a0b43723e */ /* 0x000fe2000480700c */
[C---:B------:R-:W-:Y:S01]  /*9380*/  FMUL R51, R76.reuse, R57 ;  /* 0x000000394c337220 */ /* 0x040fe20000400000 */
[C---:B------:R-:W-:Y:S01]  /*9390*/  FFMA R48, R81.reuse, R129, R48 ;  /* 0x0000008151307223 */ /* 0x040fe20000000030 */
[C---:B------:R-:W-:Y:S01]  /*93a0*/  FFMA R49, R81.reuse, R132, R49 ;  /* 0x0000008451317223 */ /* 0x040fe20000000031 */
[----:B------:R-:W-:Y:S01]  /*93b0*/  FFMA R50, R81, R131, R50 ;  /* 0x0000008351327223 */ /* 0x000fe20000000032 */
[----:B------:R1:W-:Y:S01]  /*93c0*/  STS.128 [R181+UR8+0x6000], R64 ;  /* 0x00600040b5007988 */ /* 0x0003e20008000c08 */
[----:B------:R-:W-:Y:S01]  /*93d0*/  IADD3 R0, PT, PT, R181, UR8, RZ ;  /* 0x00000008b5007c10 */ /* 0x000fe2000fffe0ff */
[C---:B------:R-:W-:Y:S01]  /*93e0*/  FFMA R51, R81.reuse, R134, R51 ;  /* 0x0000008651337223 */ /* 0x040fe20000000033 */
[--C-:B------:R-:W-:Y:S02]  /*93f0*/  HADD2.F32 R137, -RZ, R139.reuse.H0_H0 ;  /* 0x2000008bff897230 */ /* 0x100fe40000004100 */
[C---:B------:R-:W-:Y:S01]  /*9400*/  FFMA R52, R81.reuse, R133, R52 ;  /* 0x0000008551347223 */ /* 0x040fe20000000034 */
[----:B------:R-:W-:Y:S02]  /*9410*/  HADD2.F32 R140, -RZ, R139.H1_H1 ;  /* 0x3000008bff8c7230 */ /* 0x000fe40000004100 */
[C---:B------:R-:W-:Y:S01]  /*9420*/  FMUL R56, R76.reuse, R62 ;  /* 0x0000003e4c387220 */ /* 0x040fe20000400000 */
[----:B------:R-:W-:Y:S01]  /*9430*/  FFMA R53, R81, R136, R53 ;  /* 0x0000008851357223 */ /* 0x000fe20000000035 */
[----:B------:R-:W-:Y:S01]  /*9440*/  FMUL R57, R76, R63 ;  /* 0x0000003f4c397220 */ /* 0x000fe20000400000 */
[----:B------:R-:W-:Y:S01]  /*9450*/  IADD3 R8, PT, PT, R195, R0, RZ ;  /* 0x00000000c3087210 */ /* 0x000fe20007ffe0ff */
[C---:B------:R-:W-:Y:S01]  /*9460*/  FFMA R54, R81.reuse, R135, R54 ;  /* 0x0000008751367223 */ /* 0x040fe20000000036 */
[C---:B------:R-:W-:Y:S01]  /*9470*/  FFMA R55, R81.reuse, R138, R55 ;  /* 0x0000008a51377223 */ /* 0x040fe20000000037 */
[----:B------:R-:W-:Y:S01]  /*9480*/  FFMA R56, R81, R137, R56 ;  /* 0x0000008951387223 */ /* 0x000fe20000000038 */
[----:B------:R-:W-:Y:S01]  /*9490*/  F2FP.SATFINITE.E4M3.F32.PACK_AB_MERGE_C R40, R41, R40, RZ ;  /* 0x000000282928723e */ /* 0x000fe200048070ff */
[----:B------:R1:W-:Y:S01]  /*94a0*/  STS.128 [R8+0x6010], R20 ;  /* 0x0060101408007388 */ /* 0x0003e20000000c00 */
[----:B------:R-:W-:Y:S01]  /*94b0*/  F2FP.SATFINITE.E4M3.F32.PACK_AB_MERGE_C R44, R45, R44, RZ ;  /* 0x0000002c2d2c723e */ /* 0x000fe200048070ff */
[C---:B------:R-:W-:Y:S01]  /*94c0*/  FFMA R57, R81.reuse, R140, R57 ;  /* 0x0000008c51397223 */ /* 0x040fe20000000039 */
[C---:B------:R-:W-:Y:S01]  /*94d0*/  FFMA R58, R81.reuse, R83, R58 ;  /* 0x00000053513a7223 */ /* 0x040fe2000000003a */
[C---:B------:R-:W-:Y:S01]  /*94e0*/  FFMA R59, R81.reuse, R80, R59 ;  /* 0x00000050513b7223 */ /* 0x040fe2000000003b */
[----:B------:R-:W-:Y:S01]  /*94f0*/  FFMA R60, R81, R85, R60 ;  /* 0x00000055513c7223 */ /* 0x000fe2000000003c */
[----:B------:R-:W-:Y:S01]  /*9500*/  F2FP.SATFINITE.E4M3.F32.PACK_AB_MERGE_C R38, R39, R38, R40 ;  /* 0x000000262726723e */ /* 0x000fe20004807028 */
[----:B------:R-:W-:Y:S01]  /*9510*/  FFMA R61, R81, R82, R61 ;  /* 0x00000052513d7223 */ /* 0x000fe2000000003d */
[----:B------:R-:W-:Y:S02]  /*9520*/  F2FP.SATFINITE.E4M3.F32.PACK_AB_MERGE_C R36, R31, R30, R32 ;  /* 0x0000001e1f24723e */ /* 0x000fe40004807020 */
[----:B------:R-:W-:Y:S02]  /*9530*/  F2FP.SATFINITE.E4M3.F32.PACK_AB_MERGE_C R37, R35, R34, R37 ;  /* 0x000000222325723e */ /* 0x000fe40004807025 */
[----:B------:R-:W-:Y:S02]  /*9540*/  F2FP.SATFINITE.E4M3.F32.PACK_AB_MERGE_C R39, R43, R42, R44 ;  /* 0x0000002a2b27723e */ /* 0x000fe4000480702c */
[----:B------:R-:W-:Y:S02]  /*9550*/  IADD3 R3, PT, PT, R200, R0, RZ ;  /* 0x00000000c8037210 */ /* 0x000fe40007ffe0ff */
        /* <DEDUP_REMOVED lines=8> */
[----:B------:R-:W-:Y:S02]  /*95e0*/  F2FP.SATFINITE.E4M3.F32.PACK_AB_MERGE_C R7, R59, R58, R60 ;  /* 0x0000003a3b07723e */ /* 0x000fe4000480703c */
[----:B------:R-:W-:Y:S05]  /*95f0*/  IADD3 R0, PT, PT, R187, R8, RZ ;  /* 0x00000008bb007210 */ /* 0x000fea0007ffe0ff */
        /* <DEDUP_REMOVED lines=10> */
[----:B------:R-:W-:Y:S02]  /*96a0*/  UIADD3 UR5, UPT, UPT, UR41, 0x40, URZ ;  /* 0x0000004029057890 */ /* 0x000fe4000fffe0ff */
[----:B------:R-:W-:Y:S02]  /*96b0*/  UIADD3 UR4, UPT, UPT, UR49, 0x6400, UR8 ;  /* 0x0000640031047890 */ /* 0x000fe4000fffe008 */
[----:B------:R-:W-:Y:S01]  /*96c0*/  UIADD3.X UR11, UPT, UPT, URZ, UR53, URZ, UP0, !UPT ;  /* 0x00000035ff0b7290 */ /* 0x000fe200087fe4ff */
[----:B------:R-:W-:Y:S01]  /*96d0*/  UMOV UR6, UR42 ;  /* 0x0000002a00067c82 */ /* 0x000fe20008000000 */
[----:B------:R-:W-:Y:S07]  /*96e0*/  UMOV UR7, UR36 ;  /* 0x0000002400077c82 */ /* 0x000fee0008000000 */
[----:B------:R2:W-:Y:S02]  /*96f0*/  UTMASTG.3D [UR4], [UR10] ;  /* 0x000000040a0073b5 */ /* 0x0005e40008010000 */
[----:B--2---:R0:W-:Y:S02]  /*9700*/  UTMACMDFLUSH ;  /* 0x00000000000079b7 */ /* 0x0041e40000000000 */
.L_x_145:
[----:B------:R-:W-:Y:S05]  /*9710*/  BSYNC.RECONVERGENT B0 ;  /* 0x0000000000007941 */ /* 0x000fea0003800200 */
.L_x_144:
[----:B------:R-:W-:Y:S01]  /*9720*/  UIADD3 UR40, UPT, UPT, UR40, 0x1, URZ ;  /* 0x0000000128287890 */ /* 0x000fe2000fffe0ff */
[----:B------:R-:W-:Y:S01]  /*9730*/  ISETP.NE.AND P1, PT, R194, RZ, PT ;  /* 0x000000ffc200720c */ /* 0x000fe20003f25270 */
[----:B------:R-:W-:Y:S01]  /*9740*/  BSSY.RECONVERGENT B0, `(.L_x_146) ;  /* 0x0000007000007945 */ /* 0x000fe20003800200 */
[----:B-1----:R-:W-:Y:S01]  /*9750*/  LEA R3, R176, UR49, 0x3 ;  /* 0x00000031b0037c11 */ /* 0x002fe2000f8e18ff */
[----:B------:R-:W-:Y:S04]  /*9760*/  UISETP.NE.AND UP0, UPT, UR40, 0x2, UPT ;  /* 0x000000022800788c */ /* 0x000fe8000bf05270 */
[----:B------:R-:W-:Y:S06]  /*9770*/  USEL UR40, UR40, URZ, UP0 ;  /* 0x000000ff28287287 */ /* 0x000fec0008000000 */
[----:B------:R-:W-:Y:S01]  /*9780*/  @P1 SHF.L.U32 R0, R175, 0x1f, RZ ;  /* 0x0000001faf001819 */ /* 0x000fe200000006ff */
[----:B------:R-:W-:Y:S05]  /*9790*/  @P0 BRA `(.L_x_147) ;  /* 0x0000000000040947 */ /* 0x000fea0003800000 */
[----:B------:R-:W-:Y:S04]  /*97a0*/  DEPBAR.LE SB0, 0x1 ;  /* 0x000080400000791a */ /* 0x000fe80000000000 */
.L_x_147:
[----:B------:R-:W-:Y:S05]  /*97b0*/  BSYNC.RECONVERGENT B0 ;  /* 0x0000000000007941 */ /* 0x000fea0003800200 */
.L_x_146:
[----:B------:R-:W-:Y:S06]  /*97c0*/  BAR.SYNC.DEFER_BLOCKING 0x1, 0x80 ;  /* 0x0042000000007b1d */ /* 0x000fec0000010000 */
[----:B------:R-:W1:Y:S01]  /*97d0*/  @P1 SYNCS.PHASECHK.TRANS64.TRYWAIT P0, [R3+URZ+0x1a0], R0 ;  /* 0x0001a000030015a7 */ /* 0x000e6200080011ff */
[----:B------:R-:W-:Y:S01]  /*97e0*/  BSSY B1, `(.L_x_148) ;  /* 0x0000023000017945 */ /* 0x000fe20003800000 */
[----:B-1----:R-:W-:Y:S03]  /*97f0*/  @P1 SEL R192, RZ, 0x1, !P0 ;  /* 0x00000001ffc01807 */ /* 0x002fe60004000000 */
        /* <DEDUP_REMOVED lines=10> */
[----:B------:R-:W1:Y:S02]  /*98a0*/  SYNCS.PHASECHK.TRANS64.TRYWAIT P0, [R3+URZ+0x1a0], R8 ;  /* 0x0001a008030075a7 */ /* 0x000e6400080011ff */
[----:B-1----:R-:W-:Y:S05]  /*98b0*/  @!P0 BRA `(.L_x_152) ;  /* 0x0000002800548947 */ /* 0x002fea0003800000 */
.L_x_151:
[----:B------:R-:W-:Y:S05]  /*98c0*/  BSYNC B0 ;  /* 0x0000000000007941 */ /* 0x000fea0003800000 */
.L_x_150:
[----:B------:R-:W-:Y:S01]  /*98d0*/  ISETP.NE.AND P0, PT, R193, RZ, PT ;  /* 0x000000ffc100720c */ /* 0x000fe20003f05270 */
[----:B-1----:R-:W-:Y:S02]  /*98e0*/  VIADD R8, R3, 0x1b8 ;  /* 0x000001b803087836 */ /* 0x002fe40000000000 */
[----:B------:R-:W-:Y:S02]  /*98f0*/  IMAD.U32 R3, RZ, RZ, UR37 ;  /* 0x00000025ff037e24 */ /* 0x000fe4000f8e00ff */
[----:B------:R-:W-:Y:S03]  /*9900*/  VIADD R176, R176, 0x1 ;  /* 0x00000001b0b07836 */ /* 0x000fe60000000000 */
[----:B------:R-:W-:Y:S05]  /*9910*/  PRMT R3, R3, 0x654, R8 ;  /* 0x0000065403037816 */ /* 0x000fea0000000008 */
[----:B------:R1:W2:Y:S04]  /*9920*/  @P0 LDS.128 R144, [R0] ;  /* 0x0000000000900984 */ /* 0x0002a80000000c00 */
[----:B------:R3:W4:Y:S04]  /*9930*/  @P0 LDS.128 R152, [R5+0x20] ;  /* 0x0000200005980984 */ /* 0x0007280000000c00 */
[----:B------:R3:W2:Y:S04]  /*9940*/  @P0 LDS.128 R148, [R6+0x10] ;  /* 0x0000100006940984 */ /* 0x0006a80000000c00 */
[----:B------:R3:W2:Y:S01]  /*9950*/  @P0 LDS.128 R156, [R4+0x10] ;  /* 0x00001000049c0984 */ /* 0x0006a20000000c00 */
        /* <DEDUP_REMOVED lines=8> */
[----:B-1----:R-:W-:Y:S04]  /*99e0*/  SEL R0, RZ, 0x1, P0 ;  /* 0x00000001ff007807 */ /* 0x002fe80000000000 */
[----:B------:R-:W-:Y:S01]  /*99f0*/  LOP3.LUT R175, R175, R0, RZ, 0x3c, !PT ;  /* 0x00000000afaf7212 */ /* 0x000fe200078e3cff */
[----:B-----5:R3:W-:Y:S06]  /*9a00*/  SYNCS.ARRIVE.TRANS64.RED.A1T0 RZ, [R3+URZ], RZ ;  /* 0x000000ff03ff79a7 */ /* 0x0207ec00081004ff */
.L_x_149:
[----:B------:R-:W-:Y:S05]  /*9a10*/  BSYNC B1 ;  /* 0x0000000000017941 */ /* 0x000fea0003800000 */
.L_x_148:
[----:B---3--:R-:W-:Y:S05]  /*9a20*/  VIADD R3, R78, 0x80 ;  /* 0x000000804e037836 */ /* 0x008fea0000000000 */
[----:B------:R-:W-:Y:S04]  /*9a30*/  SHF.R.U32.HI R3, RZ, 0x15, R3 ;  /* 0x00000015ff037819 */ /* 0x000fe80000011603 */
[----:B------:R-:W-:Y:S11]  /*9a40*/  LOP3.LUT P0, RZ, R3, 0x3, R168, 0x48, !PT ;  /* 0x0000000303ff7812 */ /* 0x000ff600078048a8 */
[----:B------:R-:W-:Y:S02]  /*9a50*/  @!UPT UIADD3 URZ, UPT, UPT, URZ, URZ, URZ ;  /* 0x000000fffffff290 */ /* 0x000fe4000fffe0ff */
[----:B------:R-:W-:Y:S05]  /*9a60*/  @!P0 BRA `(.L_x_153) ;  /* 0x0000000000408947 */ /* 0x000fea0003800000 */
[----:B------:R-:W1:Y:S01]  /*9a70*/  LDCU.64 UR8, c[0x4][0x78] ;  /* 0x01000f00ff0877ac */ /* 0x000e620008000a00 */
[----:B------:R-:W-:Y:S01]  /*9a80*/  MOV R15, 0x0 ;  /* 0x00000000000f7802 */ /* 0x000fe20000000f00 */
[----:B------:R-:W-:Y:S02]  /*9a90*/  HFMA2 R12, -RZ, RZ, 0, 5.9604644775390625e-08 ;  /* 0x00000001ff0c7431 */ /* 0x000fe400000001ff */
[----:B------:R-:W-:Y:S02]  /*9aa0*/  IMAD.MOV.U32 R8, RZ, RZ, 0x192 ;  /* 0x00000192ff087424 */ /* 0x000fe400078e00ff */
[----:B------:R-:W-:Y:S01]  /*9ab0*/  IMAD.MOV.U32 R13, RZ, RZ, RZ ;  /* 0x000000ffff0d7224 */ /* 0x000fe200078e00ff */
[----:B------:R-:W3:Y:S01]  /*9ac0*/  LDCU.64 UR6, c[0x4][0x80] ;  /* 0x01001000ff0677ac */ /* 0x000ee20008000a00 */
[----:B------:R-:W2:Y:S01]  /*9ad0*/  LDC.64 R14, c[0x4][R15] ;  /* 0x010000000f0e7b82 */ /* 0x000ea20000000a00 */
[----:B------:R-:W5:Y:S01]  /*9ae0*/  LDCU.64 UR4, c[0x4][0x18] ;  /* 0x01000300ff0477ac */ /* 0x000f620008000a00 */
[----:B-1----:R-:W-:Y:S01]  /*9af0*/  MOV R5, UR9 ;  /* 0x0000000900057c02 */ /* 0x002fe20008000f00 */
[----:B------:R-:W-:Y:S01]  /*9b00*/  IMAD.U32 R4, RZ, RZ, UR8 ;  /* 0x00000008ff047e24 */ /* 0x000fe2000f8e00ff */
[----:B---3--:R-:W-:Y:S01]  /*9b10*/  MOV R7, UR7 ;  /* 0x0000000700077c02 */ /* 0x008fe20008000f00 */
[----:B------:R-:W-:Y:S01]  /*9b20*/  IMAD.U32 R6, RZ, RZ, UR6 ;  /* 0x00000006ff067e24 */ /* 0x000fe2000f8e00ff */
[----:B-----5:R-:W-:Y:S01]  /*9b30*/  MOV R11, UR5 ;  /* 0x00000005000b7c02 */ /* 0x020fe20008000f00 */
[----:B------:R-:W-:Y:S02]  /*9b40*/  IMAD.U32 R10, RZ, RZ, UR4 ;  /* 0x00000004ff0a7e24 */ /* 0x000fe4000f8e00ff */
[----:B------:R-:W-:Y:S07]  /*9b50*/  LEPC R20, `(.L_x_153) ;  /* 0x000000001014794e */ /* 0x000fee0000000000 */
[----:B--2-4-:R-:W-:Y:S05]  /*9b60*/  CALL.ABS.NOINC R14 ;  /* 0x000000000e007343 */ /* 0x014fea0003c00000 */
.L_x_153:
[----:B------:R-:W-:Y:S01]  /*9b70*/  ISETP.NE.AND P0, PT, R183, RZ, PT ;  /* 0x000000ffb700720c */ /* 0x000fe20003f05270 */
[----:B------:R-:W-:Y:S05]  /*9b80*/  WARPSYNC.ALL ;  /* 0x0000000000007948 */ /* 0x000fea0003800000 */
[----:B------:R-:W-:Y:S01]  /*9b90*/  R2UR UR4, R78 ;  /* 0x000000004e0472ca */ /* 0x000fe200000e0000 */
[----:B------:R-:W-:Y:S01]  /*9ba0*/  USHF.L.U32 UR8, UR40, 0xd, URZ ;  /* 0x0000000d28087899 */ /* 0x000fe200080006ff */
[----:B--2---:R-:W-:Y:S01]  /*9bb0*/  F2FP.F16.E4M3.UNPACK_B R12, R145 ;  /* 0x00000091ff0c723e */ /* 0x004fe200020006ff */
[----:B------:R-:W-:Y:S01]  /*9bc0*/  UIADD3 UR54, UPT, UPT, UR40, 0x1, URZ ;  /* 0x0000000128367890 */ /* 0x000fe2000fffe0ff */
[----:B------:R-:W-:Y:S01]  /*9bd0*/  F2FP.F16.E4M3.UNPACK_B R11, R146 ;  /* 0x00000092ff0b723e */ /* 0x000fe200020006ff */
[----:B------:R-:W-:Y:S01]  /*9be0*/  BSSY.RECONVERGENT B0, `(.L_x_154) ;  /* 0x000011c000007945 */ /* 0x000fe20003800200 */
        /* <DEDUP_REMOVED lines=8> */
[----:B------:R-:W-:Y:S01]  /*9c70*/  F2FP.F16.E4M3.UNPACK_B R6, R151 ;  /* 0x00000097ff06723e */ /* 0x000fe200020006ff */
[--C-:B------:R-:W-:Y:S01]  /*9c80*/  HADD2.F32 R91, -RZ, R10.reuse.H0_H0 ;  /* 0x2000000aff5b7230 */ /* 0x100fe20000004100 */
[----:B----4-:R-:W-:Y:S01]  /*9c90*/  F2FP.F16.E4M3.UNPACK_B R5, R152 ;  /* 0x00000098ff05723e */ /* 0x010fe200020006ff */
[----:B------:R-:W-:Y:S01]  /*9ca0*/  HADD2.F32 R92, -RZ, R10.H1_H1 ;  /* 0x3000000aff5c7230 */ /* 0x000fe20000004100 */
[----:B------:R-:W-:Y:S01]  /*9cb0*/  F2FP.F16.E4M3.UNPACK_B R4, R153 ;  /* 0x00000099ff04723e */ /* 0x000fe200020006ff */
[--C-:B------:R-:W-:Y:S01]  /*9cc0*/  HADD2.F32 R95, -RZ, R9.reuse.H0_H0 ;  /* 0x20000009ff5f7230 */ /* 0x100fe20000004100 */
[-C--:B------:R-:W-:Y:S01]  /*9cd0*/  F2FP.F16.E4M3.UNPACK_B R3, R144.reuse ;  /* 0x00000090ff03723e */ /* 0x080fe200020006ff */
[----:B------:R-:W-:Y:S01]  /*9ce0*/  HADD2.F32 R96, -RZ, R9.H1_H1 ;  /* 0x30000009ff607230 */ /* 0x000fe20000004100 */
[----:B------:R-:W-:Y:S01]  /*9cf0*/  F2FP.F16.E4M3.UNPACK_B R144, R144.H1 ;  /* 0x00000090ff90723e */ /* 0x000fe200030006ff */
[--C-:B------:R-:W-:Y:S01]  /*9d00*/  HADD2.F32 R99, -RZ, R8.reuse.H0_H0 ;  /* 0x20000008ff637230 */ /* 0x100fe20000004100 */
[----:B------:R-:W-:Y:S01]  /*9d10*/  F2FP.F16.E4M3.UNPACK_B R145, R145.H1 ;  /* 0x00000091ff91723e */ /* 0x000fe200030006ff */
[----:B------:R-:W-:Y:S01]  /*9d20*/  HADD2.F32 R100, -RZ, R8.H1_H1 ;  /* 0x30000008ff647230 */ /* 0x000fe20000004100 */
[----:B------:R-:W-:Y:S01]  /*9d30*/  F2FP.F16.E4M3.UNPACK_B R146, R146.H1 ;  /* 0x00000092ff92723e */ /* 0x000fe200030006ff */
[--C-:B------:R-:W-:Y:S01]  /*9d40*/  HADD2.F32 R103, -RZ, R7.reuse.H0_H0 ;  /* 0x20000007ff677230 */ /* 0x100fe20000004100 */
[----:B------:R-:W-:Y:S01]  /*9d50*/  F2FP.F16.E4M3.UNPACK_B R147, R147.H1 ;  /* 0x00000093ff93723e */ /* 0x000fe200030006ff */
[----:B------:R-:W-:Y:S01]  /*9d60*/  HADD2.F32 R104, -RZ, R7.H1_H1 ;  /* 0x30000007ff687230 */ /* 0x000fe20000004100 */
[----:B------:R-:W-:Y:S01]  /*9d70*/  IADD3 R185, PT, PT, R185, 0x210, RZ ;  /* 0x00000210b9b97810 */ /* 0x000fe20007ffe0ff */
[--C-:B------:R-:W-:Y:S01]  /*9d80*/  HADD2.F32 R107, -RZ, R6.reuse.H0_H0 ;  /* 0x20000006ff6b7230 */ /* 0x100fe20000004100 */
[----:B------:R-:W-:Y:S01]  /*9d90*/  F2FP.F16.E4M3.UNPACK_B R149, R149.H1 ;  /* 0x00000095ff95723e */ /* 0x000fe200030006ff */
[----:B------:R-:W-:Y:S01]  /*9da0*/  HADD2.F32 R108, -RZ, R6.H1_H1 ;  /* 0x30000006ff6c7230 */ /* 0x000fe20000004100 */
[----:B------:R-:W-:Y:S01]  /*9db0*/  LOP3.LUT R185, R185, 0xfefffff8, RZ, 0xc0, !PT ;  /* 0xfefffff8b9b97812 */ /* 0x000fe200078ec0ff */
        /* <DEDUP_REMOVED lines=8> */
[----:B------:R-:W1:Y:S01]  /*9e40*/  LDTM.x64 R4, tmem[UR4+0x80] ;  /* 0x00008004000479ee */ /* 0x000e620008340000 */
[--C-:B------:R-:W-:Y:S01]  /*9e50*/  HADD2.F32 R0, -RZ, R3.reuse.H0_H0 ;  /* 0x20000003ff007230 */ /* 0x100fe20000004100 */
[----:B------:R-:W-:Y:S01]  /*9e60*/  NOP ;  /* 0x0000000000007918 */ /* 0x000fe20000000000 */
[----:B-1----:R1:W-:Y:S01]  /*9e70*/  SYNCS.ARRIVE.TRANS64.RED.A1T0 RZ, [R185+URZ], RZ ;  /* 0x000000ffb9ff79a7 */ /* 0x0023e200081004ff */
[----:B------:R-:W-:Y:S01]  /*9e80*/  HADD2.F32 R82, -RZ, R144.H1_H1 ;  /* 0x30000090ff527230 */ /* 0x000fe20000004100 */
[----:B------:R-:W-:Y:S01]  /*9e90*/  F2FP.F16.E4M3.UNPACK_B R132, R157 ;  /* 0x0000009dff84723e */ /* 0x000fe200020006ff */
[----:B------:R-:W-:Y:S01]  /*9ea0*/  HADD2.F32 R80, -RZ, R3.H1_H1 ;  /* 0x30000003ff507230 */ /* 0x000fe20000004100 */
[----:B------:R-:W-:Y:S01]  /*9eb0*/  F2FP.F16.E4M3.UNPACK_B R136, R158 ;  /* 0x0000009eff88723e */ /* 0x000fe200020006ff */
[--C-:B------:R-:W-:Y:S01]  /*9ec0*/  HADD2.F32 R85, -RZ, R145.reuse.H0_H0 ;  /* 0x20000091ff557230 */ /* 0x100fe20000004100 */
[----:B------:R-:W-:Y:S01]  /*9ed0*/  F2FP.F16.E4M3.UNPACK_B R140, R159 ;  /* 0x0000009fff8c723e */ /* 0x000fe200020006ff */
[----:B------:R-:W-:Y:S01]  /*9ee0*/  HADD2.F32 R86, -RZ, R145.H1_H1 ;  /* 0x30000091ff567230 */ /* 0x000fe20000004100 */
[----:B------:R-:W-:Y:S01]  /*9ef0*/  F2FP.F16.E4M3.UNPACK_B R148, R148.H1 ;  /* 0x00000094ff94723e */ /* 0x000fe200030006ff */
[----:B------:R-:W-:Y:S01]  /*9f00*/  HADD2.F32 R101, -RZ, R149.H0_H0 ;  /* 0x20000095ff657230 */ /* 0x000fe20000004100 */
[----:B------:R-:W-:Y:S01]  /*9f10*/  F2FP.F16.E4M3.UNPACK_B R150, R150.H1 ;  /* 0x00000096ff96723e */ /* 0x000fe200030006ff */
[----:B------:R-:W-:Y:S01]  /*9f20*/  HADD2.F32 R117, -RZ, R153.H0_H0 ;  /* 0x20000099ff757230 */ /* 0x000fe20000004100 */
        /* <DEDUP_REMOVED lines=8> */
[----:B------:R-:W-:Y:S01]  /*9fb0*/  F2FP.F16.E4M3.UNPACK_B R156, R156.H1 ;  /* 0x0000009cff9c723e */ /* 0x000fe200030006ff */
[C---:B------:R-:W-:Y:S01]  /*9fc0*/  FMUL R4, R76.reuse, R4 ;  /* 0x000000044c047220 */ /* 0x040fe20000400000 */
[C---:B------:R-:W-:Y:S01]  /*9fd0*/  FMUL R5, R76.reuse, R5 ;  /* 0x000000054c057220 */ /* 0x040fe20000400000 */
[----:B------:R-:W-:Y:S02]  /*9fe0*/  HADD2.F32 R3, -RZ, R144.H0_H0 ;  /* 0x20000090ff037230 */ /* 0x000fe40000004100 */
        /* <DEDUP_REMOVED lines=13> */
[C---:B------:R-:W-:Y:S01]  /*a0c0*/  FFMA R6, R81.reuse, R3, R6 ;  /* 0x0000000351067223 */ /* 0x040fe20000000006 */
[C---:B------:R-:W-:Y:S01]  /*a0d0*/  FFMA R7, R81.reuse, R82, R7 ;  /* 0x0000005251077223 */ /* 0x040fe20000000007 */
[C---:B------:R-:W-:Y:S01]  /*a0e0*/  FFMA R8, R81.reuse, R83, R8 ;  /* 0x0000005351087223 */ /* 0x040fe20000000008 */
[----:B------:R-:W-:Y:S01]  /*a0f0*/  FFMA R9, R81, R84, R9 ;  /* 0x0000005451097223 */ /* 0x000fe20000000009 */
[----:B------:R-:W-:Y:S01]  /*a100*/  IADD3 R84, PT, PT, R181, UR8, RZ ;  /* 0x00000008b5547c10 */ /* 0x000fe2000fffe0ff */
[----:B------:R-:W-:Y:S01]  /*a110*/  FFMA R10, R81, R85, R10 ;  /* 0x00000055510a7223 */ /* 0x000fe2000000000a */
[----:B------:R-:W-:Y:S01]  /*a120*/  F2FP.SATFINITE.E4M3.F32.PACK_AB_MERGE_C R85, R7, R6, RZ ;  /* 0x000000060755723e */ /* 0x000fe200048070ff */
[----:B------:R-:W-:Y:S01]  /*a130*/  FMUL R3, R76, R17 ;  /* 0x000000114c037220 */ /* 0x000fe20000400000 */
[-C--:B------:R-:W-:Y:S01]  /*a140*/  IADD3 R82, PT, PT, R195, R84.reuse, RZ ;  /* 0x00000054c3527210 */ /* 0x080fe20007ffe0ff */
[----:B------:R-:W-:Y:S01]  /*a150*/  HADD2.F32 R132, -RZ, R132.H1_H1 ;  /* 0x30000084ff847230 */ /* 0x000fe20000004100 */
[----:B------:R-:W-:Y:S01]  /*a160*/  IADD3 R84, PT, PT, R200, R84, RZ ;  /* 0x00000054c8547210 */ /* 0x000fe20007ffe0ff */
[--C-:B------:R-:W-:Y:S01]  /*a170*/  HADD2.F32 R135, -RZ, R136.reuse.H0_H0 ;  /* 0x20000088ff877230 */ /* 0x100fe20000004100 */
[----:B------:R-:W-:Y:S01]  /*a180*/  IADD3 R187, PT, PT, R187, R82, RZ ;  /* 0x00000052bbbb7210 */ /* 0x000fe20007ffe0ff */
[----:B------:R-:W-:Y:S02]  /*a190*/  HADD2.F32 R136, -RZ, R136.H1_H1 ;  /* 0x30000088ff887230 */ /* 0x000fe40000004100 */
[C---:B------:R-:W-:Y:S01]  /*a1a0*/  FMUL R11, R76.reuse, R11 ;  /* 0x0000000b4c0b7220 */ /* 0x040fe20000400000 */
[----:B------:R-:W-:Y:S02]  /*a1b0*/  HADD2.F32 R89, -RZ, R146.H0_H0 ;  /* 0x20000092ff597230 */ /* 0x000fe40000004100 */
[C---:B------:R-:W-:Y:S01]  /*a1c0*/  FMUL R14, R76.reuse, R14 ;  /* 0x0000000e4c0e7220 */ /* 0x040fe20000400000 */
[----:B------:R-:W-:Y:S02]  /*a1d0*/  HADD2.F32 R139, -RZ, R140.H0_H0 ;  /* 0x2000008cff8b7230 */ /* 0x000fe40000004100 */
[C---:B------:R-:W-:Y:S01]  /*a1e0*/  FFMA R11, R81.reuse, R86, R11 ;  /* 0x00000056510b7223 */ /* 0x040fe2000000000b */
[----:B------:R-:W-:Y:S02]  /*a1f0*/  HADD2.F32 R90, -RZ, R146.H1_H1 ;  /* 0x30000092ff5a7230 */ /* 0x000fe40000004100 */
[C---:B------:R-:W-:Y:S01]  /*a200*/  FFMA R12, R81.reuse, R87, R12 ;  /* 0x00000057510c7223 */ /* 0x040fe2000000000c */
[C---:B------:R-:W-:Y:S01]  /*a210*/  FFMA R13, R81.reuse, R88, R13 ;  /* 0x00000058510d7223 */ /* 0x040fe2000000000d */
[----:B------:R-:W-:Y:S01]  /*a220*/  FFMA R14, R81, R89, R14 ;  /* 0x00000059510e7223 */ /* 0x000fe2000000000e */
[----:B------:R-:W-:Y:S01]  /*a230*/  F2FP.SATFINITE.E4M3.F32.PACK_AB_MERGE_C R86, R11, R10, RZ ;  /* 0x0000000a0b56723e */ /* 0x000fe200048070ff */
[C---:B------:R-:W-:Y:S01]  /*a240*/  FMUL R10, R76.reuse, R20 ;  /* 0x000000144c0a7220 */ /* 0x040fe20000400000 */
[C---:B------:R-:W-:Y:S01]  /*a250*/  FMUL R11, R76.reuse, R21 ;  /* 0x000000154c0b7220 */ /* 0x040fe20000400000 */
[C---:B------:R-:W-:Y:S01]  /*a260*/  FMUL R20, R76.reuse, R26 ;  /* 0x0000001a4c147220 */ /* 0x040fe20000400000 */
[C---:B------:R-:W-:Y:S01]  /*a270*/  FMUL R26, R76.reuse, R32 ;  /* 0x000000204c1a7220 */ /* 0x040fe20000400000 */
        /* <DEDUP_REMOVED lines=8> */
[----:B------:R-:W-:Y:S01]  /*a300*/  FFMA R6, R81, R93, R6 ;  /* 0x0000005d51067223 */ /* 0x000fe20000000006 */
[C---:B------:R-:W-:Y:S01]  /*a310*/  FMUL R18, R76.reuse, R24 ;  /* 0x000000184c127220 */ /* 0x040fe20000400000 */
[----:B------:R-:W-:Y:S01]  /*a320*/  F2FP.SATFINITE.E4M3.F32.PACK_AB_MERGE_C R14, R15, R14, RZ ;  /* 0x0000000e0f0e723e */ /* 0x000fe200048070ff */
[C---:B------:R-:W-:Y:S01]  /*a330*/  FMUL R7, R76.reuse, R19 ;  /* 0x000000134c077220 */ /* 0x040fe20000400000 */
[--C-:B------:R-:W-:Y:S02]  /*a340*/  HADD2.F32 R97, -RZ, R148.reuse.H0_H0 ;  /* 0x20000094ff617230 */ /* 0x100fe40000004100 */
[C---:B------:R-:W-:Y:S01]  /*a350*/  FMUL R19, R76.reuse, R25 ;  /* 0x000000194c137220 */ /* 0x040fe20000400000 */
[----:B------:R-:W-:Y:S02]  /*a360*/  HADD2.F32 R98, -RZ, R148.H1_H1 ;  /* 0x30000094ff627230 */ /* 0x000fe40000004100 */
[C---:B------:R-:W-:Y:S01]  /*a370*/  FFMA R7, R81.reuse, R94, R7 ;  /* 0x0000005e51077223 */ /* 0x040fe20000000007 */
[C---:B------:R-:W-:Y:S01]  /*a380*/  FFMA R10, R81.reuse, R95, R10 ;  /* 0x0000005f510a7223 */ /* 0x040fe2000000000a */
[----:B------:R-:W-:Y:S01]  /*a390*/  FFMA R11, R81, R96, R11 ;  /* 0x00000060510b7223 */ /* 0x000fe2000000000b */
[C---:B------:R-:W-:Y:S01]  /*a3a0*/  FMUL R16, R76.reuse, R22 ;  /* 0x000000164c107220 */ /* 0x040fe20000400000 */
[C---:B------:R-:W-:Y:S01]  /*a3b0*/  FMUL R22, R76.reuse, R28 ;  /* 0x0000001c4c167220 */ /* 0x040fe20000400000 */
[----:B------:R-:W-:Y:S01]  /*a3c0*/  F2FP.SATFINITE.E4M3.F32.PACK_AB_MERGE_C R6, R7, R6, RZ ;  /* 0x000000060706723e */ /* 0x000fe200048070ff */
[C---:B------:R-:W-:Y:S01]  /*a3d0*/  FMUL R17, R76.reuse, R23 ;  /* 0x000000174c117220 */ /* 0x040fe20000400000 */
[C---:B------:R-:W-:Y:S01]  /*a3e0*/  FFMA R16, R81.reuse, R97, R16 ;  /* 0x0000006151107223 */ /* 0x040fe20000000010 */
[----:B------:R-:W-:Y:S02]  /*a3f0*/  HADD2.F32 R102, -RZ, R149.H1_H1 ;  /* 0x30000095ff667230 */ /* 0x000fe40000004100 */
[C---:B------:R-:W-:Y:S01]  /*a400*/  FMUL R23, R76.reuse, R29 ;  /* 0x0000001d4c177220 */ /* 0x040fe20000400000 */
[C---:B------:R-:W-:Y:S01]  /*a410*/  FFMA R17, R81.reuse, R98, R17 ;  /* 0x0000006251117223 */ /* 0x040fe20000000011 */
[C---:B------:R-:W-:Y:S01]  /*a420*/  FFMA R18, R81.reuse, R99, R18 ;  /* 0x0000006351127223 */ /* 0x040fe20000000012 */
[C---:B------:R-:W-:Y:S01]  /*a430*/  FFMA R19, R81.reuse, R100, R19 ;  /* 0x0000006451137223 */ /* 0x040fe20000000013 */
[----:B------:R-:W-:Y:S01]  /*a440*/  FFMA R20, R81, R101, R20 ;  /* 0x0000006551147223 */ /* 0x000fe20000000014 */
[C---:B------:R-:W-:Y:S01]  /*a450*/  FMUL R21, R76.reuse, R27 ;  /* 0x0000001b4c157220 */ /* 0x040fe20000400000 */
[--C-:B------:R-:W-:Y:S01]  /*a460*/  HADD2.F32 R105, -RZ, R150.reuse.H0_H0 ;  /* 0x20000096ff697230 */ /* 0x100fe20000004100 */
[----:B------:R-:W-:Y:S01]  /*a470*/  F2FP.SATFINITE.E4M3.F32.PACK_AB_MERGE_C R16, R17, R16, RZ ;  /* 0x000000101110723e */ /* 0x000fe200048070ff */
[C---:B------:R-:W-:Y:S01]  /*a480*/  FMUL R27, R76.reuse, R33 ;  /* 0x000000214c1b7220 */ /* 0x040fe20000400000 */
[C---:B------:R-:W-:Y:S01]  /*a490*/  FFMA R21, R81.reuse, R102, R21 ;  /* 0x0000006651157223 */ /* 0x040fe20000000015 */
[C---:B------:R-:W-:Y:S01]  /*a4a0*/  FFMA R22, R81.reuse, R103, R22 ;  /* 0x0000006751167223 */ /* 0x040fe20000000016 */
[----:B------:R-:W-:Y:S01]  /*a4b0*/  FFMA R23, R81, R104, R23 ;  /* 0x0000006851177223 */ /* 0x000fe20000000017 */
[----:B------:R-:W-:Y:S02]  /*a4c0*/  HADD2.F32 R106, -RZ, R150.H1_H1 ;  /* 0x30000096ff6a7230 */ /* 0x000fe40000004100 */
        /* <DEDUP_REMOVED lines=19> */
[--C-:B------:R-:W-:Y:S02]  /*a600*/  HADD2.F32 R113, -RZ, R152.reuse.H0_H0 ;  /* 0x20000098ff717230 */ /* 0x100fe40000004100 */
[----:B------:R-:W-:Y:S01]  /*a610*/  FFMA R28, R81, R109, R28 ;  /* 0x0000006d511c7223 */ /* 0x000fe2000000001c */
[----:B------:R-:W-:Y:S01]  /*a620*/  F2FP.SATFINITE.E4M3.F32.PACK_AB_MERGE_C R22, R23, R22, R24 ;  /* 0x000000161716723e */ /* 0x000fe20004807018 */
[C---:B------:R-:W-:Y:S01]  /*a630*/  FFMA R29, R81.reuse, R110, R29 ;  /* 0x0000006e511d7223 */ /* 0x040fe2000000001d */
[C---:B------:R-:W-:Y:S01]  /*a640*/  FFMA R30, R81.reuse, R111, R30 ;  /* 0x0000006f511e7223 */ /* 0x040fe2000000001e */
[----:B------:R-:W-:Y:S01]  /*a650*/  FFMA R31, R81, R112, R31 ;  /* 0x00000070511f7223 */ /* 0x000fe2000000001f */
[C---:B------:R-:W-:Y:S01]  /*a660*/  FMUL R35, R76.reuse, R41 ;  /* 0x000000294c237220 */ /* 0x040fe20000400000 */
[----:B------:R-:W-:Y:S01]  /*a670*/  HADD2.F32 R114, -RZ, R152.H1_H1 ;  /* 0x30000098ff727230 */ /* 0x000fe20000004100 */
[----:B------:R-:W-:Y:S01]  /*a680*/  F2FP.SATFINITE.E4M3.F32.PACK_AB_MERGE_C R23, R29, R28, RZ ;  /* 0x0000001c1d17723e */ /* 0x000fe200048070ff */
[C---:B------:R-:W-:Y:S01]  /*a690*/  FMUL R32, R76.reuse, R38 ;  /* 0x000000264c207220 */ /* 0x040fe20000400000 */
[C---:B------:R-:W-:Y:S01]  /*a6a0*/  FMUL R38, R76.reuse, R44 ;  /* 0x0000002c4c267220 */ /* 0x040fe20000400000 */
[C---:B------:R-:W-:Y:S01]  /*a6b0*/  FMUL R33, R76.reuse, R39 ;  /* 0x000000274c217220 */ /* 0x040fe20000400000 */
[----:B------:R-:W-:Y:S01]  /*a6c0*/  F2FP.SATFINITE.E4M3.F32.PACK_AB_MERGE_C R23, R27, R26, R23 ;  /* 0x0000001a1b17723e */ /* 0x000fe20004807017 */
[C---:B------:R-:W-:Y:S01]  /*a6d0*/  FFMA R32, R81.reuse, R113, R32 ;  /* 0x0000007151207223 */ /* 0x040fe20000000020 */
        /* <DEDUP_REMOVED lines=13> */
[C---:B------:R-:W-:Y:S01]  /*a7b0*/  FMUL R40, R76.reuse, R46 ;  /* 0x0000002e4c287220 */ /* 0x040fe20000400000 */
[C---:B------:R-:W-:Y:S01]  /*a7c0*/  FMUL R41, R76.reuse, R47 ;  /* 0x0000002f4c297220 */ /* 0x040fe20000400000 */
[C---:B------:R-:W-:Y:S01]  /*a7d0*/  FFMA R39, R81.reuse, R120, R39 ;  /* 0x0000007851277223 */ /* 0x040fe20000000027 */
[--C-:B------:R-:W-:Y:S02]  /*a7e0*/  HADD2.F32 R125, -RZ, R155.reuse.H0_H0 ;  /* 0x2000009bff7d7230 */ /* 0x100fe40000004100 */
[C---:B------:R-:W-:Y:S01]  /*a7f0*/  FFMA R40, R81.reuse, R121, R40 ;  /* 0x0000007951287223 */ /* 0x040fe20000000028 */
[----:B------:R-:W-:Y:S02]  /*a800*/  HADD2.F32 R126, -RZ, R155.H1_H1 ;  /* 0x3000009bff7e7230 */ /* 0x000fe40000004100 */
[C---:B------:R-:W-:Y:S01]  /*a810*/  FMUL R44, R76.reuse, R50 ;  /* 0x000000324c2c7220 */ /* 0x040fe20000400000 */
[C---:B------:R-:W-:Y:S01]  /*a820*/  FFMA R41, R81.reuse, R122, R41 ;  /* 0x0000007a51297223 */ /* 0x040fe20000000029 */
[C---:B------:R-:W-:Y:S01]  /*a830*/  FMUL R45, R76.reuse, R51 ;  /* 0x000000334c2d7220 */ /* 0x040fe20000400000 */
[C---:B------:R-:W-:Y:S01]  /*a840*/  FFMA R42, R81.reuse, R123, R42 ;  /* 0x0000007b512a7223 */ /* 0x040fe2000000002a */
[C---:B------:R-:W-:Y:S01]  /*a850*/  FMUL R46, R76.reuse, R52 ;  /* 0x000000344c2e7220 */ /* 0x040fe20000400000 */
[----:B------:R-:W-:Y:S01]  /*a860*/  F2FP.F16.E4M3.UNPACK_B R157, R157.H1 ;  /* 0x0000009dff9d723e */ /* 0x000fe200030006ff */
[C---:B------:R-:W-:Y:S01]  /*a870*/  FFMA R43, R81.reuse, R124, R43 ;  /* 0x0000007c512b7223 */ /* 0x040fe2000000002b */
[C---:B------:R-:W-:Y:S01]  /*a880*/  FMUL R47, R76.reuse, R53 ;  /* 0x000000354c2f7220 */ /* 0x040fe20000400000 */
[--C-:B------:R-:W-:Y:S02]  /*a890*/  HADD2.F32 R129, -RZ, R156.reuse.H0_H0 ;  /* 0x2000009cff817230 */ /* 0x100fe40000004100 */
[C---:B------:R-:W-:Y:S01]  /*a8a0*/  FMUL R48, R76.reuse, R54 ;  /* 0x000000364c307220 */ /* 0x040fe20000400000 */
[C---:B------:R-:W-:Y:S01]  /*a8b0*/  FMUL R49, R76.reuse, R55 ;  /* 0x000000374c317220 */ /* 0x040fe20000400000 */
[C---:B------:R-:W-:Y:S01]  /*a8c0*/  FMUL R52, R76.reuse, R58 ;  /* 0x0000003a4c347220 */ /* 0x040fe20000400000 */
[C---:B------:R-:W-:Y:S01]  /*a8d0*/  FMUL R53, R76.reuse, R59 ;  /* 0x0000003b4c357220 */ /* 0x040fe20000400000 */
[C---:B------:R-:W-:Y:S01]  /*a8e0*/  FMUL R54, R76.reuse, R60 ;  /* 0x0000003c4c367220 */ /* 0x040fe20000400000 */
[C---:B------:R-:W-:Y:S01]  /*a8f0*/  FMUL R55, R76.reuse, R61 ;  /* 0x0000003d4c377220 */ /* 0x040fe20000400000 */
[C---:B------:R-:W-:Y:S01]  /*a900*/  FFMA R44, R81.reuse, R125, R44 ;  /* 0x0000007d512c7223 */ /* 0x040fe2000000002c */
[----:B------:R-:W-:Y:S02]  /*a910*/  HADD2.F32 R130, -RZ, R156.H1_H1 ;  /* 0x3000009cff827230 */ /* 0x000fe40000004100 */
        /* <DEDUP_REMOVED lines=13> */
[----:B------:R-:W-:Y:S01]  /*a9f0*/  F2FP.F16.E4M3.UNPACK_B R158, R158.H1 ;  /* 0x0000009eff9e723e */ /* 0x000fe200030006ff */
[--C-:B------:R-:W-:Y:S02]  /*aa00*/  HADD2.F32 R133, -RZ, R157.reuse.H0_H0 ;  /* 0x2000009dff857230 */ /* 0x100fe40000004100 */
[C---:B------:R-:W-:Y:S01]  /*aa10*/  FFMA R48, R81.reuse, R129, R48 ;  /* 0x0000008151307223 */ /* 0x040fe20000000030 */
[----:B------:R1:W-:Y:S01]  /*aa20*/  STS.128 [R181+UR8+0x6000], R64 ;  /* 0x00600040b5007988 */ /* 0x0003e20008000c08 */
[----:B------:R-:W-:Y:S02]  /*aa30*/  HADD2.F32 R134, -RZ, R157.H1_H1 ;  /* 0x3000009dff867230 */ /* 0x000fe40000004100 */
[C---:B------:R-:W-:Y:S01]  /*aa40*/  FFMA R49, R81.reuse, R130, R49 ;  /* 0x0000008251317223 */ /* 0x040fe20000000031 */
[C---:B------:R-:W-:Y:S01]  /*aa50*/  FFMA R50, R81.reuse, R131, R50 ;  /* 0x0000008351327223 */ /* 0x040fe20000000032 */
[----:B------:R-:W-:Y:S01]  /*aa60*/  F2FP.F16.E4M3.UNPACK_B R159, R159.H1 ;  /* 0x0000009fff9f723e */ /* 0x000fe200030006ff */
[C---:B------:R-:W-:Y:S01]  /*aa70*/  FFMA R51, R81.reuse, R132, R51 ;  /* 0x0000008451337223 */ /* 0x040fe20000000033 */
[--C-:B------:R-:W-:Y:S02]  /*aa80*/  HADD2.F32 R137, -RZ, R158.reuse.H0_H0 ;  /* 0x2000009eff897230 */ /* 0x100fe40000004100 */
[----:B------:R-:W-:Y:S01]  /*aa90*/  FFMA R52, R81, R133, R52 ;  /* 0x0000008551347223 */ /* 0x000fe20000000034 */
[----:B------:R1:W-:Y:S01]  /*aaa0*/  STS.128 [R82+0x6010], R20 ;  /* 0x0060101452007388 */ /* 0x0003e20000000c00 */
[----:B------:R-:W-:Y:S01]  /*aab0*/  F2FP.SATFINITE.E4M3.F32.PACK_AB_MERGE_C R40, R41, R40, RZ ;  /* 0x000000282928723e */ /* 0x000fe200048070ff */
[----:B------:R-:W-:Y:S02]  /*aac0*/  HADD2.F32 R138, -RZ, R158.H1_H1 ;  /* 0x3000009eff8a7230 */ /* 0x000fe40000004100 */
[C---:B------:R-:W-:Y:S01]  /*aad0*/  FMUL R56, R76.reuse, R62 ;  /* 0x0000003e4c387220 */ /* 0x040fe20000400000 */
[C---:B------:R-:W-:Y:S01]  /*aae0*/  FFMA R53, R81.reuse, R134, R53 ;  /* 0x0000008651357223 */ /* 0x040fe20000000035 */
[----:B------:R-:W-:Y:S01]  /*aaf0*/  FMUL R57, R76, R63 ;  /* 0x0000003f4c397220 */ /* 0x000fe20000400000 */
[C---:B------:R-:W-:Y:S01]  /*ab00*/  FFMA R54, R81.reuse, R135, R54 ;  /* 0x0000008751367223 */ /* 0x040fe20000000036 */
[C---:B------:R-:W-:Y:S01]  /*ab10*/  FFMA R55, R81.reuse, R136, R55 ;  /* 0x0000008851377223 */ /* 0x040fe20000000037 */
[--C-:B------:R-:W-:Y:S02]  /*ab20*/  HADD2.F32 R83, -RZ, R159.reuse.H0_H0 ;  /* 0x2000009fff537230 */ /* 0x100fe40000004100 */
[C---:B------:R-:W-:Y:S01]  /*ab30*/  FFMA R56, R81.reuse, R137, R56 ;  /* 0x0000008951387223 */ /* 0x040fe20000000038 */
[----:B------:R-:W-:Y:S02]  /*ab40*/  HADD2.F32 R80, -RZ, R159.H1_H1 ;  /* 0x3000009fff507230 */ /* 0x000fe40000004100 */
[----:B------:R-:W-:Y:S01]  /*ab50*/  FFMA R57, R81, R138, R57 ;  /* 0x0000008a51397223 */ /* 0x000fe20000000039 */
[----:B------:R-:W-:Y:S01]  /*ab60*/  F2FP.SATFINITE.E4M3.F32.PACK_AB_MERGE_C R37, R37, R36, RZ ;  /* 0x000000242525723e */ /* 0x000fe200048070ff */
[----:B------:R-:W-:Y:S01]  /*ab70*/  FFMA R58, R81, R139, R58 ;  /* 0x0000008b513a7223 */ /* 0x000fe2000000003a */
[----:B------:R-:W-:Y:S01]  /*ab80*/  F2FP.SATFINITE.E4M3.F32.PACK_AB_MERGE_C R44, R45, R44, RZ ;  /* 0x0000002c2d2c723e */ /* 0x000fe200048070ff */
[C---:B------:R-:W-:Y:S01]  /*ab90*/  FFMA R59, R81.reuse, R140, R59 ;  /* 0x0000008c513b7223 */ /* 0x040fe2000000003b */
[----:B------:R-:W-:Y:S01]  /*aba0*/  FFMA R60, R81, R83, R60 ;  /* 0x00000053513c7223 */ /* 0x000fe2000000003c */
[----:B------:R-:W-:Y:S01]  /*abb0*/  F2FP.SATFINITE.E4M3.F32.PACK_AB_MERGE_C R38, R39, R38, R40 ;  /* 0x000000262726723e */ /* 0x000fe20004807028 */
[----:B------:R-:W-:Y:S01]  /*abc0*/  FFMA R61, R81, R80, R61 ;  /* 0x00000050513d7223 */ /* 0x000fe2000000003d */
[----:B------:R-:W-:Y:S02]  /*abd0*/  F2FP.SATFINITE.E4M3.F32.PACK_AB_MERGE_C R36, R31, R30, R32 ;  /* 0x0000001e1f24723e */ /* 0x000fe40004807020 */
        /* <DEDUP_REMOVED lines=28> */
.L_x_155:
[----:B------:R-:W-:Y:S05]  /*ada0*/  BSYNC.RECONVERGENT B0 ;  /* 0x0000000000007941 */ /* 0x000fea0003800200 */
.L_x_154:
[----:B------:R-:W-:Y:S01]  /*adb0*/  IADD3 R0, PT, PT, R79, 0x1, RZ ;  /* 0x000000014f007810 */ /* 0x000fe20007ffe0ff */
[----:B------:R-:W-:Y:S04]  /*adc0*/  BSSY.RECONVERGENT B0, `(.L_x_156) ;  /* 0x0000003000007945 */ /* 0x000fe80003800200 */
[----:B------:R-:W-:Y:S05]  /*add0*/  @P0 BRA `(.L_x_157) ;  /* 0x0000000000040947 */ /* 0x000fea0003800000 */
[----:B------:R-:W-:Y:S04]  /*ade0*/  DEPBAR.LE SB0, 0x1 ;  /* 0x000080400000791a */ /* 0x000fe80000000000 */
.L_x_157:
[----:B------:R-:W-:Y:S05]  /*adf0*/  BSYNC.RECONVERGENT B0 ;  /* 0x0000000000007941 */ /* 0x000fea0003800200 */
.L_x_156:
[----:B------:R-:W-:Y:S01]  /*ae00*/  BAR.SYNC.DEFER_BLOCKING 0x1, 0x80 ;  /* 0x0042000000007b1d */ /* 0x000fe20000010000 */
[----:B------:R-:W-:Y:S01]  /*ae10*/  ISETP.NE.AND P2, PT, R184, RZ, PT ;  /* 0x000000ffb800720c */ /* 0x000fe20003f45270 */
[----:B------:R-:W-:Y:S01]  /*ae20*/  UISETP.NE.AND UP0, UPT, UR54, 0x2, UPT ;  /* 0x000000023600788c */ /* 0x000fe2000bf05270 */
[----:B------:R-:W-:Y:S01]  /*ae30*/  ISETP.NE.AND P0, PT, R186, 0x2, PT ;  /* 0x00000002ba00780c */ /* 0x000fe20003f05270 */
[----:B-1----:R-:W-:Y:S01]  /*ae40*/  IMAD.IADD R20, R75, 0x1, R143 ;  /* 0x000000014b147824 */ /* 0x002fe200078e028f */
[----:B------:R-:W-:Y:S01]  /*ae50*/  ISETP.NE.AND P1, PT, R0, 0x2, PT ;  /* 0x000000020000780c */ /* 0x000fe20003f25270 */
[----:B------:R-:W-:Y:S01]  /*ae60*/  USEL UR54, UR54, URZ, UP0 ;  /* 0x000000ff36367287 */ /* 0x000fe20008000000 */
[----:B------:R-:W-:Y:S01]  /*ae70*/  SEL R4, RZ, 0x1, P0 ;  /* 0x00000001ff047807 */ /* 0x000fe20000000000 */
[----:B------:R-:W-:Y:S01]  /*ae80*/  IMAD.IADD R21, R77, 0x1, R166 ;  /* 0x000000014d157824 */ /* 0x000fe200078e02a6 */
[----:B------:R-:W-:Y:S02]  /*ae90*/  SEL R3, RZ, 0x1, P1 ;  /* 0x00000001ff037807 */ /* 0x000fe40000800000 */
[----:B------:R-:W-:Y:S02]  /*aea0*/  LOP3.LUT R177, R177, R4, RZ, 0x3c, !PT ;  /* 0x00000004b1b17212 */ /* 0x000fe400078e3cff */
[----:B------:R-:W-:Y:S02]  /*aeb0*/  LOP3.LUT R178, R178, R3, RZ, 0x3c, !PT ;  /* 0x00000003b2b27212 */ /* 0x000fe400078e3cff */
[----:B------:R-:W-:Y:S02]  /*aec0*/  @P2 R2UR UR36, R174 ;  /* 0x00000000ae2422ca */ /* 0x000fe400000e0000 */
[----:B------:R-:W-:Y:S02]  /*aed0*/  SEL R186, R186, RZ, P0 ;  /* 0x000000ffbaba7207 */ /* 0x000fe40000000000 */
[----:B------:R-:W-:Y:S01]  /*aee0*/  SEL R79, R0, RZ, P1 ;  /* 0x000000ff004f7207 */ /* 0x000fe20000800000 */
[----:B------:R-:W-:Y:S10]  /*aef0*/  @P2 BRA `(.L_x_158) ;  /* 0xffffffb000042947 */ /* 0x000ff4000383ffff */
[----:B------:R-:W-:Y:S05]  /*af00*/  EXIT ;  /* 0x000000000000794d */ /* 0x000fea0003800000 */
.L_x_25:
[----:B--2---:R2:W4:Y:S02]  /*af10*/  SYNCS.PHASECHK.TRANS64.TRYWAIT P0, [R3+URZ+0x230], R2 ;  /* 0x00023002030075a7 */ /* 0x00452400080011ff */
[----:B----4-:R-:W-:Y:S05]  /*af20*/  @!P0 NANOSLEEP.SYNCS 0x989680 ;  /* 0x009896800000895d */ /* 0x010fea0003900000 */
[----:B------:R-:W4:Y:S02]  /*af30*/  @!P0 SYNCS.PHASECHK.TRANS64 P0, [R3+URZ+0x230], R2 ;  /* 0x00023002030085a7 */ /* 0x000f2400080010ff */
[----:B----4-:R-:W-:Y:S05]  /*af40*/  @!P0 BRA `(.L_x_25) ;  /* 0xfffffffc00f08947 */ /* 0x010fea000383ffff */
[----:B------:R-:W-:Y:S05]  /*af50*/  BRA `(.L_x_159) ;  /* 0xffffff6800cc7947 */ /* 0x000fea000383ffff */
.L_x_28:
[----:B-1----:R-:W-:Y:S07]  /*af60*/  MOV R2, UR33 ;  /* 0x0000002100027c02 */ /* 0x002fee0008000f00 */
.L_x_160:
[----:B-1----:R1:W2:Y:S02]  /*af70*/  SYNCS.PHASECHK.TRANS64.TRYWAIT P0, [R2+URZ+0xd0], R5 ;  /* 0x0000d005020075a7 */ /* 0x0022a400080011ff */
[----:B--2---:R-:W-:Y:S05]  /*af80*/  @!P0 NANOSLEEP.SYNCS 0x989680 ;  /* 0x009896800000895d */ /* 0x004fea0003900000 */
[----:B------:R-:W2:Y:S02]  /*af90*/  @!P0 SYNCS.PHASECHK.TRANS64 P0, [R2+URZ+0xd0], R5 ;  /* 0x0000d005020085a7 */ /* 0x000ea400080010ff */
[----:B--2---:R-:W-:Y:S05]  /*afa0*/  @!P0 BRA `(.L_x_160) ;  /* 0xfffffffc00f08947 */ /* 0x004fea000383ffff */
[----:B------:R-:W-:Y:S05]  /*afb0*/  BRA `(.L_x_27) ;  /* 0xffffff6c00347947 */ /* 0x000fea000383ffff */
.L_x_35:
[----:B-1----:R-:W-:Y:S07]  /*afc0*/  MOV R2, UR17 ;  /* 0x0000001100027c02 */ /* 0x002fee0008000f00 */
.L_x_161:
[----:B-1----:R1:W2:Y:S02]  /*afd0*/  SYNCS.PHASECHK.TRANS64.TRYWAIT P0, [R2+URZ+0xd0], R5 ;  /* 0x0000d005020075a7 */ /* 0x0022a400080011ff */
[----:B--2---:R-:W-:Y:S05]  /*afe0*/  @!P0 NANOSLEEP.SYNCS 0x989680 ;  /* 0x009896800000895d */ /* 0x004fea0003900000 */
[----:B------:R-:W2:Y:S02]  /*aff0*/  @!P0 SYNCS.PHASECHK.TRANS64 P0, [R2+URZ+0xd0], R5 ;  /* 0x0000d005020085a7 */ /* 0x000ea400080010ff */
[----:B--2---:R-:W-:Y:S05]  /*b000*/  @!P0 BRA `(.L_x_161) ;  /* 0xfffffffc00f08947 */ /* 0x004fea000383ffff */
[----:B------:R-:W-:Y:S05]  /*b010*/  BRA `(.L_x_34) ;  /* 0xffffff6c00f07947 */ /* 0x000fea000383ffff */
.L_x_40:
[----:B-1----:R1:W2:Y:S02]  /*b020*/  SYNCS.PHASECHK.TRANS64.TRYWAIT P0, [R2+URZ+0x1e0], R3 ;  /* 0x0001e003020075a7 */ /* 0x0022a400080011ff */
[----:B--2---:R-:W-:Y:S05]  /*b030*/  @!P0 NANOSLEEP.SYNCS 0x989680 ;  /* 0x009896800000895d */ /* 0x004fea0003900000 */
[----:B------:R-:W2:Y:S02]  /*b040*/  @!P0 SYNCS.PHASECHK.TRANS64 P0, [R2+URZ+0x1e0], R3 ;  /* 0x0001e003020085a7 */ /* 0x000ea400080010ff */
[----:B--2---:R-:W-:Y:S05]  /*b050*/  @!P0 BRA `(.L_x_40) ;  /* 0xfffffffc00f08947 */ /* 0x004fea000383ffff */
[----:B------:R-:W-:Y:S05]  /*b060*/  BRA `(.L_x_162) ;  /* 0xffffff7000947947 */ /* 0x000fea000383ffff */
.L_x_44:
[----:B---3--:R-:W-:-:S07]  /*b070*/  MOV R0, UR5 ;  /* 0x0000000500007c02 */ /* 0x008fce0008000f00 */
.L_x_163:
[----:B-1----:R1:W2:Y:S02]  /*b080*/  SYNCS.PHASECHK.TRANS64.TRYWAIT P0, [R0+URZ], R3 ;  /* 0x00000003000075a7 */ /* 0x0022a400080011ff */
[----:B--2---:R-:W-:Y:S05]  /*b090*/  @!P0 NANOSLEEP.SYNCS 0x989680 ;  /* 0x009896800000895d */ /* 0x004fea0003900000 */
[----:B------:R-:W2:Y:S02]  /*b0a0*/  @!P0 SYNCS.PHASECHK.TRANS64 P0, [R0+URZ], R3 ;  /* 0x00000003000085a7 */ /* 0x000ea400080010ff */
[----:B--2---:R-:W-:Y:S05]  /*b0b0*/  @!P0 BRA `(.L_x_163) ;  /* 0xfffffffc00f08947 */ /* 0x004fea000383ffff */
[----:B------:R-:W-:Y:S05]  /*b0c0*/  BRA `(.L_x_164) ;  /* 0xffffff7800047947 */ /* 0x000fea000383ffff */
.L_x_45:
[----:B---3--:R-:W-:-:S07]  /*b0d0*/  MOV R0, UR5 ;  /* 0x0000000500007c02 */ /* 0x008fce0008000f00 */
.L_x_165:
[----:B-1----:R1:W2:Y:S02]  /*b0e0*/  SYNCS.PHASECHK.TRANS64.TRYWAIT P0, [R0+URZ], R3 ;  /* 0x00000003000075a7 */ /* 0x0022a400080011ff */
[----:B--2---:R-:W-:Y:S05]  /*b0f0*/  @!P0 NANOSLEEP.SYNCS 0x989680 ;  /* 0x009896800000895d */ /* 0x004fea0003900000 */
[----:B------:R-:W2:Y:S02]  /*b100*/  @!P0 SYNCS.PHASECHK.TRANS64 P0, [R0+URZ], R3 ;  /* 0x00000003000085a7 */ /* 0x000ea400080010ff */
[----:B--2---:R-:W-:Y:S05]  /*b110*/  @!P0 BRA `(.L_x_165) ;  /* 0xfffffffc00f08947 */ /* 0x004fea000383ffff */
[----:B------:R-:W-:Y:S05]  /*b120*/  BRA `(.L_x_166) ;  /* 0xffffff7800107947 */ /* 0x000fea000383ffff */
.L_x_46:
[----:B---3--:R-:W-:-:S07]  /*b130*/  MOV R0, UR5 ;  /* 0x0000000500007c02 */ /* 0x008fce0008000f00 */
.L_x_167:
[----:B-1----:R1:W2:Y:S02]  /*b140*/  SYNCS.PHASECHK.TRANS64.TRYWAIT P0, [R0+URZ], R3 ;  /* 0x00000003000075a7 */ /* 0x0022a400080011ff */
[----:B--2---:R-:W-:Y:S05]  /*b150*/  @!P0 NANOSLEEP.SYNCS 0x989680 ;  /* 0x009896800000895d */ /* 0x004fea0003900000 */
[----:B------:R-:W2:Y:S02]  /*b160*/  @!P0 SYNCS.PHASECHK.TRANS64 P0, [R0+URZ], R3 ;  /* 0x00000003000085a7 */ /* 0x000ea400080010ff */
[----:B--2---:R-:W-:Y:S05]  /*b170*/  @!P0 BRA `(.L_x_167) ;  /* 0xfffffffc00f08947 */ /* 0x004fea000383ffff */
[----:B------:R-:W-:Y:S05]  /*b180*/  BRA `(.L_x_168) ;  /* 0xffffff78001c7947 */ /* 0x000fea000383ffff */
.L_x_47:
[----:B---3--:R-:W-:-:S07]  /*b190*/  MOV R0, UR5 ;  /* 0x0000000500007c02 */ /* 0x008fce0008000f00 */
.L_x_169:
[----:B-1----:R1:W2:Y:S02]  /*b1a0*/  SYNCS.PHASECHK.TRANS64.TRYWAIT P0, [R0+URZ], R3 ;  /* 0x00000003000075a7 */ /* 0x0022a400080011ff */
[----:B--2---:R-:W-:Y:S05]  /*b1b0*/  @!P0 NANOSLEEP.SYNCS 0x989680 ;  /* 0x009896800000895d */ /* 0x004fea0003900000 */
[----:B------:R-:W2:Y:S02]  /*b1c0*/  @!P0 SYNCS.PHASECHK.TRANS64 P0, [R0+URZ], R3 ;  /* 0x00000003000085a7 */ /* 0x000ea400080010ff */
[----:B--2---:R-:W-:Y:S05]  /*b1d0*/  @!P0 BRA `(.L_x_169) ;  /* 0xfffffffc00f08947 */ /* 0x004fea000383ffff */
[----:B------:R-:W-:Y:S05]  /*b1e0*/  BRA `(.L_x_170) ;  /* 0xffffff7800287947 */ /* 0x000fea000383ffff */
.L_x_48:
[----:B---3--:R-:W-:-:S07]  /*b1f0*/  MOV R0, UR5 ;  /* 0x0000000500007c02 */ /* 0x008fce0008000f00 */
.L_x_171:
[----:B-1----:R1:W2:Y:S02]  /*b200*/  SYNCS.PHASECHK.TRANS64.TRYWAIT P0, [R0+URZ], R3 ;  /* 0x00000003000075a7 */ /* 0x0022a400080011ff */
[----:B--2---:R-:W-:Y:S05]  /*b210*/  @!P0 NANOSLEEP.SYNCS 0x989680 ;  /* 0x009896800000895d */ /* 0x004fea0003900000 */
[----:B------:R-:W2:Y:S02]  /*b220*/  @!P0 SYNCS.PHASECHK.TRANS64 P0, [R0+URZ], R3 ;  /* 0x00000003000085a7 */ /* 0x000ea400080010ff */
[----:B--2---:R-:W-:Y:S05]  /*b230*/  @!P0 BRA `(.L_x_171) ;  /* 0xfffffffc00f08947 */ /* 0x004fea000383ffff */
[----:B------:R-:W-:Y:S05]  /*b240*/  BRA `(.L_x_172) ;  /* 0xffffff7800347947 */ /* 0x000fea000383ffff */
.L_x_49:
[----:B---3--:R-:W-:-:S07]  /*b250*/  MOV R0, UR5 ;  /* 0x0000000500007c02 */ /* 0x008fce0008000f00 */
.L_x_173:
[----:B-1----:R1:W2:Y:S02]  /*b260*/  SYNCS.PHASECHK.TRANS64.TRYWAIT P0, [R0+URZ], R3 ;  /* 0x00000003000075a7 */ /* 0x0022a400080011ff */
[----:B--2---:R-:W-:Y:S05]  /*b270*/  @!P0 NANOSLEEP.SYNCS 0x989680 ;  /* 0x009896800000895d */ /* 0x004fea0003900000 */
[----:B------:R-:W2:Y:S02]  /*b280*/  @!P0 SYNCS.PHASECHK.TRANS64 P0, [R0+URZ], R3 ;  /* 0x00000003000085a7 */ /* 0x000ea400080010ff */
[----:B--2---:R-:W-:Y:S05]  /*b290*/  @!P0 BRA `(.L_x_173) ;  /* 0xfffffffc00f08947 */ /* 0x004fea000383ffff */
[----:B------:R-:W-:Y:S05]  /*b2a0*/  BRA `(.L_x_174) ;  /* 0xffffff7800407947 */ /* 0x000fea000383ffff */
.L_x_50:
[----:B---3--:R-:W-:-:S07]  /*b2b0*/  MOV R0, UR5 ;  /* 0x0000000500007c02 */ /* 0x008fce0008000f00 */
.L_x_175:
[----:B-1----:R1:W2:Y:S02]  /*b2c0*/  SYNCS.PHASECHK.TRANS64.TRYWAIT P0, [R0+URZ], R3 ;  /* 0x00000003000075a7 */ /* 0x0022a400080011ff */
[----:B--2---:R-:W-:Y:S05]  /*b2d0*/  @!P0 NANOSLEEP.SYNCS 0x989680 ;  /* 0x009896800000895d */ /* 0x004fea0003900000 */
[----:B------:R-:W2:Y:S02]  /*b2e0*/  @!P0 SYNCS.PHASECHK.TRANS64 P0, [R0+URZ], R3 ;  /* 0x00000003000085a7 */ /* 0x000ea400080010ff */
[----:B--2---:R-:W-:Y:S05]  /*b2f0*/  @!P0 BRA `(.L_x_175) ;  /* 0xfffffffc00f08947 */ /* 0x004fea000383ffff */
[----:B------:R-:W-:Y:S05]  /*b300*/  BRA `(.L_x_176) ;  /* 0xffffff78004c7947 */ /* 0x000fea000383ffff */
.L_x_51:
[----:B---3--:R-:W-:-:S07]  /*b310*/  MOV R0, UR5 ;  /* 0x0000000500007c02 */ /* 0x008fce0008000f00 */
.L_x_177:
[----:B-1----:R1:W2:Y:S02]  /*b320*/  SYNCS.PHASECHK.TRANS64.TRYWAIT P0, [R0+URZ], R3 ;  /* 0x00000003000075a7 */ /* 0x0022a400080011ff */
[----:B--2---:R-:W-:Y:S05]  /*b330*/  @!P0 NANOSLEEP.SYNCS 0x989680 ;  /* 0x009896800000895d */ /* 0x004fea0003900000 */
[----:B------:R-:W2:Y:S02]  /*b340*/  @!P0 SYNCS.PHASECHK.TRANS64 P0, [R0+URZ], R3 ;  /* 0x00000003000085a7 */ /* 0x000ea400080010ff */
[----:B--2---:R-:W-:Y:S05]  /*b350*/  @!P0 BRA `(.L_x_177) ;  /* 0xfffffffc00f08947 */ /* 0x004fea000383ffff */
[----:B------:R-:W-:Y:S05]  /*b360*/  BRA `(.L_x_178) ;  /* 0xffffff7800587947 */ /* 0x000fea000383ffff */
.L_x_52:
[----:B---3--:R-:W-:-:S07]  /*b370*/  MOV R0, UR5 ;  /* 0x0000000500007c02 */ /* 0x008fce0008000f00 */
.L_x_179:
[----:B-1----:R1:W2:Y:S02]  /*b380*/  SYNCS.PHASECHK.TRANS64.TRYWAIT P0, [R0+URZ], R3 ;  /* 0x00000003000075a7 */ /* 0x0022a400080011ff */
[----:B--2---:R-:W-:Y:S05]  /*b390*/  @!P0 NANOSLEEP.SYNCS 0x989680 ;  /* 0x009896800000895d */ /* 0x004fea0003900000 */
[----:B------:R-:W2:Y:S02]  /*b3a0*/  @!P0 SYNCS.PHASECHK.TRANS64 P0, [R0+URZ], R3 ;  /* 0x00000003000085a7 */ /* 0x000ea400080010ff */
[----:B--2---:R-:W-:Y:S05]  /*b3b0*/  @!P0 BRA `(.L_x_179) ;  /* 0xfffffffc00f08947 */ /* 0x004fea000383ffff */
[----:B------:R-:W-:Y:S05]  /*b3c0*/  BRA `(.L_x_180) ;  /* 0xffffff7800647947 */ /* 0x000fea000383ffff */
.L_x_53:
[----:B---3--:R-:W-:-:S07]  /*b3d0*/  MOV R0, UR5 ;  /* 0x0000000500007c02 */ /* 0x008fce0008000f00 */
.L_x_181:
[----:B-1----:R1:W2:Y:S02]  /*b3e0*/  SYNCS.PHASECHK.TRANS64.TRYWAIT P0, [R0+URZ], R3 ;  /* 0x00000003000075a7 */ /* 0x0022a400080011ff */
[----:B--2---:R-:W-:Y:S05]  /*b3f0*/  @!P0 NANOSLEEP.SYNCS 0x989680 ;  /* 0x009896800000895d */ /* 0x004fea0003900000 */
[----:B------:R-:W2:Y:S02]  /*b400*/  @!P0 SYNCS.PHASECHK.TRANS64 P0, [R0+URZ], R3 ;  /* 0x00000003000085a7 */ /* 0x000ea400080010ff */
[----:B--2---:R-:W-:Y:S05]  /*b410*/  @!P0 BRA `(.L_x_181) ;  /* 0xfffffffc00f08947 */ /* 0x004fea000383ffff */
[----:B------:R-:W-:Y:S05]  /*b420*/  BRA `(.L_x_182) ;  /* 0xffffff7800707947 */ /* 0x000fea000383ffff */
.L_x_54:
[----:B---3--:R-:W-:-:S07]  /*b430*/  MOV R0, UR5 ;  /* 0x0000000500007c02 */ /* 0x008fce0008000f00 */
.L_x_183:
[----:B-1----:R1:W2:Y:S02]  /*b440*/  SYNCS.PHASECHK.TRANS64.TRYWAIT P0, [R0+URZ], R3 ;  /* 0x00000003000075a7 */ /* 0x0022a400080011ff */
[----:B--2---:R-:W-:Y:S05]  /*b450*/  @!P0 NANOSLEEP.SYNCS 0x989680 ;  /* 0x009896800000895d */ /* 0x004fea0003900000 */
[----:B------:R-:W2:Y:S02]  /*b460*/  @!P0 SYNCS.PHASECHK.TRANS64 P0, [R0+URZ], R3 ;  /* 0x00000003000085a7 */ /* 0x000ea400080010ff */
[----:B--2---:R-:W-:Y:S05]  /*b470*/  @!P0 BRA `(.L_x_183) ;  /* 0xfffffffc00f08947 */ /* 0x004fea000383ffff */
[----:B------:R-:W-:Y:S05]  /*b480*/  BRA `(.L_x_184) ;  /* 0xffffff78007c7947 */ /* 0x000fea000383ffff */
.L_x_55:
[----:B---3--:R-:W-:-:S07]  /*b490*/  MOV R0, UR5 ;  /* 0x0000000500007c02 */ /* 0x008fce0008000f00 */
.L_x_185:
[----:B-1----:R1:W2:Y:S02]  /*b4a0*/  SYNCS.PHASECHK.TRANS64.TRYWAIT P0, [R0+URZ], R3 ;  /* 0x00000003000075a7 */ /* 0x0022a400080011ff */
[----:B--2---:R-:W-:Y:S05]  /*b4b0*/  @!P0 NANOSLEEP.SYNCS 0x989680 ;  /* 0x009896800000895d */ /* 0x004fea0003900000 */
[----:B------:R-:W2:Y:S02]  /*b4c0*/  @!P0 SYNCS.PHASECHK.TRANS64 P0, [R0+URZ], R3 ;  /* 0x00000003000085a7 */ /* 0x000ea400080010ff */
[----:B--2---:R-:W-:Y:S05]  /*b4d0*/  @!P0 BRA `(.L_x_185) ;  /* 0xfffffffc00f08947 */ /* 0x004fea000383ffff */
[----:B------:R-:W-:Y:S05]  /*b4e0*/  BRA `(.L_x_186) ;  /* 0xffffff7800887947 */ /* 0x000fea000383ffff */
.L_x_56:
[----:B---3--:R-:W-:-:S07]  /*b4f0*/  MOV R0, UR5 ;  /* 0x0000000500007c02 */ /* 0x008fce0008000f00 */
.L_x_187:
[----:B-1----:R1:W2:Y:S02]  /*b500*/  SYNCS.PHASECHK.TRANS64.TRYWAIT P0, [R0+URZ], R3 ;  /* 0x00000003000075a7 */ /* 0x0022a400080011ff */
[----:B--2---:R-:W-:Y:S05]  /*b510*/  @!P0 NANOSLEEP.SYNCS 0x989680 ;  /* 0x009896800000895d */ /* 0x004fea0003900000 */
[----:B------:R-:W2:Y:S02]  /*b520*/  @!P0 SYNCS.PHASECHK.TRANS64 P0, [R0+URZ], R3 ;  /* 0x00000003000085a7 */ /* 0x000ea400080010ff */
[----:B--2---:R-:W-:Y:S05]  /*b530*/  @!P0 BRA `(.L_x_187) ;  /* 0xfffffffc00f08947 */ /* 0x004fea000383ffff */
[----:B------:R-:W-:Y:S05]  /*b540*/  BRA `(.L_x_188) ;  /* 0xffffff7800947947 */ /* 0x000fea000383ffff */
.L_x_57:
[----:B---3--:R-:W-:-:S07]  /*b550*/  MOV R0, UR5 ;  /* 0x0000000500007c02 */ /* 0x008fce0008000f00 */
.L_x_189:
[----:B-1----:R1:W2:Y:S02]  /*b560*/  SYNCS.PHASECHK.TRANS64.TRYWAIT P0, [R0+URZ], R3 ;  /* 0x00000003000075a7 */ /* 0x0022a400080011ff */
[----:B--2---:R-:W-:Y:S05]  /*b570*/  @!P0 NANOSLEEP.SYNCS 0x989680 ;  /* 0x009896800000895d */ /* 0x004fea0003900000 */
[----:B------:R-:W2:Y:S02]  /*b580*/  @!P0 SYNCS.PHASECHK.TRANS64 P0, [R0+URZ], R3 ;  /* 0x00000003000085a7 */ /* 0x000ea400080010ff */
[----:B--2---:R-:W-:Y:S05]  /*b590*/  @!P0 BRA `(.L_x_189) ;  /* 0xfffffffc00f08947 */ /* 0x004fea000383ffff */
[----:B------:R-:W-:Y:S05]  /*b5a0*/  BRA `(.L_x_190) ;  /* 0xffffff7800a07947 */ /* 0x000fea000383ffff */
.L_x_58:
[----:B---3--:R-:W-:-:S07]  /*b5b0*/  MOV R0, UR5 ;  /* 0x0000000500007c02 */ /* 0x008fce0008000f00 */
.L_x_191:
[----:B-1----:R1:W2:Y:S02]  /*b5c0*/  SYNCS.PHASECHK.TRANS64.TRYWAIT P0, [R0+URZ], R3 ;  /* 0x00000003000075a7 */ /* 0x0022a400080011ff */
[----:B--2---:R-:W-:Y:S05]  /*b5d0*/  @!P0 NANOSLEEP.SYNCS 0x989680 ;  /* 0x009896800000895d */ /* 0x004fea0003900000 */
[----:B------:R-:W2:Y:S02]  /*b5e0*/  @!P0 SYNCS.PHASECHK.TRANS64 P0, [R0+URZ], R3 ;  /* 0x00000003000085a7 */ /* 0x000ea400080010ff */
[----:B--2---:R-:W-:Y:S05]  /*b5f0*/  @!P0 BRA `(.L_x_191) ;  /* 0xfffffffc00f08947 */ /* 0x004fea000383ffff */
[----:B------:R-:W-:Y:S05]  /*b600*/  BRA `(.L_x_192) ;  /* 0xffffff7800ac7947 */ /* 0x000fea000383ffff */
.L_x_59:
[----:B---3--:R-:W-:-:S07]  /*b610*/  MOV R0, UR5 ;  /* 0x0000000500007c02 */ /* 0x008fce0008000f00 */
.L_x_193:
[----:B-1----:R1:W2:Y:S02]  /*b620*/  SYNCS.PHASECHK.TRANS64.TRYWAIT P0, [R0+URZ], R3 ;  /* 0x00000003000075a7 */ /* 0x0022a400080011ff */
[----:B--2---:R-:W-:Y:S05]  /*b630*/  @!P0 NANOSLEEP.SYNCS 0x989680 ;  /* 0x009896800000895d */ /* 0x004fea0003900000 */
[----:B------:R-:W2:Y:S02]  /*b640*/  @!P0 SYNCS.PHASECHK.TRANS64 P0, [R0+URZ], R3 ;  /* 0x00000003000085a7 */ /* 0x000ea400080010ff */
[----:B--2---:R-:W-:Y:S05]  /*b650*/  @!P0 BRA `(.L_x_193) ;  /* 0xfffffffc00f08947 */ /* 0x004fea000383ffff */
[----:B------:R-:W-:Y:S05]  /*b660*/  BRA `(.L_x_194) ;  /* 0xffffff7800b87947 */ /* 0x000fea000383ffff */
.L_x_60:
[----:B---3--:R-:W-:-:S07]  /*b670*/  MOV R0, UR5 ;  /* 0x0000000500007c02 */ /* 0x008fce0008000f00 */
.L_x_195:
[----:B-1----:R1:W2:Y:S02]  /*b680*/  SYNCS.PHASECHK.TRANS64.TRYWAIT P0, [R0+URZ], R3 ;  /* 0x00000003000075a7 */ /* 0x0022a400080011ff */
[----:B--2---:R-:W-:Y:S05]  /*b690*/  @!P0 NANOSLEEP.SYNCS 0x989680 ;  /* 0x009896800000895d */ /* 0x004fea0003900000 */
[----:B------:R-:W2:Y:S02]  /*b6a0*/  @!P0 SYNCS.PHASECHK.TRANS64 P0, [R0+URZ], R3 ;  /* 0x00000003000085a7 */ /* 0x000ea400080010ff */
[----:B--2---:R-:W-:Y:S05]  /*b6b0*/  @!P0 BRA `(.L_x_195) ;  /* 0xfffffffc00f08947 */ /* 0x004fea000383ffff */
[----:B------:R-:W-:Y:S05]  /*b6c0*/  BRA `(.L_x_196) ;  /* 0xffffff7800c47947 */ /* 0x000fea000383ffff */
.L_x_61:
[----:B---3--:R-:W-:-:S07]  /*b6d0*/  MOV R0, UR5 ;  /* 0x0000000500007c02 */ /* 0x008fce0008000f00 */
.L_x_197:
[----:B-1----:R1:W2:Y:S02]  /*b6e0*/  SYNCS.PHASECHK.TRANS64.TRYWAIT P0, [R0+URZ], R3 ;  /* 0x00000003000075a7 */ /* 0x0022a400080011ff */
[----:B--2---:R-:W-:Y:S05]  /*b6f0*/  @!P0 NANOSLEEP.SYNCS 0x989680 ;  /* 0x009896800000895d */ /* 0x004fea0003900000 */
[----:B------:R-:W2:Y:S02]  /*b700*/  @!P0 SYNCS.PHASECHK.TRANS64 P0, [R0+URZ], R3 ;  /* 0x00000003000085a7 */ /* 0x000ea400080010ff */
[----:B--2---:R-:W-:Y:S05]  /*b710*/  @!P0 BRA `(.L_x_197) ;  /* 0xfffffffc00f08947 */ /* 0x004fea000383ffff */
[----:B------:R-:W-:Y:S05]  /*b720*/  BRA `(.L_x_198) ;  /* 0xffffff7800d07947 */ /* 0x000fea000383ffff */
.L_x_62:
[----:B---3--:R-:W-:-:S07]  /*b730*/  MOV R0, UR5 ;  /* 0x0000000500007c02 */ /* 0x008fce0008000f00 */
.L_x_199:
[----:B-1----:R1:W2:Y:S02]  /*b740*/  SYNCS.PHASECHK.TRANS64.TRYWAIT P0, [R0+URZ], R3 ;  /* 0x00000003000075a7 */ /* 0x0022a400080011ff */
[----:B--2---:R-:W-:Y:S05]  /*b750*/  @!P0 NANOSLEEP.SYNCS 0x989680 ;  /* 0x009896800000895d */ /* 0x004fea0003900000 */
[----:B------:R-:W2:Y:S02]  /*b760*/  @!P0 SYNCS.PHASECHK.TRANS64 P0, [R0+URZ], R3 ;  /* 0x00000003000085a7 */ /* 0x000ea400080010ff */
[----:B--2---:R-:W-:Y:S05]  /*b770*/  @!P0 BRA `(.L_x_199) ;  /* 0xfffffffc00f08947 */ /* 0x004fea000383ffff */
[----:B------:R-:W-:Y:S05]  /*b780*/  BRA `(.L_x_200) ;  /* 0xffffff7800dc7947 */ /* 0x000fea000383ffff */
.L_x_63:
[----:B---3--:R-:W-:-:S07]  /*b790*/  MOV R0, UR5 ;  /* 0x0000000500007c02 */ /* 0x008fce0008000f00 */
.L_x_201:
[----:B-1----:R1:W2:Y:S02]  /*b7a0*/  SYNCS.PHASECHK.TRANS64.TRYWAIT P0, [R0+URZ], R3 ;  /* 0x00000003000075a7 */ /* 0x0022a400080011ff */
[----:B--2---:R-:W-:Y:S05]  /*b7b0*/  @!P0 NANOSLEEP.SYNCS 0x989680 ;  /* 0x009896800000895d */ /* 0x004fea0003900000 */
[----:B------:R-:W2:Y:S02]  /*b7c0*/  @!P0 SYNCS.PHASECHK.TRANS64 P0, [R0+URZ], R3 ;  /* 0x00000003000085a7 */ /* 0x000ea400080010ff */
[----:B--2---:R-:W-:Y:S05]  /*b7d0*/  @!P0 BRA `(.L_x_201) ;  /* 0xfffffffc00f08947 */ /* 0x004fea000383ffff */
[----:B------:R-:W-:Y:S05]  /*b7e0*/  BRA `(.L_x_202) ;  /* 0xffffff7800e87947 */ /* 0x000fea000383ffff */
.L_x_64:
[----:B---3--:R-:W-:-:S07]  /*b7f0*/  MOV R0, UR5 ;  /* 0x0000000500007c02 */ /* 0x008fce0008000f00 */
.L_x_203:
[----:B-1----:R1:W2:Y:S02]  /*b800*/  SYNCS.PHASECHK.TRANS64.TRYWAIT P0, [R0+URZ], R3 ;  /* 0x00000003000075a7 */ /* 0x0022a400080011ff */
[----:B--2---:R-:W-:Y:S05]  /*b810*/  @!P0 NANOSLEEP.SYNCS 0x989680 ;  /* 0x009896800000895d */ /* 0x004fea0003900000 */
[----:B------:R-:W2:Y:S02]  /*b820*/  @!P0 SYNCS.PHASECHK.TRANS64 P0, [R0+URZ], R3 ;  /* 0x00000003000085a7 */ /* 0x000ea400080010ff */
[----:B--2---:R-:W-:Y:S05]  /*b830*/  @!P0 BRA `(.L_x_203) ;  /* 0xfffffffc00f08947 */ /* 0x004fea000383ffff */
[----:B------:R-:W-:Y:S05]  /*b840*/  BRA `(.L_x_204) ;  /* 0xffffff7800f47947 */ /* 0x000fea000383ffff */
.L_x_65:
[----:B---3--:R-:W-:-:S07]  /*b850*/  MOV R0, UR5 ;  /* 0x0000000500007c02 */ /* 0x008fce0008000f00 */
.L_x_205:
[----:B-1----:R1:W2:Y:S02]  /*b860*/  SYNCS.PHASECHK.TRANS64.TRYWAIT P0, [R0+URZ], R3 ;  /* 0x00000003000075a7 */ /* 0x0022a400080011ff */
[----:B--2---:R-:W-:Y:S05]  /*b870*/  @!P0 NANOSLEEP.SYNCS 0x989680 ;  /* 0x009896800000895d */ /* 0x004fea0003900000 */
[----:B------:R-:W2:Y:S02]  /*b880*/  @!P0 SYNCS.PHASECHK.TRANS64 P0, [R0+URZ], R3 ;  /* 0x00000003000085a7 */ /* 0x000ea400080010ff */
[----:B--2---:R-:W-:Y:S05]  /*b890*/  @!P0 BRA `(.L_x_205) ;  /* 0xfffffffc00f08947 */ /* 0x004fea000383ffff */
[----:B------:R-:W-:Y:S05]  /*b8a0*/  BRA `(.L_x_206) ;  /* 0xffffff7c00007947 */ /* 0x000fea000383ffff */
.L_x_66:
[----:B---3--:R-:W-:-:S07]  /*b8b0*/  MOV R0, UR5 ;  /* 0x0000000500007c02 */ /* 0x008fce0008000f00 */
.L_x_207:
[----:B-1----:R1:W2:Y:S02]  /*b8c0*/  SYNCS.PHASECHK.TRANS64.TRYWAIT P0, [R0+URZ], R3 ;  /* 0x00000003000075a7 */ /* 0x0022a400080011ff */
[----:B--2---:R-:W-:Y:S05]  /*b8d0*/  @!P0 NANOSLEEP.SYNCS 0x989680 ;  /* 0x009896800000895d */ /* 0x004fea0003900000 */
[----:B------:R-:W2:Y:S02]  /*b8e0*/  @!P0 SYNCS.PHASECHK.TRANS64 P0, [R0+URZ], R3 ;  /* 0x00000003000085a7 */ /* 0x000ea400080010ff */
[----:B--2---:R-:W-:Y:S05]  /*b8f0*/  @!P0 BRA `(.L_x_207) ;  /* 0xfffffffc00f08947 */ /* 0x004fea000383ffff */
[----:B------:R-:W-:Y:S05]  /*b900*/  BRA `(.L_x_208) ;  /* 0xffffff7c000c7947 */ /* 0x000fea000383ffff */
.L_x_67:
[----:B---3--:R-:W-:-:S07]  /*b910*/  MOV R0, UR5 ;  /* 0x0000000500007c02 */ /* 0x008fce0008000f00 */
.L_x_209:
[----:B-1----:R1:W2:Y:S02]  /*b920*/  SYNCS.PHASECHK.TRANS64.TRYWAIT P0, [R0+URZ], R3 ;  /* 0x00000003000075a7 */ /* 0x0022a400080011ff */
[----:B--2---:R-:W-:Y:S05]  /*b930*/  @!P0 NANOSLEEP.SYNCS 0x989680 ;  /* 0x009896800000895d */ /* 0x004fea0003900000 */
[----:B------:R-:W2:Y:S02]  /*b940*/  @!P0 SYNCS.PHASECHK.TRANS64 P0, [R0+URZ], R3 ;  /* 0x00000003000085a7 */ /* 0x000ea400080010ff */
[----:B--2---:R-:W-:Y:S05]  /*b950*/  @!P0 BRA `(.L_x_209) ;  /* 0xfffffffc00f08947 */ /* 0x004fea000383ffff */
[----:B------:R-:W-:Y:S05]  /*b960*/  BRA `(.L_x_210) ;  /* 0xffffff7c00187947 */ /* 0x000fea000383ffff */
.L_x_68:
[----:B---3--:R-:W-:-:S07]  /*b970*/  MOV R0, UR5 ;  /* 0x0000000500007c02 */ /* 0x008fce0008000f00 */
.L_x_211:
[----:B-1----:R1:W2:Y:S02]  /*b980*/  SYNCS.PHASECHK.TRANS64.TRYWAIT P0, [R0+URZ], R3 ;  /* 0x00000003000075a7 */ /* 0x0022a400080011ff */
[----:B--2---:R-:W-:Y:S05]  /*b990*/  @!P0 NANOSLEEP.SYNCS 0x989680 ;  /* 0x009896800000895d */ /* 0x004fea0003900000 */
[----:B------:R-:W2:Y:S02]  /*b9a0*/  @!P0 SYNCS.PHASECHK.TRANS64 P0, [R0+URZ], R3 ;  /* 0x00000003000085a7 */ /* 0x000ea400080010ff */
[----:B--2---:R-:W-:Y:S05]  /*b9b0*/  @!P0 BRA `(.L_x_211) ;  /* 0xfffffffc00f08947 */ /* 0x004fea000383ffff */
[----:B------:R-:W-:Y:S05]  /*b9c0*/  BRA `(.L_x_212) ;  /* 0xffffff7c00247947 */ /* 0x000fea000383ffff */
.L_x_71:
[----:B-1----:R1:W2:Y:S02]  /*b9d0*/  SYNCS.PHASECHK.TRANS64.TRYWAIT P0, [R0+URZ+0x220], R5 ;  /* 0x00022005000075a7 */ /* 0x0022a400080011ff */
[----:B--2---:R-:W-:Y:S05]  /*b9e0*/  @!P0 NANOSLEEP.SYNCS 0x989680 ;  /* 0x009896800000895d */ /* 0x004fea0003900000 */
[----:B------:R-:W2:Y:S02]  /*b9f0*/  @!P0 SYNCS.PHASECHK.TRANS64 P0, [R0+URZ+0x220], R5 ;  /* 0x00022005000085a7 */ /* 0x000ea400080010ff */
[----:B--2---:R-:W-:Y:S05]  /*ba00*/  @!P0 BRA `(.L_x_71) ;  /* 0xfffffffc00f08947 */ /* 0x004fea000383ffff */
[----:B------:R-:W-:Y:S05]  /*ba10*/  BRA `(.L_x_213) ;  /* 0xffffff7c00847947 */ /* 0x000fea000383ffff */
.L_x_72:
[----:B------:R-:W-:-:S07]  /*ba20*/  MOV R0, UR5 ;  /* 0x0000000500007c02 */ /* 0x000fce0008000f00 */
.L_x_214:
[----:B-1----:R1:W2:Y:S02]  /*ba30*/  SYNCS.PHASECHK.TRANS64.TRYWAIT P0, [R0+URZ+0x1f0], R7 ;  /* 0x0001f007000075a7 */ /* 0x0022a400080011ff */
[----:B--2---:R-:W-:Y:S05]  /*ba40*/  @!P0 NANOSLEEP.SYNCS 0x989680 ;  /* 0x009896800000895d */ /* 0x004fea0003900000 */
[----:B------:R-:W2:Y:S02]  /*ba50*/  @!P0 SYNCS.PHASECHK.TRANS64 P0, [R0+URZ+0x1f0], R7 ;  /* 0x0001f007000085a7 */ /* 0x000ea400080010ff */
[----:B--2---:R-:W-:Y:S05]  /*ba60*/  @!P0 BRA `(.L_x_214) ;  /* 0xfffffffc00f08947 */ /* 0x004fea000383ffff */
[----:B------:R-:W-:Y:S05]  /*ba70*/  BRA `(.L_x_215) ;  /* 0xffffff7c00947947 */ /* 0x000fea000383ffff */
.L_x_73:
[----:B-1----:R1:W2:Y:S02]  /*ba80*/  SYNCS.PHASECHK.TRANS64.TRYWAIT P1, [R0+URZ+0x1e0], R5 ;  /* 0x0001e005000075a7 */ /* 0x0022a400080211ff */
[----:B--2---:R-:W-:Y:S05]  /*ba90*/  @!P1 NANOSLEEP.SYNCS 0x989680 ;  /* 0x009896800000995d */ /* 0x004fea0003900000 */
[----:B------:R-:W2:Y:S02]  /*baa0*/  @!P1 SYNCS.PHASECHK.TRANS64 P1, [R0+URZ+0x1e0], R5 ;  /* 0x0001e005000095a7 */ /* 0x000ea400080210ff */
[----:B--2---:R-:W-:Y:S05]  /*bab0*/  @!P1 BRA `(.L_x_73) ;  /* 0xfffffffc00f09947 */ /* 0x004fea000383ffff */
[----:B------:R-:W-:Y:S05]  /*bac0*/  BRA `(.L_x_216) ;  /* 0xffffff7c00c47947 */ /* 0x000fea000383ffff */
.L_x_76:
[----:B------:R-:W-:-:S07]  /*bad0*/  MOV R0, UR5 ;  /* 0x0000000500007c02 */ /* 0x000fce0008000f00 */
.L_x_217:
[----:B-1----:R1:W2:Y:S02]  /*bae0*/  SYNCS.PHASECHK.TRANS64.TRYWAIT P0, [R0+URZ+0x1f0], R3 ;  /* 0x0001f003000075a7 */ /* 0x0022a400080011ff */
[----:B--2---:R-:W-:Y:S05]  /*baf0*/  @!P0 NANOSLEEP.SYNCS 0x989680 ;  /* 0x009896800000895d */ /* 0x004fea0003900000 */
[----:B------:R-:W2:Y:S02]  /*bb00*/  @!P0 SYNCS.PHASECHK.TRANS64 P0, [R0+URZ+0x1f0], R3 ;  /* 0x0001f003000085a7 */ /* 0x000ea400080010ff */
[----:B--2---:R-:W-:Y:S05]  /*bb10*/  @!P0 BRA `(.L_x_217) ;  /* 0xfffffffc00f08947 */ /* 0x004fea000383ffff */
[----:B------:R-:W-:Y:S05]  /*bb20*/  BRA `(.L_x_75) ;  /* 0xffffff8000187947 */ /* 0x000fea000383ffff */
.L_x_85:
[----:B-1----:R-:W-:-:S04]  /*bb30*/  MOV R4, UR4 ;  /* 0x0000000400047c02 */ /* 0x002fc80008000f00 */
[----:B------:R1:W2:Y:S03]  /*bb40*/  SYNCS.PHASECHK.TRANS64.TRYWAIT P0, [R4+URZ+0x8], R5 ;  /* 0x00000805040075a7 */ /* 0x0002a600080011ff */
[----:B--2---:R-:W-:Y:S05]  /*bb50*/  @!P0 NANOSLEEP.SYNCS 0x989680 ;  /* 0x009896800000895d */ /* 0x004fea0003900000 */
[----:B------:R-:W2:Y:S02]  /*bb60*/  @!P0 SYNCS.PHASECHK.TRANS64 P0, [R4+URZ+0x8], R5 ;  /* 0x00000805040085a7 */ /* 0x000ea400080010ff */
[----:B--2---:R-:W-:Y:S05]  /*bb70*/  @!P0 BRA `(.L_x_85) ;  /* 0xfffffffc00ec8947 */ /* 0x004fea000383ffff */
[----:B------:R-:W-:Y:S05]  /*bb80*/  BRA `(.L_x_84) ;  /* 0xffffff8000cc7947 */ /* 0x000fea000383ffff */
.L_x_87:
[----:B------:R-:W-:Y:S01]  /*bb90*/  BSSY B0, `(.L_x_218) ;  /* 0x0000006000007945 */ /* 0x000fe20003800000 */
[----:B------:R-:W-:-:S07]  /*bba0*/  MOV R15, 0xffffffff ;  /* 0xffffffff000f7802 */ /* 0x000fce0000000f00 */
[----:B-1---5:R-:W-:Y:S05]  /*bbb0*/  WARPSYNC.COLLECTIVE R15, `(.L_x_219) ;  /* 0x000000000f0c7348 */ /* 0x022fea0003c00000 */
[----:B------:R-:W-:Y:S02]  /*bbc0*/  ELECT P6, UR79, PT ;  /* 0x00000000004f782f */ /* 0x000fe400038c0000 */
[----:B------:R-:W-:Y:S01]  /*bbd0*/  MOV R14, UR79 ;  /* 0x0000004f000e7c02 */ /* 0x000fe20008000f00 */
[----:B-1---5:R-:W-:Y:S10]  /*bbe0*/  ENDCOLLECTIVE ;  /* 0x000000000000791b */ /* 0x022ff40003800000 */
.L_x_219:
[----:B------:R-:W-:Y:S05]  /*bbf0*/  BSYNC B0 ;  /* 0x0000000000007941 */ /* 0x000fea0003800000 */
.L_x_218:
[----:B------:R-:W-:Y:S05]  /*bc00*/  BRA `(.L_x_220) ;  /* 0xffffff8000fc7947 */ /* 0x000fea000383ffff */
.L_x_89:
[----:B-1----:R-:W-:-:S04]  /*bc10*/  MOV R2, UR4 ;  /* 0x0000000400027c02 */ /* 0x002fc80008000f00 */
[----:B------:R1:W2:Y:S03]  /*bc20*/  SYNCS.PHASECHK.TRANS64.TRYWAIT P0, [R2+URZ+0x8], R3 ;  /* 0x00000803020075a7 */ /* 0x0002a600080011ff */
[----:B--2---:R-:W-:Y:S05]  /*bc30*/  @!P0 NANOSLEEP.SYNCS 0x989680 ;  /* 0x009896800000895d */ /* 0x004fea0003900000 */
[----:B------:R-:W2:Y:S02]  /*bc40*/  @!P0 SYNCS.PHASECHK.TRANS64 P0, [R2+URZ+0x8], R3 ;  /* 0x00000803020085a7 */ /* 0x000ea400080010ff */
[----:B--2---:R-:W-:Y:S05]  /*bc50*/  @!P0 BRA `(.L_x_89) ;  /* 0xfffffffc00ec8947 */ /* 0x004fea000383ffff */
[----:B------:R-:W-:Y:S05]  /*bc60*/  BRA `(.L_x_88) ;  /* 0xffffff8400007947 */ /* 0x000fea000383ffff */
.L_x_90:
[----:B-1----:R1:W2:Y:S02]  /*bc70*/  SYNCS.PHASECHK.TRANS64.TRYWAIT P0, [R0+URZ+0x1e0], R5 ;  /* 0x0001e005000075a7 */ /* 0x0022a400080011ff */
[----:B--2---:R-:W-:Y:S05]  /*bc80*/  @!P0 NANOSLEEP.SYNCS 0x989680 ;  /* 0x009896800000895d */ /* 0x004fea0003900000 */
[----:B------:R-:W2:Y:S02]  /*bc90*/  @!P0 SYNCS.PHASECHK.TRANS64 P0, [R0+URZ+0x1e0], R5 ;  /* 0x0001e005000085a7 */ /* 0x000ea400080010ff */
[----:B--2---:R-:W-:Y:S05]  /*bca0*/  @!P0 BRA `(.L_x_90) ;  /* 0xfffffffc00f08947 */ /* 0x004fea000383ffff */
[----:B------:R-:W-:Y:S05]  /*bcb0*/  BRA `(.L_x_221) ;  /* 0xffffff8400d47947 */ /* 0x000fea000383ffff */
.L_x_92:
[----:B------:R-:W-:-:S07]  /*bcc0*/  MOV R0, UR19 ;  /* 0x0000001300007c02 */ /* 0x000fce0008000f00 */
.L_x_222:
[----:B-1----:R1:W2:Y:S02]  /*bcd0*/  SYNCS.PHASECHK.TRANS64.TRYWAIT P0, [R0+URZ+0x210], R5 ;  /* 0x00021005000075a7 */ /* 0x0022a400080011ff */
[----:B--2---:R-:W-:Y:S05]  /*bce0*/  @!P0 NANOSLEEP.SYNCS 0x989680 ;  /* 0x009896800000895d */ /* 0x004fea0003900000 */
[----:B------:R-:W2:Y:S02]  /*bcf0*/  @!P0 SYNCS.PHASECHK.TRANS64 P0, [R0+URZ+0x210], R5 ;  /* 0x00021005000085a7 */ /* 0x000ea400080010ff */
[----:B--2---:R-:W-:Y:S05]  /*bd00*/  @!P0 BRA `(.L_x_222) ;  /* 0xfffffffc00f08947 */ /* 0x004fea000383ffff */
[----:B------:R-:W-:Y:S05]  /*bd10*/  BRA `(.L_x_223) ;  /* 0xffffff88001c7947 */ /* 0x000fea000383ffff */
.L_x_95:
[----:B------:R-:W-:Y:S07]  /*bd20*/  MOV R0, UR7 ;  /* 0x0000000700007c02 */ /* 0x000fee0008000f00 */
.L_x_224:
[----:B-1----:R1:W2:Y:S02]  /*bd30*/  SYNCS.PHASECHK.TRANS64.TRYWAIT P0, [R0+URZ], R5 ;  /* 0x00000005000075a7 */ /* 0x0022a400080011ff */
[----:B--2---:R-:W-:Y:S05]  /*bd40*/  @!P0 NANOSLEEP.SYNCS 0x989680 ;  /* 0x009896800000895d */ /* 0x004fea0003900000 */
[----:B------:R-:W2:Y:S02]  /*bd50*/  @!P0 SYNCS.PHASECHK.TRANS64 P0, [R0+URZ], R5 ;  /* 0x00000005000085a7 */ /* 0x000ea400080010ff */
[----:B--2---:R-:W-:Y:S05]  /*bd60*/  @!P0 BRA `(.L_x_224) ;  /* 0xfffffffc00f08947 */ /* 0x004fea000383ffff */
[----:B------:R-:W-:Y:S05]  /*bd70*/  BRA `(.L_x_94) ;  /* 0xffffff8800347947 */ /* 0x000fea000383ffff */
.L_x_99:
[----:B-1----:R-:W-:-:S07]  /*bd80*/  MOV R0, UR5 ;  /* 0x0000000500007c02 */ /* 0x002fce0008000f00 */
.L_x_225:
[----:B-1----:R1:W2:Y:S02]  /*bd90*/  SYNCS.PHASECHK.TRANS64.TRYWAIT P0, [R0+URZ], R3 ;  /* 0x00000003000075a7 */ /* 0x0022a400080011ff */
[----:B--2---:R-:W-:Y:S05]  /*bda0*/  @!P0 NANOSLEEP.SYNCS 0x989680 ;  /* 0x009896800000895d */ /* 0x004fea0003900000 */
[----:B------:R-:W2:Y:S02]  /*bdb0*/  @!P0 SYNCS.PHASECHK.TRANS64 P0, [R0+URZ], R3 ;  /* 0x00000003000085a7 */ /* 0x000ea400080010ff */
[----:B--2---:R-:W-:Y:S05]  /*bdc0*/  @!P0 BRA `(.L_x_225) ;  /* 0xfffffffc00f08947 */ /* 0x004fea000383ffff */
[----:B------:R-:W-:Y:S05]  /*bdd0*/  BRA `(.L_x_226) ;  /* 0xffffff8800ec7947 */ /* 0x000fea000383ffff */
.L_x_102:
[----:B------:R-:W-:-:S07]  /*bde0*/  MOV R0, UR11 ;  /* 0x0000000b00007c02 */ /* 0x000fce0008000f00 */
.L_x_227:
[----:B-1----:R1:W2:Y:S02]  /*bdf0*/  SYNCS.PHASECHK.TRANS64.TRYWAIT P1, [R0+URZ+0x240], R3 ;  /* 0x00024003000075a7 */ /* 0x0022a400080211ff */
[----:B--2---:R-:W-:Y:S05]  /*be00*/  @!P1 NANOSLEEP.SYNCS 0x989680 ;  /* 0x009896800000995d */ /* 0x004fea0003900000 */
[----:B------:R-:W2:Y:S02]  /*be10*/  @!P1 SYNCS.PHASECHK.TRANS64 P1, [R0+URZ+0x240], R3 ;  /* 0x00024003000095a7 */ /* 0x000ea400080210ff */
[----:B--2---:R-:W-:Y:S05]  /*be20*/  @!P1 BRA `(.L_x_227) ;  /* 0xfffffffc00f09947 */ /* 0x004fea000383ffff */
[----:B------:R-:W-:Y:S05]  /*be30*/  BRA `(.L_x_228) ;  /* 0xffffff8c00387947 */ /* 0x000fea000383ffff */
.L_x_107:
[----:B----4-:R4:W1:Y:S02]  /*be40*/  SYNCS.PHASECHK.TRANS64.TRYWAIT P0, [R0+URZ+0x1e0], R3 ;  /* 0x0001e003000075a7 */ /* 0x01086400080011ff */
[----:B-1----:R-:W-:Y:S05]  /*be50*/  @!P0 NANOSLEEP.SYNCS 0x989680 ;  /* 0x009896800000895d */ /* 0x002fea0003900000 */
[----:B------:R-:W1:Y:S02]  /*be60*/  @!P0 SYNCS.PHASECHK.TRANS64 P0, [R0+URZ+0x1e0], R3 ;  /* 0x0001e003000085a7 */ /* 0x000e6400080010ff */
[----:B-1----:R-:W-:Y:S05]  /*be70*/  @!P0 BRA `(.L_x_107) ;  /* 0xfffffffc00f08947 */ /* 0x002fea000383ffff */
[----:B------:R-:W-:Y:S05]  /*be80*/  BRA `(.L_x_229) ;  /* 0xffffff9000487947 */ /* 0x000fea000383ffff */
.L_x_110:
[----:B------:R-:W-:Y:S07]  /*be90*/  MOV R0, UR6 ;  /* 0x0000000600007c02 */ /* 0x000fee0008000f00 */
.L_x_230:
[----:B-1----:R1:W4:Y:S02]  /*bea0*/  SYNCS.PHASECHK.TRANS64.TRYWAIT P0, [R0+URZ+0x1d8], R3 ;  /* 0x0001d803000075a7 */ /* 0x00232400080011ff */
[----:B----4-:R-:W-:Y:S05]  /*beb0*/  @!P0 NANOSLEEP.SYNCS 0x989680 ;  /* 0x009896800000895d */ /* 0x010fea0003900000 */
[----:B------:R-:W4:Y:S02]  /*bec0*/  @!P0 SYNCS.PHASECHK.TRANS64 P0, [R0+URZ+0x1d8], R3 ;  /* 0x0001d803000085a7 */ /* 0x000f2400080010ff */
[----:B----4-:R-:W-:Y:S05]  /*bed0*/  @!P0 BRA `(.L_x_230) ;  /* 0xfffffffc00f08947 */ /* 0x010fea000383ffff */
[----:B------:R-:W-:Y:S05]  /*bee0*/  BRA `(.L_x_109) ;  /* 0xffffff9400287947 */ /* 0x000fea000383ffff */
.L_x_113:
[----:B------:R-:W-:Y:S07]  /*bef0*/  MOV R3, UR6 ;  /* 0x0000000600037c02 */ /* 0x000fee0008000f00 */
.L_x_231:
[----:B-1----:R1:W2:Y:S02]  /*bf00*/  SYNCS.PHASECHK.TRANS64.TRYWAIT P0, [R3+URZ+0x1b8], R12 ;  /* 0x0001b80c030075a7 */ /* 0x0022a400080011ff */
[----:B--2---:R-:W-:Y:S05]  /*bf10*/  @!P0 NANOSLEEP.SYNCS 0x989680 ;  /* 0x009896800000895d */ /* 0x004fea0003900000 */
[----:B------:R-:W2:Y:S02]  /*bf20*/  @!P0 SYNCS.PHASECHK.TRANS64 P0, [R3+URZ+0x1b8], R12 ;  /* 0x0001b80c030085a7 */ /* 0x000ea400080010ff */
[----:B--2---:R-:W-:Y:S05]  /*bf30*/  @!P0 BRA `(.L_x_231) ;  /* 0xfffffffc00f08947 */ /* 0x004fea000383ffff */
[----:B------:R-:W-:Y:S05]  /*bf40*/  BRA `(.L_x_232) ;  /* 0xffffff9400a07947 */ /* 0x000fea000383ffff */
.L_x_114:
[----:B-1----:R-:W-:Y:S07]  /*bf50*/  MOV R3, UR6 ;  /* 0x0000000600037c02 */ /* 0x002fee0008000f00 */
.L_x_233:
[----:B-1----:R1:W2:Y:S02]  /*bf60*/  SYNCS.PHASECHK.TRANS64.TRYWAIT P0, [R3+URZ+0x1c0], R12 ;  /* 0x0001c00c030075a7 */ /* 0x0022a400080011ff */
[----:B--2---:R-:W-:Y:S05]  /*bf70*/  @!P0 NANOSLEEP.SYNCS 0x989680 ;  /* 0x009896800000895d */ /* 0x004fea0003900000 */
[----:B------:R-:W2:Y:S02]  /*bf80*/  @!P0 SYNCS.PHASECHK.TRANS64 P0, [R3+URZ+0x1c0], R12 ;  /* 0x0001c00c030085a7 */ /* 0x000ea400080010ff */
[----:B--2---:R-:W-:Y:S05]  /*bf90*/  @!P0 BRA `(.L_x_233) ;  /* 0xfffffffc00f08947 */ /* 0x004fea000383ffff */
[----:B------:R-:W-:Y:S05]  /*bfa0*/  BRA `(.L_x_234) ;  /* 0xffffff9400e07947 */ /* 0x000fea000383ffff */
.L_x_115:
[----:B------:R-:W-:Y:S07]  /*bfb0*/  MOV R3, UR6 ;  /* 0x0000000600037c02 */ /* 0x000fee0008000f00 */
.L_x_235:
[----:B-1----:R1:W2:Y:S02]  /*bfc0*/  SYNCS.PHASECHK.TRANS64.TRYWAIT P0, [R3+URZ+0x1c8], R12 ;  /* 0x0001c80c030075a7 */ /* 0x0022a400080011ff */
[----:B--2---:R-:W-:Y:S05]  /*bfd0*/  @!P0 NANOSLEEP.SYNCS 0x989680 ;  /* 0x009896800000895d */ /* 0x004fea0003900000 */
[----:B------:R-:W2:Y:S02]  /*bfe0*/  @!P0 SYNCS.PHASECHK.TRANS64 P0, [R3+URZ+0x1c8], R12 ;  /* 0x0001c80c030085a7 */ /* 0x000ea400080010ff */
[----:B--2---:R-:W-:Y:S05]  /*bff0*/  @!P0 BRA `(.L_x_235) ;  /* 0xfffffffc00f08947 */ /* 0x004fea000383ffff */
[----:B------:R-:W-:Y:S05]  /*c000*/  BRA `(.L_x_236) ;  /* 0xffffff9800687947 */ /* 0x000fea000383ffff */
.L_x_117:
[----:B------:R-:W-:-:S07]  /*c010*/  MOV R0, UR6 ;  /* 0x0000000600007c02 */ /* 0x000fce0008000f00 */
.L_x_237:
[----:B-1----:R1:W2:Y:S02]  /*c020*/  SYNCS.PHASECHK.TRANS64.TRYWAIT P0, [R0+URZ+0x1b8], R3 ;  /* 0x0001b803000075a7 */ /* 0x0022a400080011ff */
[----:B--2---:R-:W-:Y:S05]  /*c030*/  @!P0 NANOSLEEP.SYNCS 0x989680 ;  /* 0x009896800000895d */ /* 0x004fea0003900000 */
[----:B------:R-:W2:Y:S02]  /*c040*/  @!P0 SYNCS.PHASECHK.TRANS64 P0, [R0+URZ+0x1b8], R3 ;  /* 0x0001b803000085a7 */ /* 0x000ea400080010ff */
[----:B--2---:R-:W-:Y:S05]  /*c050*/  @!P0 BRA `(.L_x_237) ;  /* 0xfffffffc00f08947 */ /* 0x004fea000383ffff */
[----:B------:R-:W-:Y:S05]  /*c060*/  BRA `(.L_x_238) ;  /* 0xffffff9800d87947 */ /* 0x000fea000383ffff */
.L_x_118:
[----:B-1----:R-:W-:-:S07]  /*c070*/  MOV R0, UR6 ;  /* 0x0000000600007c02 */ /* 0x002fce0008000f00 */
.L_x_239:
[----:B-1----:R1:W2:Y:S02]  /*c080*/  SYNCS.PHASECHK.TRANS64.TRYWAIT P0, [R0+URZ+0x1c0], R3 ;  /* 0x0001c003000075a7 */ /* 0x0022a400080011ff */
[----:B--2---:R-:W-:Y:S05]  /*c090*/  @!P0 NANOSLEEP.SYNCS 0x989680 ;  /* 0x009896800000895d */ /* 0x004fea0003900000 */
[----:B------:R-:W2:Y:S02]  /*c0a0*/  @!P0 SYNCS.PHASECHK.TRANS64 P0, [R0+URZ+0x1c0], R3 ;  /* 0x0001c003000085a7 */ /* 0x000ea400080010ff */
[----:B--2---:R-:W-:Y:S05]  /*c0b0*/  @!P0 BRA `(.L_x_239) ;  /* 0xfffffffc00f08947 */ /* 0x004fea000383ffff */
[----:B------:R-:W-:Y:S05]  /*c0c0*/  BRA `(.L_x_240) ;  /* 0xffffff9800c87947 */ /* 0x000fea000383ffff */
.L_x_120:
[----:B--2---:R2:W3:Y:S02]  /*c0d0*/  SYNCS.PHASECHK.TRANS64.TRYWAIT P0, [R0+URZ+0x1e0], R3 ;  /* 0x0001e003000075a7 */ /* 0x0044e400080011ff */
[----:B---3--:R-:W-:Y:S05]  /*c0e0*/  @!P0 NANOSLEEP.SYNCS 0x989680 ;  /* 0x009896800000895d */ /* 0x008fea0003900000 */
[----:B------:R-:W3:Y:S02]  /*c0f0*/  @!P0 SYNCS.PHASECHK.TRANS64 P0, [R0+URZ+0x1e0], R3 ;  /* 0x0001e003000085a7 */ /* 0x000ee400080010ff */
[----:B---3--:R-:W-:Y:S05]  /*c100*/  @!P0 BRA `(.L_x_120) ;  /* 0xfffffffc00f08947 */ /* 0x008fea000383ffff */
[----:B------:R-:W-:Y:S05]  /*c110*/  BRA `(.L_x_241) ;  /* 0xffffff9c00907947 */ /* 0x000fea000383ffff */
.L_x_130:
[----:B-1----:R1:W3:Y:S02]  /*c120*/  SYNCS.PHASECHK.TRANS64.TRYWAIT P1, [R3+URZ+0x1a0], R0 ;  /* 0x0001a000030075a7 */ /* 0x0022e400080211ff */
[----:B---3--:R-:W-:Y:S05]  /*c130*/  @!P1 NANOSLEEP.SYNCS 0x989680 ;  /* 0x009896800000995d */ /* 0x008fea0003900000 */
[----:B------:R-:W3:Y:S02]  /*c140*/  @!P1 SYNCS.PHASECHK.TRANS64 P1, [R3+URZ+0x1a0], R0 ;  /* 0x0001a000030095a7 */ /* 0x000ee400080210ff */
[----:B---3--:R-:W-:Y:S05]  /*c150*/  @!P1 BRA `(.L_x_130) ;  /* 0xfffffffc00f09947 */ /* 0x008fea000383ffff */
[----:B------:R-:W-:Y:S05]  /*c160*/  BRA `(.L_x_129) ;  /* 0xffffffa800a87947 */ /* 0x000fea000383ffff */
.L_x_132:
[----:B---3--:R3:W4:Y:S02]  /*c170*/  SYNCS.PHASECHK.TRANS64.TRYWAIT P0, [R185+URZ+0x200], R4 ;  /* 0x00020004b90075a7 */ /* 0x00872400080011ff */
[----:B----4-:R-:W-:Y:S05]  /*c180*/  @!P0 NANOSLEEP.SYNCS 0x989680 ;  /* 0x009896800000895d */ /* 0x010fea0003900000 */
[----:B------:R-:W4:Y:S02]  /*c190*/  @!P0 SYNCS.PHASECHK.TRANS64 P0, [R185+URZ+0x200], R4 ;  /* 0x00020004b90085a7 */ /* 0x000f2400080010ff */
[----:B----4-:R-:W-:Y:S05]  /*c1a0*/  @!P0 BRA `(.L_x_132) ;  /* 0xfffffffc00f08947 */ /* 0x010fea000383ffff */
[----:B------:R-:W-:Y:S05]  /*c1b0*/  BRA `(.L_x_131) ;  /* 0xffffffac00047947 */ /* 0x000fea000383ffff */
.L_x_142:
[----:B--2---:R2:W3:Y:S02]  /*c1c0*/  SYNCS.PHASECHK.TRANS64.TRYWAIT P0, [R4+URZ+0x1a0], R3 ;  /* 0x0001a003040075a7 */ /* 0x0044e400080011ff */
[----:B---3--:R-:W-:Y:S05]  /*c1d0*/  @!P0 NANOSLEEP.SYNCS 0x989680 ;  /* 0x009896800000895d */ /* 0x008fea0003900000 */
[----:B------:R-:W3:Y:S02]  /*c1e0*/  @!P0 SYNCS.PHASECHK.TRANS64 P0, [R4+URZ+0x1a0], R3 ;  /* 0x0001a003040085a7 */ /* 0x000ee400080010ff */
[----:B---3--:R-:W-:Y:S05]  /*c1f0*/  @!P0 BRA `(.L_x_142) ;  /* 0xfffffffc00f08947 */ /* 0x008fea000383ffff */
[----:B------:R-:W-:Y:S05]  /*c200*/  BRA `(.L_x_141) ;  /* 0xffffffc0001c7947 */ /* 0x000fea000383ffff */
.L_x_152:
[----:B-1----:R1:W2:Y:S02]  /*c210*/  SYNCS.PHASECHK.TRANS64.TRYWAIT P0, [R3+URZ+0x1a0], R8 ;  /* 0x0001a008030075a7 */ /* 0x0022a400080011ff */
[----:B--2---:R-:W-:Y:S05]  /*c220*/  @!P0 NANOSLEEP.SYNCS 0x989680 ;  /* 0x009896800000895d */ /* 0x004fea0003900000 */
[----:B------:R-:W2:Y:S02]  /*c230*/  @!P0 SYNCS.PHASECHK.TRANS64 P0, [R3+URZ+0x1a0], R8 ;  /* 0x0001a008030085a7 */ /* 0x000ea400080010ff */
[----:B--2---:R-:W-:Y:S05]  /*c240*/  @!P0 BRA `(.L_x_152) ;  /* 0xfffffffc00f08947 */ /* 0x004fea000383ffff */
[----:B------:R-:W-:Y:S05]  /*c250*/  BRA `(.L_x_151) ;  /* 0xffffffd400987947 */ /* 0x000fea000383ffff */
        .weak           $__internal_0_$__cuda_sm10x_tcgen05_guardrail_trap_col_being_dealloced_not_returned_by_alloc
        .type           $__internal_0_$__cuda_sm10x_tcgen05_guardrail_trap_col_being_dealloced_not_returned_by_alloc,@function
        .size           $__internal_0_$__cuda_sm10x_tcgen05_guardrail_trap_col_being_dealloced_not_returned_by_alloc,($__internal_1_$__cuda_sm10x_tcgen05_guardrail_trap_phase_invalid_during_alloc - $__internal_0_$__cuda_sm10x_tcgen05_guardrail_trap_col_being_dealloced_not_returned_by_alloc)
$__internal_0_$__cuda_sm10x_tcgen05_guardrail_trap_col_being_dealloced_not_returned_by_alloc:
[----:B------:R-:W-:Y:S05]  /*c260*/  BPT.TRAP 0x1 ;  /* 0x000000040000795c */ /* 0x000fea0000300000 */
[----:B------:R-:W-:-:S04]  /*c270*/  HFMA2 R3, -RZ, RZ, 0, 0 ;  /* 0x00000000ff037431 */ /* 0x000fc800000001ff */
[----:B------:R-:W-:Y:S05]  /*c280*/  RET.REL.NODEC R2 `(_ZN7cutlass13device_kernelINS_4gemm6kernel13GemmUniversalIN4cute5tupleIJiiiiEEENS1_10collective13CollectiveMmaINS1_35MainloopSm100TmaUmmaWarpSpecializedILi26ELi2ELi2ENS5_IJNS4_1CILi2EEENSA_ILi1EEESC_EEEEENS5_IJNSA_ILi256EEENSA_ILi192EEENSA_ILi32EEEEEENS_12float_e4m3_tENS5_IJlSC_lEEESJ_SK_NS4_8TiledMMAINS4_8MMA_AtomIJNS4_10MMA_TraitsINS4_25SM100_MMA_F8F6F4_2x1SM_SSEJSJ_SJ_fSF_SG_NS4_17integral_constantINS4_4UMMA5MajorELSR_0EEESS_NSP_INSQ_7ScaleInELST_0EEESU_EEEEEENS4_6LayoutINS5_IJSC_SC_SC_EEENS5_IJNSA_ILi0EEESZ_SZ_EEEEENS5_IJNS4_10UnderscoreES12_S12_EEEEENS4_18SM100_TMA_2SM_LOADENS4_14ComposedLayoutINS4_7SwizzleILi1ELi4ELi3EEENS4_18smem_ptr_flag_bitsILi8EEENSX_INS5_IJNSA_ILi8EEESH_EEENS5_IJSH_SC_EEEEEEEvNS4_8identityES15_S1F_vS1G_EENS_8epilogue10collective18CollectiveEpilogueINS1I_23Sm100TmaWarpSpecializedILi3ELi2ELi64ELb0ELb0EEEJNS5_IJNSA_ILi128EEESG_SH_EEENS5_IJNSX_IS1N_SC_EENSX_INSA_ILi64EEESC_EEEEESJ_SK_SJ_SK_NS1I_6fusion15FusionCallbacksIS1M_NS1T_17LinearCombinationISJ_fSJ_fLNS_15FloatRoundStyleE2EEES1O_S1S_JEEENS4_5SM1004TMEM4LOAD26SM100_TMEM_LOAD_32dp32b64xENS4_13SM90_TMA_LOADENS16_INS17_ILi2ELi4ELi3EEES1A_NSX_INS5_IJS1B_S1Q_EEENS5_IJS1Q_SC_EEEEEEENS4_39AutoVectorizingCopyWithAssumedAlignmentILi128EEENS4_14SM90_TMA_STOREES28_S2A_S2A_EEEvvEEEEvNT_6ParamsE) ;  /* 0xffffff3c025c7950 */ /* 0x000fea0003c3ffff */
        .weak           $__internal_1_$__cuda_sm10x_tcgen05_guardrail_trap_phase_invalid_during_alloc
        .type           $__internal_1_$__cuda_sm10x_tcgen05_guardrail_trap_phase_invalid_during_alloc,@function
        .size           $__internal_1_$__cuda_sm10x_tcgen05_guardrail_trap_phase_invalid_during_alloc,($__internal_2_$__cuda_sm10x_tcgen05_guardrail_trap_unallocated_columns_being_dealloced - $__internal_1_$__cuda_sm10x_tcgen05_guardrail_trap_phase_invalid_during_alloc)
$__internal_1_$__cuda_sm10x_tcgen05_guardrail_trap_phase_invalid_during_alloc:
[----:B------:R-:W-:Y:S05]  /*c290*/  BPT.TRAP 0x1 ;  /* 0x000000040000795c */ /* 0x000fea0000300000 */
[----:B------:R-:W-:-:S04]  /*c2a0*/  MOV R3, 0x0 ;  /* 0x0000000000037802 */ /* 0x000fc80000000f00 */
[----:B------:R-:W-:Y:S05]  /*c2b0*/  RET.REL.NODEC R2 `(_ZN7cutlass13device_kernelINS_4gemm6kernel13GemmUniversalIN4cute5tupleIJiiiiEEENS1_10collective13CollectiveMmaINS1_35MainloopSm100TmaUmmaWarpSpecializedILi26ELi2ELi2ENS5_IJNS4_1CILi2EEENSA_ILi1EEESC_EEEEENS5_IJNSA_ILi256EEENSA_ILi192EEENSA_ILi32EEEEEENS_12float_e4m3_tENS5_IJlSC_lEEESJ_SK_NS4_8TiledMMAINS4_8MMA_AtomIJNS4_10MMA_TraitsINS4_25SM100_MMA_F8F6F4_2x1SM_SSEJSJ_SJ_fSF_SG_NS4_17integral_constantINS4_4UMMA5MajorELSR_0EEESS_NSP_INSQ_7ScaleInELST_0EEESU_EEEEEENS4_6LayoutINS5_IJSC_SC_SC_EEENS5_IJNSA_ILi0EEESZ_SZ_EEEEENS5_IJNS4_10UnderscoreES12_S12_EEEEENS4_18SM100_TMA_2SM_LOADENS4_14ComposedLayoutINS4_7SwizzleILi1ELi4ELi3EEENS4_18smem_ptr_flag_bitsILi8EEENSX_INS5_IJNSA_ILi8EEESH_EEENS5_IJSH_SC_EEEEEEEvNS4_8identityES15_S1F_vS1G_EENS_8epilogue10collective18CollectiveEpilogueINS1I_23Sm100TmaWarpSpecializedILi3ELi2ELi64ELb0ELb0EEEJNS5_IJNSA_ILi128EEESG_SH_EEENS5_IJNSX_IS1N_SC_EENSX_INSA_ILi64EEESC_EEEEESJ_SK_SJ_SK_NS1I_6fusion15FusionCallbacksIS1M_NS1T_17LinearCombinationISJ_fSJ_fLNS_15FloatRoundStyleE2EEES1O_S1S_JEEENS4_5SM1004TMEM4LOAD26SM100_TMEM_LOAD_32dp32b64xENS4_13SM90_TMA_LOADENS16_INS17_ILi2ELi4ELi3EEES1A_NSX_INS5_IJS1B_S1Q_EEENS5_IJS1Q_SC_EEEEEEENS4_39AutoVectorizingCopyWithAssumedAlignmentILi128EEENS4_14SM90_TMA_STOREES28_S2A_S2A_EEEvvEEEEvNT_6ParamsE) ;  /* 0xffffff3c02507950 */ /* 0x000fea0003c3ffff */
        .weak           $__internal_2_$__cuda_sm10x_tcgen05_guardrail_trap_unallocated_columns_being_dealloced
        .type           $__internal_2_$__cuda_sm10x_tcgen05_guardrail_trap_unallocated_columns_being_dealloced,@function
        .size           $__internal_2_$__cuda_sm10x_tcgen05_guardrail_trap_unallocated_columns_being_dealloced,(.L_x_243 - $__internal_2_$__cuda_sm10x_tcgen05_guardrail_trap_unallocated_columns_being_dealloced)
$__internal_2_$__cuda_sm10x_tcgen05_guardrail_trap_unallocated_columns_being_dealloced:
[----:B------:R-:W-:Y:S05]  /*c2c0*/  BPT.TRAP 0x1 ;  /* 0x000000040000795c */ /* 0x000fea0000300000 */
[----:B------:R-:W-:-:S04]  /*c2d0*/  HFMA2 R3, -RZ, RZ, 0, 0 ;  /* 0x00000000ff037431 */ /* 0x000fc800000001ff */
[----:B------:R-:W-:Y:S05]  /*c2e0*/  RET.REL.NODEC R2 `(_ZN7cutlass13device_kernelINS_4gemm6kernel13GemmUniversalIN4cute5tupleIJiiiiEEENS1_10collective13CollectiveMmaINS1_35MainloopSm100TmaUmmaWarpSpecializedILi26ELi2ELi2ENS5_IJNS4_1CILi2EEENSA_ILi1EEESC_EEEEENS5_IJNSA_ILi256EEENSA_ILi192EEENSA_ILi32EEEEEENS_12float_e4m3_tENS5_IJlSC_lEEESJ_SK_NS4_8TiledMMAINS4_8MMA_AtomIJNS4_10MMA_TraitsINS4_25SM100_MMA_F8F6F4_2x1SM_SSEJSJ_SJ_fSF_SG_NS4_17integral_constantINS4_4UMMA5MajorELSR_0EEESS_NSP_INSQ_7ScaleInELST_0EEESU_EEEEEENS4_6LayoutINS5_IJSC_SC_SC_EEENS5_IJNSA_ILi0EEESZ_SZ_EEEEENS5_IJNS4_10UnderscoreES12_S12_EEEEENS4_18SM100_TMA_2SM_LOADENS4_14ComposedLayoutINS4_7SwizzleILi1ELi4ELi3EEENS4_18smem_ptr_flag_bitsILi8EEENSX_INS5_IJNSA_ILi8EEESH_EEENS5_IJSH_SC_EEEEEEEvNS4_8identityES15_S1F_vS1G_EENS_8epilogue10collective18CollectiveEpilogueINS1I_23Sm100TmaWarpSpecializedILi3ELi2ELi64ELb0ELb0EEEJNS5_IJNSA_ILi128EEESG_SH_EEENS5_IJNSX_IS1N_SC_EENSX_INSA_ILi64EEESC_EEEEESJ_SK_SJ_SK_NS1I_6fusion15FusionCallbacksIS1M_NS1T_17LinearCombinationISJ_fSJ_fLNS_15FloatRoundStyleE2EEES1O_S1S_JEEENS4_5SM1004TMEM4LOAD26SM100_TMEM_LOAD_32dp32b64xENS4_13SM90_TMA_LOADENS16_INS17_ILi2ELi4ELi3EEES1A_NSX_INS5_IJS1B_S1Q_EEENS5_IJS1Q_SC_EEEEEEENS4_39AutoVectorizingCopyWithAssumedAlignmentILi128EEENS4_14SM90_TMA_STOREES28_S2A_S2A_EEEvvEEEEvNT_6ParamsE) ;  /* 0xffffff3c02447950 */ /* 0x000fea0003c3ffff */
.L_x_242:
[----:B------:R-:W-:-:S00]  /*c2f0*/  BRA `(.L_x_242) ;  /* 0xfffffffc00fc7947 */ /* 0x000fc0000383ffff */
[----:B------:R-:W-:-:S00]  /*c300*/  NOP ;  /* 0x0000000000007918 */ /* 0x000fc00000000000 */
[----:B------:R-:W-:-:S00]  /*c310*/  NOP ;  /* 0x0000000000007918 */ /* 0x000fc00000000000 */
[----:B------:R-:W-:-:S00]  /*c320*/  NOP ;  /* 0x0000000000007918 */ /* 0x000fc00000000000 */
[----:B------:R-:W-:-:S00]  /*c330*/  NOP ;  /* 0x0000000000007918 */ /* 0x000fc00000000000 */
[----:B------:R-:W-:-:S00]  /*c340*/  NOP ;  /* 0x0000000000007918 */ /* 0x000fc00000000000 */
[----:B------:R-:W-:-:S00]  /*c350*/  NOP ;  /* 0x0000000000007918 */ /* 0x000fc00000000000 */
[----:B------:R-:W-:-:S00]  /*c360*/  NOP ;  /* 0x0000000000007918 */ /* 0x000fc00000000000 */
[----:B------:R-:W-:-:S00]  /*c370*/  NOP ;  /* 0x0000000000007918 */ /* 0x000fc00000000000 */
.L_x_243:


//--------------------- .nv.global.init           --------------------------
	.section	.nv.global.init,"aw",@progbits
.nv.global.init:
	.type		$str$27,@object
	.size		$str$27,($str$28 - $str$27)
$str$27:
        /*0000*/ 	.byte	0x28, 0x61, 0x64, 0x64, 0x72, 0x65, 0x73, 0x73, 0x20, 0x26, 0x20, 0x6d, 0x61, 0x73, 0x6b, 0x29
        /*0010*/ 	.byte	0x20, 0x3d, 0x3d, 0x20, 0x30, 0x00
	.type		$str$28,@object
	.size		$str$28,($str$26 - $str$28)
$str$28:
        /*0016*/ 	.byte	0x2f, 0x74, 0x6d, 0x70, 0x2f, 0x63, 0x75, 0x74, 0x6c, 0x61, 0x73, 0x73, 0x5f, 0x73, 0x77, 0x65
        /*0026*/ 	.byte	0x65, 0x70, 0x5f, 0x73, 0x72, 0x63, 0x2f, 0x69, 0x6e, 0x63, 0x6c, 0x75, 0x64, 0x65, 0x2f, 0x63
        /*0036*/ 	.byte	0x75, 0x74, 0x65, 0x2f, 0x70, 0x6f, 0x69, 0x6e, 0x74, 0x65, 0x72, 0x5f, 0x66, 0x6c, 0x61, 0x67
        /*0046*/ 	.byte	0x67, 0x65, 0x64, 0x2e, 0x68, 0x70, 0x70, 0x00
	.type		$str$26,@object
	.size		$str$26,($str$25 - $str$26)
$str$26:
        /*004e*/ 	.byte	0x2f, 0x74, 0x6d, 0x70, 0x2f, 0x63, 0x75, 0x74, 0x6c, 0x61, 0x73, 0x73, 0x5f, 0x73, 0x77, 0x65
        /*005e*/ 	.byte	0x65, 0x70, 0x5f, 0x73, 0x72, 0x63, 0x2f, 0x69, 0x6e, 0x63, 0x6c, 0x75, 0x64, 0x65, 0x2f, 0x63
        /*006e*/ 	.byte	0x75, 0x74, 0x65, 0x2f, 0x61, 0x74, 0x6f, 0x6d, 0x2f, 0x63, 0x6f, 0x70, 0x79, 0x5f, 0x74, 0x72
        /*007e*/ 	.byte	0x61, 0x69, 0x74, 0x73, 0x5f, 0x73, 0x6d, 0x31, 0x30, 0x30, 0x2e, 0x68, 0x70, 0x70, 0x00
	.type		$str$25,@object
	.size		$str$25,(__unnamed_1 - $str$25)
$str$25:
        /*008d*/ 	.byte	0x28, 0x28, 0x75, 0x69, 0x6e, 0x74, 0x33, 0x32, 0x5f, 0x74, 0x28, 0x74, 0x68, 0x72, 0x65, 0x61
        /*009d*/ 	.byte	0x64, 0x49, 0x64, 0x78, 0x2e, 0x78, 0x29, 0x20, 0x2f, 0x20, 0x33, 0x32, 0x29, 0x20, 0x25, 0x20
        /*00ad*/ 	.byte	0x34, 0x29, 0x20, 0x3d, 0x3d, 0x20, 0x28, 0x28, 0x28, 0x74, 0x6d, 0x65, 0x6d, 0x5f, 0x61, 0x64
        /*00bd*/ 	.byte	0x64, 0x72, 0x20, 0x3e, 0x3e, 0x20, 0x31, 0x36, 0x29, 0x20, 0x2f, 0x20, 0x33, 0x32, 0x29, 0x20
        /*00cd*/ 	.byte	0x25, 0x20, 0x34, 0x29, 0x00
	.type		__unnamed_1,@object
	.size		__unnamed_1,(__unnamed_2 - __unnamed_1)
__unnamed_1:
        /*00d2*/ 	.byte	0x61, 0x75, 0x74, 0x6f, 0x20, 0x63, 0x75, 0x74, 0x65, 0x3a, 0x3a, 0x61, 0x73, 0x5f, 0x70, 0x6f
        /* <DEDUP_REMOVED lines=24> */
        /*0262*/ 	.byte	0x43, 0x3c, 0x38, 0x31, 0x39, 0x32, 0x3e, 0x3e, 0x3e, 0x3e, 0x5d, 0x00
	.type		__unnamed_2,@object
	.size		__unnamed_2,(__unnamed_3 - __unnamed_2)
__unnamed_2:
        /* <DEDUP_REMOVED lines=26> */
	.type		__unnamed_3,@object
	.size		__unnamed_3,(.L_3 - __unnamed_3)
__unnamed_3:
        /* <DEDUP_REMOVED lines=42> */
        /*06aa*/ 	.byte	0x3e, 0x3e, 0x3e, 0x3e, 0x5d, 0x00
.L_3:


//--------------------- .nv.shared._ZN7cutlass13device_kernelINS_4gemm6kernel13GemmUniversalIN4cute5tupleIJiiiiEEENS1_10collective13CollectiveMmaINS1_35MainloopSm100TmaUmmaWarpSpecializedILi26ELi2ELi2ENS5_IJNS4_1CILi2EEENSA_ILi1EEESC_EEEEENS5_IJNSA_ILi256EEENSA_ILi192EEENSA_ILi32EEEEEENS_12float_e4m3_tENS5_IJlSC_lEEESJ_SK_NS4_8TiledMMAINS4_8MMA_AtomIJNS4_10MMA_TraitsINS4_25SM100_MMA_F8F6F4_2x1SM_SSEJSJ_SJ_fSF_SG_NS4_17integral_constantINS4_4UMMA5MajorELSR_0EEESS_NSP_INSQ_7ScaleInELST_0EEESU_EEEEEENS4_6LayoutINS5_IJSC_SC_SC_EEENS5_IJNSA_ILi0EEESZ_SZ_EEEEENS5_IJNS4_10UnderscoreES12_S12_EEEEENS4_18SM100_TMA_2SM_LOADENS4_14ComposedLayoutINS4_7SwizzleILi1ELi4ELi3EEENS4_18smem_ptr_flag_bitsILi8EEENSX_INS5_IJNSA_ILi8EEESH_EEENS5_IJSH_SC_EEEEEEEvNS4_8identityES15_S1F_vS1G_EENS_8epilogue10collective18CollectiveEpilogueINS1I_23Sm100TmaWarpSpecializedILi3ELi2ELi64ELb0ELb0EEEJNS5_IJNSA_ILi128EEESG_SH_EEENS5_IJNSX_IS1N_SC_EENSX_INSA_ILi64EEESC_EEEEESJ_SK_SJ_SK_NS1I_6fusion15FusionCallbacksIS1M_NS1T_17LinearCombinationISJ_fSJ_fLNS_15FloatRoundStyleE2EEES1O_S1S_JEEENS4_5SM1004TMEM4LOAD26SM100_TMEM_LOAD_32dp32b64xENS4_13SM90_TMA_LOADENS16_INS17_ILi2ELi4ELi3EEES1A_NSX_INS5_IJS1B_S1Q_EEENS5_IJS1Q_SC_EEEEEEENS4_39AutoVectorizingCopyWithAssumedAlignmentILi128EEENS4_14SM90_TMA_STOREES28_S2A_S2A_EEEvvEEEEvNT_6ParamsE --------------------------
	.section	.nv.shared._ZN7cutlass13device_kernelINS_4gemm6kernel13GemmUniversalIN4cute5tupleIJiiiiEEENS1_10collective13CollectiveMmaINS1_35MainloopSm100TmaUmmaWarpSpecializedILi26ELi2ELi2ENS5_IJNS4_1CILi2EEENSA_ILi1EEESC_EEEEENS5_IJNSA_ILi256EEENSA_ILi192EEENSA_ILi32EEEEEENS_12float_e4m3_tENS5_IJlSC_lEEESJ_SK_NS4_8TiledMMAINS4_8MMA_AtomIJNS4_10MMA_TraitsINS4_25SM100_MMA_F8F6F4_2x1SM_SSEJSJ_SJ_fSF_SG_NS4_17integral_constantINS4_4UMMA5MajorELSR_0EEESS_NSP_INSQ_7ScaleInELST_0EEESU_EEEEEENS4_6LayoutINS5_IJSC_SC_SC_EEENS5_IJNSA_ILi0EEESZ_SZ_EEEEENS5_IJNS4_10UnderscoreES12_S12_EEEEENS4_18SM100_TMA_2SM_LOADENS4_14ComposedLayoutINS4_7SwizzleILi1ELi4ELi3EEENS4_18smem_ptr_flag_bitsILi8EEENSX_INS5_IJNSA_ILi8EEESH_EEENS5_IJSH_SC_EEEEEEEvNS4_8identityES15_S1F_vS1G_EENS_8epilogue10collective18CollectiveEpilogueINS1I_23Sm100TmaWarpSpecializedILi3ELi2ELi64ELb0ELb0EEEJNS5_IJNSA_ILi128EEESG_SH_EEENS5_IJNSX_IS1N_SC_EENSX_INSA_ILi64EEESC_EEEEESJ_SK_SJ_SK_NS1I_6fusion15FusionCallbacksIS1M_NS1T_17LinearCombinationISJ_fSJ_fLNS_15FloatRoundStyleE2EEES1O_S1S_JEEENS4_5SM1004TMEM4LOAD26SM100_TMEM_LOAD_32dp32b64xENS4_13SM90_TMA_LOADENS16_INS17_ILi2ELi4ELi3EEES1A_NSX_INS5_IJS1B_S1Q_EEENS5_IJS1Q_SC_EEEEEEENS4_39AutoVectorizingCopyWithAssumedAlignmentILi128EEENS4_14SM90_TMA_STOREES28_S2A_S2A_EEEvvEEEEvNT_6ParamsE,"aw",@nobits
	.sectionflags	@""
	.align	16
	.zero		1024


//--------------------- .nv.shared.reserved.0     --------------------------
	.section	.nv.shared.reserved.0,"aw",@nobits
	.weak		__nv_reservedSMEM_offset_0_alias
	.size		__nv_reservedSMEM_offset_0_alias, 0, 64
	.other		__nv_reservedSMEM_offset_0_alias,@"STO_CUDA_RESERVED_SHARED STV_DEFAULT"
__nv_reservedSMEM_offset_0_alias:
	.zero		0
.nv.shared.reserved.0:
	.zero		64
	.weak		__nv_reservedSMEM_tcgen05_partition
	.type		__nv_reservedSMEM_tcgen05_partition,@object
	.size		__nv_reservedSMEM_tcgen05_partition,(.L_0 - __nv_reservedSMEM_tcgen05_partition)
__nv_reservedSMEM_tcgen05_partition:
	.zero		32
.L_0:


//--------------------- .nv.global                --------------------------
	.section	.nv.global,"aw",@nobits
.nv.global:
	.type		_ZN40_INTERNAL_d031b9c3_4_k_cu_67d6906f_154404cute1_E,@object
	.size		_ZN40_INTERNAL_d031b9c3_4_k_cu_67d6906f_154404cute1_E,(_ZN40_INTERNAL_d031b9c3_4_k_cu_67d6906f_154404cuda3std3__45__cpo6cbeginE - _ZN40_INTERNAL_d031b9c3_4_k_cu_67d6906f_154404cute1_E)
_ZN40_INTERNAL_d031b9c3_4_k_cu_67d6906f_154404cute1_E:
	.zero		1
	.type		_ZN40_INTERNAL_d031b9c3_4_k_cu_67d6906f_154404cuda3std3__45__cpo6cbeginE,@object
	.size		_ZN40_INTERNAL_d031b9c3_4_k_cu_67d6906f_154404cuda3std3__45__cpo6cbeginE,(_ZN40_INTERNAL_d031b9c3_4_k_cu_67d6906f_154404cuda3std3__48in_placeE - _ZN40_INTERNAL_d031b9c3_4_k_cu_67d6906f_154404cuda3std3__45__cpo6cbeginE)
_ZN40_INTERNAL_d031b9c3_4_k_cu_67d6906f_154404cuda3std3__45__cpo6cbeginE:
	.zero		1
	.type		_ZN40_INTERNAL_d031b9c3_4_k_cu_67d6906f_154404cuda3std3__48in_placeE,@object
	.size		_ZN40_INTERNAL_d031b9c3_4_k_cu_67d6906f_154404cuda3std3__48in_placeE,(_ZN40_INTERNAL_d031b9c3_4_k_cu_67d6906f_154404cuda3std6ranges3__45__cpo9iter_moveE - _ZN40_INTERNAL_d031b9c3_4_k_cu_67d6906f_154404cuda3std3__48in_placeE)
_ZN40_INTERNAL_d031b9c3_4_k_cu_67d6906f_154404cuda3std3__48in_placeE:
	.zero		1
	.type		_ZN40_INTERNAL_d031b9c3_4_k_cu_67d6906f_154404cuda3std6ranges3__45__cpo9iter_moveE,@object
	.size		_ZN40_INTERNAL_d031b9c3_4_k_cu_67d6906f_154404cuda3std6ranges3__45__cpo9iter_moveE,(_ZN40_INTERNAL_d031b9c3_4_k_cu_67d6906f_154404cuda3std3__45__cpo5beginE - _ZN40_INTERNAL_d031b9c3_4_k_cu_67d6906f_154404cuda3std6ranges3__45__cpo9iter_moveE)
_ZN40_INTERNAL_d031b9c3_4_k_cu_67d6906f_154404cuda3std6ranges3__45__cpo9iter_moveE:
	.zero		1
	.type		_ZN40_INTERNAL_d031b9c3_4_k_cu_67d6906f_154404cuda3std3__45__cpo5beginE,@object
	.size		_ZN40_INTERNAL_d031b9c3_4_k_cu_67d6906f_154404cuda3std3__45__cpo5beginE,(_ZN40_INTERNAL_d031b9c3_4_k_cu_67d6906f_154404cuda3std3__442_GLOBAL__N__d031b9c3_4_k_cu_67d6906f_154406ignoreE - _ZN40_INTERNAL_d031b9c3_4_k_cu_67d6906f_154404cuda3std3__45__cpo5beginE)
_ZN40_INTERNAL_d031b9c3_4_k_cu_67d6906f_154404cuda3std3__45__cpo5beginE:
	.zero		1
	.type		_ZN40_INTERNAL_d031b9c3_4_k_cu_67d6906f_154404cuda3std3__442_GLOBAL__N__d031b9c3_4_k_cu_67d6906f_154406ignoreE,@object
	.size		_ZN40_INTERNAL_d031b9c3_4_k_cu_67d6906f_154404cuda3std3__442_GLOBAL__N__d031b9c3_4_k_cu_67d6906f_154406ignoreE,(_ZN40_INTERNAL_d031b9c3_4_k_cu_67d6906f_154404cute7productE - _ZN40_INTERNAL_d031b9c3_4_k_cu_67d6906f_154404cuda3std3__442_GLOBAL__N__d031b9c3_4_k_cu_67d6906f_154406ignoreE)
_ZN40_INTERNAL_d031b9c3_4_k_cu_67d6906f_154404cuda3std3__442_GLOBAL__N__d031b9c3_4_k_cu_67d6906f_154406ignoreE:
	.zero		1
	.type		_ZN40_INTERNAL_d031b9c3_4_k_cu_67d6906f_154404cute7productE,@object
	.size		_ZN40_INTERNAL_d031b9c3_4_k_cu_67d6906f_154404cute7productE,(_ZN40_INTERNAL_d031b9c3_4_k_cu_67d6906f_154404cuda3std3__45__cpo3endE - _ZN40_INTERNAL_d031b9c3_4_k_cu_67d6906f_154404cute7productE)
_ZN40_INTERNAL_d031b9c3_4_k_cu_67d6906f_154404cute7productE:
	.zero		1
	.type		_ZN40_INTERNAL_d031b9c3_4_k_cu_67d6906f_154404cuda3std3__45__cpo3endE,@object
	.size		_ZN40_INTERNAL_d031b9c3_4_k_cu_67d6906f_154404cuda3std3__45__cpo3endE,(_ZN40_INTERNAL_d031b9c3_4_k_cu_67d6906f_154404cuda3std3__419piecewise_constructE - _ZN40_INTERNAL_d031b9c3_4_k_cu_67d6906f_154404cuda3std3__45__cpo3endE)
_ZN40_INTERNAL_d031b9c3_4_k_cu_67d6906f_154404cuda3std3__45__cpo3endE:
	.zero		1
	.type		_ZN40_INTERNAL_d031b9c3_4_k_cu_67d6906f_154404cuda3std3__419piecewise_constructE,@object
	.size		_ZN40_INTERNAL_d031b9c3_4_k_cu_67d6906f_154404cuda3std3__419piecewise_constructE,(_ZN40_INTERNAL_d031b9c3_4_k_cu_67d6906f_154404cuda3std3__45__cpo4cendE - _ZN40_INTERNAL_d031b9c3_4_k_cu_67d6906f_154404cuda3std3__419piecewise_constructE)
_ZN40_INTERNAL_d031b9c3_4_k_cu_67d6906f_154404cuda3std3__419piecewise_constructE:
	.zero		1
	.type		_ZN40_INTERNAL_d031b9c3_4_k_cu_67d6906f_154404cuda3std3__45__cpo4cendE,@object
	.size		_ZN40_INTERNAL_d031b9c3_4_k_cu_67d6906f_154404cuda3std3__45__cpo4cendE,(_ZN40_INTERNAL_d031b9c3_4_k_cu_67d6906f_154404cuda3std6ranges3__45__cpo4swapE - _ZN40_INTERNAL_d031b9c3_4_k_cu_67d6906f_154404cuda3std3__45__cpo4cendE)
_ZN40_INTERNAL_d031b9c3_4_k_cu_67d6906f_154404cuda3std3__45__cpo4cendE:
	.zero		1
	.type		_ZN40_INTERNAL_d031b9c3_4_k_cu_67d6906f_154404cuda3std6ranges3__45__cpo4swapE,@object
	.size		_ZN40_INTERNAL_d031b9c3_4_k_cu_67d6906f_154404cuda3std6ranges3__45__cpo4swapE,(.L_11 - _ZN40_INTERNAL_d031b9c3_4_k_cu_67d6906f_154404cuda3std6ranges3__45__cpo4swapE)
_ZN40_INTERNAL_d031b9c3_4_k_cu_67d6906f_154404cuda3std6ranges3__45__cpo4swapE:
	.zero		1
.L_11:


//--------------------- .nv.constant0._ZN7cutlass13device_kernelINS_4gemm6kernel13GemmUniversalIN4cute5tupleIJiiiiEEENS1_10collective13CollectiveMmaINS1_35MainloopSm100TmaUmmaWarpSpecializedILi26ELi2ELi2ENS5_IJNS4_1CILi2EEENSA_ILi1EEESC_EEEEENS5_IJNSA_ILi256EEENSA_ILi192EEENSA_ILi32EEEEEENS_12float_e4m3_tENS5_IJlSC_lEEESJ_SK_NS4_8TiledMMAINS4_8MMA_AtomIJNS4_10MMA_TraitsINS4_25SM100_MMA_F8F6F4_2x1SM_SSEJSJ_SJ_fSF_SG_NS4_17integral_constantINS4_4UMMA5MajorELSR_0EEESS_NSP_INSQ_7ScaleInELST_0EEESU_EEEEEENS4_6LayoutINS5_IJSC_SC_SC_EEENS5_IJNSA_ILi0EEESZ_SZ_EEEEENS5_IJNS4_10UnderscoreES12_S12_EEEEENS4_18SM100_TMA_2SM_LOADENS4_14ComposedLayoutINS4_7SwizzleILi1ELi4ELi3EEENS4_18smem_ptr_flag_bitsILi8EEENSX_INS5_IJNSA_ILi8EEESH_EEENS5_IJSH_SC_EEEEEEEvNS4_8identityES15_S1F_vS1G_EENS_8epilogue10collective18CollectiveEpilogueINS1I_23Sm100TmaWarpSpecializedILi3ELi2ELi64ELb0ELb0EEEJNS5_IJNSA_ILi128EEESG_SH_EEENS5_IJNSX_IS1N_SC_EENSX_INSA_ILi64EEESC_EEEEESJ_SK_SJ_SK_NS1I_6fusion15FusionCallbacksIS1M_NS1T_17LinearCombinationISJ_fSJ_fLNS_15FloatRoundStyleE2EEES1O_S1S_JEEENS4_5SM1004TMEM4LOAD26SM100_TMEM_LOAD_32dp32b64xENS4_13SM90_TMA_LOADENS16_INS17_ILi2ELi4ELi3EEES1A_NSX_INS5_IJS1B_S1Q_EEENS5_IJS1Q_SC_EEEEEEENS4_39AutoVectorizingCopyWithAssumedAlignmentILi128EEENS4_14SM90_TMA_STOREES28_S2A_S2A_EEEvvEEEEvNT_6ParamsE --------------------------
	.section	.nv.constant0._ZN7cutlass13device_kernelINS_4gemm6kernel13GemmUniversalIN4cute5tupleIJiiiiEEENS1_10collective13CollectiveMmaINS1_35MainloopSm100TmaUmmaWarpSpecializedILi26ELi2ELi2ENS5_IJNS4_1CILi2EEENSA_ILi1EEESC_EEEEENS5_IJNSA_ILi256EEENSA_ILi192EEENSA_ILi32EEEEEENS_12float_e4m3_tENS5_IJlSC_lEEESJ_SK_NS4_8TiledMMAINS4_8MMA_AtomIJNS4_10MMA_TraitsINS4_25SM100_MMA_F8F6F4_2x1SM_SSEJSJ_SJ_fSF_SG_NS4_17integral_constantINS4_4UMMA5MajorELSR_0EEESS_NSP_INSQ_7ScaleInELST_0EEESU_EEEEEENS4_6LayoutINS5_IJSC_SC_SC_EEENS5_IJNSA_ILi0EEESZ_SZ_EEEEENS5_IJNS4_10UnderscoreES12_S12_EEEEENS4_18SM100_TMA_2SM_LOADENS4_14ComposedLayoutINS4_7SwizzleILi1ELi4ELi3EEENS4_18smem_ptr_flag_bitsILi8EEENSX_INS5_IJNSA_ILi8EEESH_EEENS5_IJSH_SC_EEEEEEEvNS4_8identityES15_S1F_vS1G_EENS_8epilogue10collective18CollectiveEpilogueINS1I_23Sm100TmaWarpSpecializedILi3ELi2ELi64ELb0ELb0EEEJNS5_IJNSA_ILi128EEESG_SH_EEENS5_IJNSX_IS1N_SC_EENSX_INSA_ILi64EEESC_EEEEESJ_SK_SJ_SK_NS1I_6fusion15FusionCallbacksIS1M_NS1T_17LinearCombinationISJ_fSJ_fLNS_15FloatRoundStyleE2EEES1O_S1S_JEEENS4_5SM1004TMEM4LOAD26SM100_TMEM_LOAD_32dp32b64xENS4_13SM90_TMA_LOADENS16_INS17_ILi2ELi4ELi3EEES1A_NSX_INS5_IJS1B_S1Q_EEENS5_IJS1Q_SC_EEEEEEENS4_39AutoVectorizingCopyWithAssumedAlignmentILi128EEENS4_14SM90_TMA_STOREES28_S2A_S2A_EEEvvEEEEvNT_6ParamsE,"a",@progbits
	.sectionflags	@""
	.align	4
.nv.constant0._ZN7cutlass13device_kernelINS_4gemm6kernel13GemmUniversalIN4cute5tupleIJiiiiEEENS1_10collective13CollectiveMmaINS1_35MainloopSm100TmaUmmaWarpSpecializedILi26ELi2ELi2ENS5_IJNS4_1CILi2EEENSA_ILi1EEESC_EEEEENS5_IJNSA_ILi256EEENSA_ILi192EEENSA_ILi32EEEEEENS_12float_e4m3_tENS5_IJlSC_lEEESJ_SK_NS4_8TiledMMAINS4_8MMA_AtomIJNS4_10MMA_TraitsINS4_25SM100_MMA_F8F6F4_2x1SM_SSEJSJ_SJ_fSF_SG_NS4_17integral_constantINS4_4UMMA5MajorELSR_0EEESS_NSP_INSQ_7ScaleInELST_0EEESU_EEEEEENS4_6LayoutINS5_IJSC_SC_SC_EEENS5_IJNSA_ILi0EEESZ_SZ_EEEEENS5_IJNS4_10UnderscoreES12_S12_EEEEENS4_18SM100_TMA_2SM_LOADENS4_14ComposedLayoutINS4_7SwizzleILi1ELi4ELi3EEENS4_18smem_ptr_flag_bitsILi8EEENSX_INS5_IJNSA_ILi8EEESH_EEENS5_IJSH_SC_EEEEEEEvNS4_8identityES15_S1F_vS1G_EENS_8epilogue10collective18CollectiveEpilogueINS1I_23Sm100TmaWarpSpecializedILi3ELi2ELi64ELb0ELb0EEEJNS5_IJNSA_ILi128EEESG_SH_EEENS5_IJNSX_IS1N_SC_EENSX_INSA_ILi64EEESC_EEEEESJ_SK_SJ_SK_NS1I_6fusion15FusionCallbacksIS1M_NS1T_17LinearCombinationISJ_fSJ_fLNS_15FloatRoundStyleE2EEES1O_S1S_JEEENS4_5SM1004TMEM4LOAD26SM100_TMEM_LOAD_32dp32b64xENS4_13SM90_TMA_LOADENS16_INS17_ILi2ELi4ELi3EEES1A_NSX_INS5_IJS1B_S1Q_EEENS5_IJS1Q_SC_EEEEEEENS4_39AutoVectorizingCopyWithAssumedAlignmentILi128EEENS4_14SM90_TMA_STOREES28_S2A_S2A_EEEvvEEEEvNT_6ParamsE:
	.zero		2944


//--------------------- SYMBOLS --------------------------

	.type		.nv.reservedSmem.offset0,@object
	.size		.nv.reservedSmem.offset0,0x4
	.type		.nv.reservedSmem.cap,@object
	.size		.nv.reservedSmem.cap,0x4
	.type		__assertfail,@function
